	.target	sm_100a

	.elftype	@"ET_EXEC"


//--------------------- .note.nv.tkinfo           --------------------------
	.section	.note.nv.tkinfo,"",@"SHT_NOTE"
	.sectionflags	@"SHF_NOTE_NV_TKINFO"
	.tkinfo
        /*0018*/ 	.word	0x00000002
        /*0030*/ 	.string	""
        /*0030*/ 	.string	"ptxas"
        /*0030*/ 	.string	"Cuda compilation tools, release 13.0, V13.0.88"
        /*0030*/ 	.string	"Build cuda_13.0.r13.0/compiler.36424714_0"
        /*0030*/ 	.string	"-arch sm_100a -m 64 "



//--------------------- .note.nv.cuinfo           --------------------------
	.section	.note.nv.cuinfo,"",@"SHT_NOTE"
	.sectionflags	@"SHF_NOTE_NV_CUINFO"
        /*0018*/ 	.short	0x0002
        /*001a*/ 	.short	0x0064
        /*001c*/ 	.short	0x0082
	.zero		2


//--------------------- .nv.info                  --------------------------
	.section	.nv.info,"",@"SHT_CUDA_INFO"
	.align	4


	//----- nvinfo : EIATTR_REGCOUNT
	.align		4
        /*0000*/ 	.byte	0x04, 0x2f
        /*0002*/ 	.short	(.L_38 - .L_37)
	.align		4
.L_37:
        /*0004*/ 	.word	index@(_ZN2at6native55_GLOBAL__N__1da31dc6_22_DistributionUniform_cu_67fa25cf43distribution_elementwise_grid_stride_kernelIdLi2EZNS0_9templates4cuda21uniform_and_transformIddPNS_17CUDAGeneratorImplEZZZNS4_14uniform_kernelIS7_EEvRNS_18TensorIteratorBaseEddT_ENKUlvE_clEvENKUlvE_clEvEUldE_EEvSA_T1_T2_EUlP24curandStatePhilox4_32_10E_ZNS1_27distribution_nullary_kernelIdd7double2S7_SJ_SE_EEvSA_SG_RKT3_T4_EUlidE_EEvlNS_15PhiloxCudaStateESF_SG_)
        /*0008*/ 	.word	0x00000038


	//----- nvinfo : EIATTR_FRAME_SIZE
	.align		4
.L_38:
        /*000c*/ 	.byte	0x04, 0x11
        /*000e*/ 	.short	(.L_40 - .L_39)
	.align		4
.L_39:
        /*0010*/ 	.word	index@($__internal_15_$__cuda_sm20_div_s64)
        /*0014*/ 	.word	0x00000000


	//----- nvinfo : EIATTR_FRAME_SIZE
	.align		4
.L_40:
        /*0018*/ 	.byte	0x04, 0x11
        /*001a*/ 	.short	(.L_42 - .L_41)
	.align		4
.L_41:
        /*001c*/ 	.word	index@(_ZN2at6native55_GLOBAL__N__1da31dc6_22_DistributionUniform_cu_67fa25cf43distribution_elementwise_grid_stride_kernelIdLi2EZNS0_9templates4cuda21uniform_and_transformIddPNS_17CUDAGeneratorImplEZZZNS4_14uniform_kernelIS7_EEvRNS_18TensorIteratorBaseEddT_ENKUlvE_clEvENKUlvE_clEvEUldE_EEvSA_T1_T2_EUlP24curandStatePhilox4_32_10E_ZNS1_27distribution_nullary_kernelIdd7double2S7_SJ_SE_EEvSA_SG_RKT3_T4_EUlidE_EEvlNS_15PhiloxCudaStateESF_SG_)
        /*0020*/ 	.word	0x00000000


	//----- nvinfo : EIATTR_REGCOUNT
	.align		4
.L_42:
        /*0024*/ 	.byte	0x04, 0x2f
        /*0026*/ 	.short	(.L_44 - .L_43)
	.align		4
.L_43:
        /*0028*/ 	.word	index@(_ZN2at6native55_GLOBAL__N__1da31dc6_22_DistributionUniform_cu_67fa25cf43distribution_elementwise_grid_stride_kernelIdLi2EZNS0_9templates4cuda21uniform_and_transformIddPNS_17CUDAGeneratorImplEZZZNS4_14uniform_kernelIS7_EEvRNS_18TensorIteratorBaseEddT_ENKUlvE_clEvENKUlvE_clEvEUldE_EEvSA_T1_T2_EUlP24curandStatePhilox4_32_10E_ZNS1_27distribution_nullary_kernelIdd7double2S7_SJ_SE_EEvSA_SG_RKT3_T4_EUlidE0_EEvlNS_15PhiloxCudaStateESF_SG_)
        /*002c*/ 	.word	0x00000036


	//----- nvinfo : EIATTR_FRAME_SIZE
	.align		4
.L_44:
        /*0030*/ 	.byte	0x04, 0x11
        /*0032*/ 	.short	(.L_46 - .L_45)
	.align		4
.L_45:
        /*0034*/ 	.word	index@($__internal_14_$__cuda_sm20_div_s64)
        /*0038*/ 	.word	0x00000000


	//----- nvinfo : EIATTR_FRAME_SIZE
	.align		4
.L_46:
        /*003c*/ 	.byte	0x04, 0x11
        /*003e*/ 	.short	(.L_48 - .L_47)
	.align		4
.L_47:
        /*0040*/ 	.word	index@(_ZN2at6native55_GLOBAL__N__1da31dc6_22_DistributionUniform_cu_67fa25cf43distribution_elementwise_grid_stride_kernelIdLi2EZNS0_9templates4cuda21uniform_and_transformIddPNS_17CUDAGeneratorImplEZZZNS4_14uniform_kernelIS7_EEvRNS_18TensorIteratorBaseEddT_ENKUlvE_clEvENKUlvE_clEvEUldE_EEvSA_T1_T2_EUlP24curandStatePhilox4_32_10E_ZNS1_27distribution_nullary_kernelIdd7double2S7_SJ_SE_EEvSA_SG_RKT3_T4_EUlidE0_EEvlNS_15PhiloxCudaStateESF_SG_)
        /*0044*/ 	.word	0x00000000


	//----- nvinfo : EIATTR_REGCOUNT
	.align		4
.L_48:
        /*0048*/ 	.byte	0x04, 0x2f
        /*004a*/ 	.short	(.L_50 - .L_49)
	.align		4
.L_49:
        /*004c*/ 	.word	index@(_ZN2at6native55_GLOBAL__N__1da31dc6_22_DistributionUniform_cu_67fa25cf43distribution_elementwise_grid_stride_kernelIdLi2EZNS0_9templates4cuda21uniform_and_transformIddPNS_17CUDAGeneratorImplEZZZNS4_14uniform_kernelIS7_EEvRNS_18TensorIteratorBaseEddT_ENKUlvE_clEvENKUlvE_clEvEUldE_EEvSA_T1_T2_EUlP24curandStatePhilox4_32_10E0_ZNS1_27distribution_nullary_kernelIdd6float4S7_SJ_SE_EEvSA_SG_RKT3_T4_EUlidE_EEvlNS_15PhiloxCudaStateESF_SG_)
        /*0050*/ 	.word	0x00000038


	//----- nvinfo : EIATTR_FRAME_SIZE
	.align		4
.L_50:
        /*0054*/ 	.byte	0x04, 0x11
        /*0056*/ 	.short	(.L_52 - .L_51)
	.align		4
.L_51:
        /*0058*/ 	.word	index@($__internal_13_$__cuda_sm20_div_s64)
        /*005c*/ 	.word	0x00000000


	//----- nvinfo : EIATTR_FRAME_SIZE
	.align		4
.L_52:
        /*0060*/ 	.byte	0x04, 0x11
        /*0062*/ 	.short	(.L_54 - .L_53)
	.align		4
.L_53:
        /*0064*/ 	.word	index@(_ZN2at6native55_GLOBAL__N__1da31dc6_22_DistributionUniform_cu_67fa25cf43distribution_elementwise_grid_stride_kernelIdLi2EZNS0_9templates4cuda21uniform_and_transformIddPNS_17CUDAGeneratorImplEZZZNS4_14uniform_kernelIS7_EEvRNS_18TensorIteratorBaseEddT_ENKUlvE_clEvENKUlvE_clEvEUldE_EEvSA_T1_T2_EUlP24curandStatePhilox4_32_10E0_ZNS1_27distribution_nullary_kernelIdd6float4S7_SJ_SE_EEvSA_SG_RKT3_T4_EUlidE_EEvlNS_15PhiloxCudaStateESF_SG_)
        /*0068*/ 	.word	0x00000000


	//----- nvinfo : EIATTR_REGCOUNT
	.align		4
.L_54:
        /*006c*/ 	.byte	0x04, 0x2f
        /*006e*/ 	.short	(.L_56 - .L_55)
	.align		4
.L_55:
        /*0070*/ 	.word	index@(_ZN2at6native55_GLOBAL__N__1da31dc6_22_DistributionUniform_cu_67fa25cf43distribution_elementwise_grid_stride_kernelIdLi2EZNS0_9templates4cuda21uniform_and_transformIddPNS_17CUDAGeneratorImplEZZZNS4_14uniform_kernelIS7_EEvRNS_18TensorIteratorBaseEddT_ENKUlvE_clEvENKUlvE_clEvEUldE_EEvSA_T1_T2_EUlP24curandStatePhilox4_32_10E0_ZNS1_27distribution_nullary_kernelIdd6float4S7_SJ_SE_EEvSA_SG_RKT3_T4_EUlidE0_EEvlNS_15PhiloxCudaStateESF_SG_)
        /*0074*/ 	.word	0x00000034


	//----- nvinfo : EIATTR_FRAME_SIZE
	.align		4
.L_56:
        /*0078*/ 	.byte	0x04, 0x11
        /*007a*/ 	.short	(.L_58 - .L_57)
	.align		4
.L_57:
        /*007c*/ 	.word	index@($__internal_12_$__cuda_sm20_div_s64)
        /*0080*/ 	.word	0x00000000


	//----- nvinfo : EIATTR_FRAME_SIZE
	.align		4
.L_58:
        /*0084*/ 	.byte	0x04, 0x11
        /*0086*/ 	.short	(.L_60 - .L_59)
	.align		4
.L_59:
        /*0088*/ 	.word	index@(_ZN2at6native55_GLOBAL__N__1da31dc6_22_DistributionUniform_cu_67fa25cf43distribution_elementwise_grid_stride_kernelIdLi2EZNS0_9templates4cuda21uniform_and_transformIddPNS_17CUDAGeneratorImplEZZZNS4_14uniform_kernelIS7_EEvRNS_18TensorIteratorBaseEddT_ENKUlvE_clEvENKUlvE_clEvEUldE_EEvSA_T1_T2_EUlP24curandStatePhilox4_32_10E0_ZNS1_27distribution_nullary_kernelIdd6float4S7_SJ_SE_EEvSA_SG_RKT3_T4_EUlidE0_EEvlNS_15PhiloxCudaStateESF_SG_)
        /*008c*/ 	.word	0x00000000


	//----- nvinfo : EIATTR_REGCOUNT
	.align		4
.L_60:
        /*0090*/ 	.byte	0x04, 0x2f
        /*0092*/ 	.short	(.L_62 - .L_61)
	.align		4
.L_61:
        /*0094*/ 	.word	index@(_ZN2at6native55_GLOBAL__N__1da31dc6_22_DistributionUniform_cu_67fa25cf43distribution_elementwise_grid_stride_kernelIfLi4EZNS0_9templates4cuda21uniform_and_transformIffPNS_17CUDAGeneratorImplEZZZNS4_14uniform_kernelIS7_EEvRNS_18TensorIteratorBaseEddT_ENKUlvE_clEvENKUlvE0_clEvEUlfE_EEvSA_T1_T2_EUlP24curandStatePhilox4_32_10E_ZNS1_27distribution_nullary_kernelIff7double2S7_SJ_SE_EEvSA_SG_RKT3_T4_EUlifE_EEvlNS_15PhiloxCudaStateESF_SG_)
        /*0098*/ 	.word	0x00000038


	//----- nvinfo : EIATTR_FRAME_SIZE
	.align		4
.L_62:
        /*009c*/ 	.byte	0x04, 0x11
        /*009e*/ 	.short	(.L_64 - .L_63)
	.align		4
.L_63:
        /*00a0*/ 	.word	index@($__internal_11_$__cuda_sm20_div_s64)
        /*00a4*/ 	.word	0x00000000


	//----- nvinfo : EIATTR_FRAME_SIZE
	.align		4
.L_64:
        /*00a8*/ 	.byte	0x04, 0x11
        /*00aa*/ 	.short	(.L_66 - .L_65)
	.align		4
.L_65:
        /*00ac*/ 	.word	index@(_ZN2at6native55_GLOBAL__N__1da31dc6_22_DistributionUniform_cu_67fa25cf43distribution_elementwise_grid_stride_kernelIfLi4EZNS0_9templates4cuda21uniform_and_transformIffPNS_17CUDAGeneratorImplEZZZNS4_14uniform_kernelIS7_EEvRNS_18TensorIteratorBaseEddT_ENKUlvE_clEvENKUlvE0_clEvEUlfE_EEvSA_T1_T2_EUlP24curandStatePhilox4_32_10E_ZNS1_27distribution_nullary_kernelIff7double2S7_SJ_SE_EEvSA_SG_RKT3_T4_EUlifE_EEvlNS_15PhiloxCudaStateESF_SG_)
        /*00b0*/ 	.word	0x00000000


	//----- nvinfo : EIATTR_REGCOUNT
	.align		4
.L_66:
        /*00b4*/ 	.byte	0x04, 0x2f
        /*00b6*/ 	.short	(.L_68 - .L_67)
	.align		4
.L_67:
        /*00b8*/ 	.word	index@(_ZN2at6native55_GLOBAL__N__1da31dc6_22_DistributionUniform_cu_67fa25cf43distribution_elementwise_grid_stride_kernelIfLi4EZNS0_9templates4cuda21uniform_and_transformIffPNS_17CUDAGeneratorImplEZZZNS4_14uniform_kernelIS7_EEvRNS_18TensorIteratorBaseEddT_ENKUlvE_clEvENKUlvE0_clEvEUlfE_EEvSA_T1_T2_EUlP24curandStatePhilox4_32_10E_ZNS1_27distribution_nullary_kernelIff7double2S7_SJ_SE_EEvSA_SG_RKT3_T4_EUlifE0_EEvlNS_15PhiloxCudaStateESF_SG_)
        /*00bc*/ 	.word	0x00000034


	//----- nvinfo : EIATTR_FRAME_SIZE
	.align		4
.L_68:
        /*00c0*/ 	.byte	0x04, 0x11
        /*00c2*/ 	.short	(.L_70 - .L_69)
	.align		4
.L_69:
        /*00c4*/ 	.word	index@($__internal_10_$__cuda_sm20_div_s64)
        /*00c8*/ 	.word	0x00000000


	//----- nvinfo : EIATTR_FRAME_SIZE
	.align		4
.L_70:
        /*00cc*/ 	.byte	0x04, 0x11
        /*00ce*/ 	.short	(.L_72 - .L_71)
	.align		4
.L_71:
        /*00d0*/ 	.word	index@(_ZN2at6native55_GLOBAL__N__1da31dc6_22_DistributionUniform_cu_67fa25cf43distribution_elementwise_grid_stride_kernelIfLi4EZNS0_9templates4cuda21uniform_and_transformIffPNS_17CUDAGeneratorImplEZZZNS4_14uniform_kernelIS7_EEvRNS_18TensorIteratorBaseEddT_ENKUlvE_clEvENKUlvE0_clEvEUlfE_EEvSA_T1_T2_EUlP24curandStatePhilox4_32_10E_ZNS1_27distribution_nullary_kernelIff7double2S7_SJ_SE_EEvSA_SG_RKT3_T4_EUlifE0_EEvlNS_15PhiloxCudaStateESF_SG_)
        /*00d4*/ 	.word	0x00000000


	//----- nvinfo : EIATTR_REGCOUNT
	.align		4
.L_72:
        /*00d8*/ 	.byte	0x04, 0x2f
        /*00da*/ 	.short	(.L_74 - .L_73)
	.align		4
.L_73:
        /*00dc*/ 	.word	index@(_ZN2at6native55_GLOBAL__N__1da31dc6_22_DistributionUniform_cu_67fa25cf43distribution_elementwise_grid_stride_kernelIfLi4EZNS0_9templates4cuda21uniform_and_transformIffPNS_17CUDAGeneratorImplEZZZNS4_14uniform_kernelIS7_EEvRNS_18TensorIteratorBaseEddT_ENKUlvE_clEvENKUlvE0_clEvEUlfE_EEvSA_T1_T2_EUlP24curandStatePhilox4_32_10E0_ZNS1_27distribution_nullary_kernelIff6float4S7_SJ_SE_EEvSA_SG_RKT3_T4_EUlifE_EEvlNS_15PhiloxCudaStateESF_SG_)
        /*00e0*/ 	.word	0x00000038


	//----- nvinfo : EIATTR_FRAME_SIZE
	.align		4
.L_74:
        /*00e4*/ 	.byte	0x04, 0x11
        /*00e6*/ 	.short	(.L_76 - .L_75)
	.align		4
.L_75:
        /*00e8*/ 	.word	index@($__internal_9_$__cuda_sm20_div_s64)
        /*00ec*/ 	.word	0x00000000


	//----- nvinfo : EIATTR_FRAME_SIZE
	.align		4
.L_76:
        /*00f0*/ 	.byte	0x04, 0x11
        /*00f2*/ 	.short	(.L_78 - .L_77)
	.align		4
.L_77:
        /*00f4*/ 	.word	index@(_ZN2at6native55_GLOBAL__N__1da31dc6_22_DistributionUniform_cu_67fa25cf43distribution_elementwise_grid_stride_kernelIfLi4EZNS0_9templates4cuda21uniform_and_transformIffPNS_17CUDAGeneratorImplEZZZNS4_14uniform_kernelIS7_EEvRNS_18TensorIteratorBaseEddT_ENKUlvE_clEvENKUlvE0_clEvEUlfE_EEvSA_T1_T2_EUlP24curandStatePhilox4_32_10E0_ZNS1_27distribution_nullary_kernelIff6float4S7_SJ_SE_EEvSA_SG_RKT3_T4_EUlifE_EEvlNS_15PhiloxCudaStateESF_SG_)
        /*00f8*/ 	.word	0x00000000


	//----- nvinfo : EIATTR_REGCOUNT
	.align		4
.L_78:
        /*00fc*/ 	.byte	0x04, 0x2f
        /*00fe*/ 	.short	(.L_80 - .L_79)
	.align		4
.L_79:
        /*0100*/ 	.word	index@(_ZN2at6native55_GLOBAL__N__1da31dc6_22_DistributionUniform_cu_67fa25cf43distribution_elementwise_grid_stride_kernelIfLi4EZNS0_9templates4cuda21uniform_and_transformIffPNS_17CUDAGeneratorImplEZZZNS4_14uniform_kernelIS7_EEvRNS_18TensorIteratorBaseEddT_ENKUlvE_clEvENKUlvE0_clEvEUlfE_EEvSA_T1_T2_EUlP24curandStatePhilox4_32_10E0_ZNS1_27distribution_nullary_kernelIff6float4S7_SJ_SE_EEvSA_SG_RKT3_T4_EUlifE0_EEvlNS_15PhiloxCudaStateESF_SG_)
        /*0104*/ 	.word	0x0000003c


	//----- nvinfo : EIATTR_FRAME_SIZE
	.align		4
.L_80:
        /*0108*/ 	.byte	0x04, 0x11
        /*010a*/ 	.short	(.L_82 - .L_81)
	.align		4
.L_81:
        /*010c*/ 	.word	index@($__internal_8_$__cuda_sm20_div_s64)
        /*0110*/ 	.word	0x00000000


	//----- nvinfo : EIATTR_FRAME_SIZE
	.align		4
.L_82:
        /*0114*/ 	.byte	0x04, 0x11
        /*0116*/ 	.short	(.L_84 - .L_83)
	.align		4
.L_83:
        /*0118*/ 	.word	index@(_ZN2at6native55_GLOBAL__N__1da31dc6_22_DistributionUniform_cu_67fa25cf43distribution_elementwise_grid_stride_kernelIfLi4EZNS0_9templates4cuda21uniform_and_transformIffPNS_17CUDAGeneratorImplEZZZNS4_14uniform_kernelIS7_EEvRNS_18TensorIteratorBaseEddT_ENKUlvE_clEvENKUlvE0_clEvEUlfE_EEvSA_T1_T2_EUlP24curandStatePhilox4_32_10E0_ZNS1_27distribution_nullary_kernelIff6float4S7_SJ_SE_EEvSA_SG_RKT3_T4_EUlifE0_EEvlNS_15PhiloxCudaStateESF_SG_)
        /*011c*/ 	.word	0x00000000


	//----- nvinfo : EIATTR_REGCOUNT
	.align		4
.L_84:
        /*0120*/ 	.byte	0x04, 0x2f
        /*0122*/ 	.short	(.L_86 - .L_85)
	.align		4
.L_85:
        /*0124*/ 	.word	index@(_ZN2at6native55_GLOBAL__N__1da31dc6_22_DistributionUniform_cu_67fa25cf43distribution_elementwise_grid_stride_kernelIfLi4EZNS0_9templates4cuda21uniform_and_transformIN3c104HalfEfPNS_17CUDAGeneratorImplEZZZNS4_14uniform_kernelIS9_EEvRNS_18TensorIteratorBaseEddT_ENKUlvE_clEvENKUlvE1_clEvEUlfE_EEvSC_T1_T2_EUlP24curandStatePhilox4_32_10E_ZNS1_27distribution_nullary_kernelIS7_f7double2S9_SL_SG_EEvSC_SI_RKT3_T4_EUlifE_EEvlNS_15PhiloxCudaStateESH_SI_)
        /*0128*/ 	.word	0x00000038


	//----- nvinfo : EIATTR_FRAME_SIZE
	.align		4
.L_86:
        /*012c*/ 	.byte	0x04, 0x11
        /*012e*/ 	.short	(.L_88 - .L_87)
	.align		4
.L_87:
        /*0130*/ 	.word	index@($__internal_7_$__cuda_sm20_div_s64)
        /*0134*/ 	.word	0x00000000


	//----- nvinfo : EIATTR_FRAME_SIZE
	.align		4
.L_88:
        /*0138*/ 	.byte	0x04, 0x11
        /*013a*/ 	.short	(.L_90 - .L_89)
	.align		4
.L_89:
        /*013c*/ 	.word	index@(_ZN2at6native55_GLOBAL__N__1da31dc6_22_DistributionUniform_cu_67fa25cf43distribution_elementwise_grid_stride_kernelIfLi4EZNS0_9templates4cuda21uniform_and_transformIN3c104HalfEfPNS_17CUDAGeneratorImplEZZZNS4_14uniform_kernelIS9_EEvRNS_18TensorIteratorBaseEddT_ENKUlvE_clEvENKUlvE1_clEvEUlfE_EEvSC_T1_T2_EUlP24curandStatePhilox4_32_10E_ZNS1_27distribution_nullary_kernelIS7_f7double2S9_SL_SG_EEvSC_SI_RKT3_T4_EUlifE_EEvlNS_15PhiloxCudaStateESH_SI_)
        /*0140*/ 	.word	0x00000000


	//----- nvinfo : EIATTR_REGCOUNT
	.align		4
.L_90:
        /*0144*/ 	.byte	0x04, 0x2f
        /*0146*/ 	.short	(.L_92 - .L_91)
	.align		4
.L_91:
        /*0148*/ 	.word	index@(_ZN2at6native55_GLOBAL__N__1da31dc6_22_DistributionUniform_cu_67fa25cf43distribution_elementwise_grid_stride_kernelIfLi4EZNS0_9templates4cuda21uniform_and_transformIN3c104HalfEfPNS_17CUDAGeneratorImplEZZZNS4_14uniform_kernelIS9_EEvRNS_18TensorIteratorBaseEddT_ENKUlvE_clEvENKUlvE1_clEvEUlfE_EEvSC_T1_T2_EUlP24curandStatePhilox4_32_10E_ZNS1_27distribution_nullary_kernelIS7_f7double2S9_SL_SG_EEvSC_SI_RKT3_T4_EUlifE0_EEvlNS_15PhiloxCudaStateESH_SI_)
        /*014c*/ 	.word	0x00000030


	//----- nvinfo : EIATTR_FRAME_SIZE
	.align		4
.L_92:
        /*0150*/ 	.byte	0x04, 0x11
        /*0152*/ 	.short	(.L_94 - .L_93)
	.align		4
.L_93:
        /*0154*/ 	.word	index@($__internal_6_$__cuda_sm20_div_s64)
        /*0158*/ 	.word	0x00000000


	//----- nvinfo : EIATTR_FRAME_SIZE
	.align		4
.L_94:
        /*015c*/ 	.byte	0x04, 0x11
        /*015e*/ 	.short	(.L_96 - .L_95)
	.align		4
.L_95:
        /*0160*/ 	.word	index@(_ZN2at6native55_GLOBAL__N__1da31dc6_22_DistributionUniform_cu_67fa25cf43distribution_elementwise_grid_stride_kernelIfLi4EZNS0_9templates4cuda21uniform_and_transformIN3c104HalfEfPNS_17CUDAGeneratorImplEZZZNS4_14uniform_kernelIS9_EEvRNS_18TensorIteratorBaseEddT_ENKUlvE_clEvENKUlvE1_clEvEUlfE_EEvSC_T1_T2_EUlP24curandStatePhilox4_32_10E_ZNS1_27distribution_nullary_kernelIS7_f7double2S9_SL_SG_EEvSC_SI_RKT3_T4_EUlifE0_EEvlNS_15PhiloxCudaStateESH_SI_)
        /*0164*/ 	.word	0x00000000


	//----- nvinfo : EIATTR_REGCOUNT
	.align		4
.L_96:
        /*0168*/ 	.byte	0x04, 0x2f
        /*016a*/ 	.short	(.L_98 - .L_97)
	.align		4
.L_97:
        /*016c*/ 	.word	index@(_ZN2at6native55_GLOBAL__N__1da31dc6_22_DistributionUniform_cu_67fa25cf43distribution_elementwise_grid_stride_kernelIfLi4EZNS0_9templates4cuda21uniform_and_transformIN3c104HalfEfPNS_17CUDAGeneratorImplEZZZNS4_14uniform_kernelIS9_EEvRNS_18TensorIteratorBaseEddT_ENKUlvE_clEvENKUlvE1_clEvEUlfE_EEvSC_T1_T2_EUlP24curandStatePhilox4_32_10E0_ZNS1_27distribution_nullary_kernelIS7_f6float4S9_SL_SG_EEvSC_SI_RKT3_T4_EUlifE_EEvlNS_15PhiloxCudaStateESH_SI_)
        /*0170*/ 	.word	0x00000038


	//----- nvinfo : EIATTR_FRAME_SIZE
	.align		4
.L_98:
        /*0174*/ 	.byte	0x04, 0x11
        /*0176*/ 	.short	(.L_100 - .L_99)
	.align		4
.L_99:
        /*0178*/ 	.word	index@($__internal_5_$__cuda_sm20_div_s64)
        /*017c*/ 	.word	0x00000000


	//----- nvinfo : EIATTR_FRAME_SIZE
	.align		4
.L_100:
        /*0180*/ 	.byte	0x04, 0x11
        /*0182*/ 	.short	(.L_102 - .L_101)
	.align		4
.L_101:
        /*0184*/ 	.word	index@(_ZN2at6native55_GLOBAL__N__1da31dc6_22_DistributionUniform_cu_67fa25cf43distribution_elementwise_grid_stride_kernelIfLi4EZNS0_9templates4cuda21uniform_and_transformIN3c104HalfEfPNS_17CUDAGeneratorImplEZZZNS4_14uniform_kernelIS9_EEvRNS_18TensorIteratorBaseEddT_ENKUlvE_clEvENKUlvE1_clEvEUlfE_EEvSC_T1_T2_EUlP24curandStatePhilox4_32_10E0_ZNS1_27distribution_nullary_kernelIS7_f6float4S9_SL_SG_EEvSC_SI_RKT3_T4_EUlifE_EEvlNS_15PhiloxCudaStateESH_SI_)
        /*0188*/ 	.word	0x00000000


	//----- nvinfo : EIATTR_REGCOUNT
	.align		4
.L_102:
        /*018c*/ 	.byte	0x04, 0x2f
        /*018e*/ 	.short	(.L_104 - .L_103)
	.align		4
.L_103:
        /*0190*/ 	.word	index@(_ZN2at6native55_GLOBAL__N__1da31dc6_22_DistributionUniform_cu_67fa25cf43distribution_elementwise_grid_stride_kernelIfLi4EZNS0_9templates4cuda21uniform_and_transformIN3c104HalfEfPNS_17CUDAGeneratorImplEZZZNS4_14uniform_kernelIS9_EEvRNS_18TensorIteratorBaseEddT_ENKUlvE_clEvENKUlvE1_clEvEUlfE_EEvSC_T1_T2_EUlP24curandStatePhilox4_32_10E0_ZNS1_27distribution_nullary_kernelIS7_f6float4S9_SL_SG_EEvSC_SI_RKT3_T4_EUlifE0_EEvlNS_15PhiloxCudaStateESH_SI_)
        /*0194*/ 	.word	0x0000002f


	//----- nvinfo : EIATTR_FRAME_SIZE
	.align		4
.L_104:
        /*0198*/ 	.byte	0x04, 0x11
        /*019a*/ 	.short	(.L_106 - .L_105)
	.align		4
.L_105:
        /*019c*/ 	.word	index@($__internal_4_$__cuda_sm20_div_s64)
        /*01a0*/ 	.word	0x00000000


	//----- nvinfo : EIATTR_FRAME_SIZE
	.align		4
.L_106:
        /*01a4*/ 	.byte	0x04, 0x11
        /*01a6*/ 	.short	(.L_108 - .L_107)
	.align		4
.L_107:
        /*01a8*/ 	.word	index@(_ZN2at6native55_GLOBAL__N__1da31dc6_22_DistributionUniform_cu_67fa25cf43distribution_elementwise_grid_stride_kernelIfLi4EZNS0_9templates4cuda21uniform_and_transformIN3c104HalfEfPNS_17CUDAGeneratorImplEZZZNS4_14uniform_kernelIS9_EEvRNS_18TensorIteratorBaseEddT_ENKUlvE_clEvENKUlvE1_clEvEUlfE_EEvSC_T1_T2_EUlP24curandStatePhilox4_32_10E0_ZNS1_27distribution_nullary_kernelIS7_f6float4S9_SL_SG_EEvSC_SI_RKT3_T4_EUlifE0_EEvlNS_15PhiloxCudaStateESH_SI_)
        /*01ac*/ 	.word	0x00000000


	//----- nvinfo : EIATTR_REGCOUNT
	.align		4
.L_108:
        /*01b0*/ 	.byte	0x04, 0x2f
        /*01b2*/ 	.short	(.L_110 - .L_109)
	.align		4
.L_109:
        /*01b4*/ 	.word	index@(_ZN2at6native55_GLOBAL__N__1da31dc6_22_DistributionUniform_cu_67fa25cf43distribution_elementwise_grid_stride_kernelIfLi4EZNS0_9templates4cuda21uniform_and_transformIN3c108BFloat16EfPNS_17CUDAGeneratorImplEZZZNS4_14uniform_kernelIS9_EEvRNS_18TensorIteratorBaseEddT_ENKUlvE_clEvENKUlvE2_clEvEUlfE_EEvSC_T1_T2_EUlP24curandStatePhilox4_32_10E_ZNS1_27distribution_nullary_kernelIS7_f7double2S9_SL_SG_EEvSC_SI_RKT3_T4_EUlifE_EEvlNS_15PhiloxCudaStateESH_SI_)
        /*01b8*/ 	.word	0x00000038


	//----- nvinfo : EIATTR_FRAME_SIZE
	.align		4
.L_110:
        /*01bc*/ 	.byte	0x04, 0x11
        /*01be*/ 	.short	(.L_112 - .L_111)
	.align		4
.L_111:
        /*01c0*/ 	.word	index@($__internal_3_$__cuda_sm20_div_s64)
        /*01c4*/ 	.word	0x00000000


	//----- nvinfo : EIATTR_FRAME_SIZE
	.align		4
.L_112:
        /*01c8*/ 	.byte	0x04, 0x11
        /*01ca*/ 	.short	(.L_114 - .L_113)
	.align		4
.L_113:
        /*01cc*/ 	.word	index@(_ZN2at6native55_GLOBAL__N__1da31dc6_22_DistributionUniform_cu_67fa25cf43distribution_elementwise_grid_stride_kernelIfLi4EZNS0_9templates4cuda21uniform_and_transformIN3c108BFloat16EfPNS_17CUDAGeneratorImplEZZZNS4_14uniform_kernelIS9_EEvRNS_18TensorIteratorBaseEddT_ENKUlvE_clEvENKUlvE2_clEvEUlfE_EEvSC_T1_T2_EUlP24curandStatePhilox4_32_10E_ZNS1_27distribution_nullary_kernelIS7_f7double2S9_SL_SG_EEvSC_SI_RKT3_T4_EUlifE_EEvlNS_15PhiloxCudaStateESH_SI_)
        /*01d0*/ 	.word	0x00000000


	//----- nvinfo : EIATTR_REGCOUNT
	.align		4
.L_114:
        /*01d4*/ 	.byte	0x04, 0x2f
        /*01d6*/ 	.short	(.L_116 - .L_115)
	.align		4
.L_115:
        /*01d8*/ 	.word	index@(_ZN2at6native55_GLOBAL__N__1da31dc6_22_DistributionUniform_cu_67fa25cf43distribution_elementwise_grid_stride_kernelIfLi4EZNS0_9templates4cuda21uniform_and_transformIN3c108BFloat16EfPNS_17CUDAGeneratorImplEZZZNS4_14uniform_kernelIS9_EEvRNS_18TensorIteratorBaseEddT_ENKUlvE_clEvENKUlvE2_clEvEUlfE_EEvSC_T1_T2_EUlP24curandStatePhilox4_32_10E_ZNS1_27distribution_nullary_kernelIS7_f7double2S9_SL_SG_EEvSC_SI_RKT3_T4_EUlifE0_EEvlNS_15PhiloxCudaStateESH_SI_)
        /*01dc*/ 	.word	0x00000030


	//----- nvinfo : EIATTR_FRAME_SIZE
	.align		4
.L_116:
        /*01e0*/ 	.byte	0x04, 0x11
        /*01e2*/ 	.short	(.L_118 - .L_117)
	.align		4
.L_117:
        /*01e4*/ 	.word	index@($__internal_2_$__cuda_sm20_div_s64)
        /*01e8*/ 	.word	0x00000000


	//----- nvinfo : EIATTR_FRAME_SIZE
	.align		4
.L_118:
        /*01ec*/ 	.byte	0x04, 0x11
        /*01ee*/ 	.short	(.L_120 - .L_119)
	.align		4
.L_119:
        /*01f0*/ 	.word	index@(_ZN2at6native55_GLOBAL__N__1da31dc6_22_DistributionUniform_cu_67fa25cf43distribution_elementwise_grid_stride_kernelIfLi4EZNS0_9templates4cuda21uniform_and_transformIN3c108BFloat16EfPNS_17CUDAGeneratorImplEZZZNS4_14uniform_kernelIS9_EEvRNS_18TensorIteratorBaseEddT_ENKUlvE_clEvENKUlvE2_clEvEUlfE_EEvSC_T1_T2_EUlP24curandStatePhilox4_32_10E_ZNS1_27distribution_nullary_kernelIS7_f7double2S9_SL_SG_EEvSC_SI_RKT3_T4_EUlifE0_EEvlNS_15PhiloxCudaStateESH_SI_)
        /*01f4*/ 	.word	0x00000000


	//----- nvinfo : EIATTR_REGCOUNT
	.align		4
.L_120:
        /*01f8*/ 	.byte	0x04, 0x2f
        /*01fa*/ 	.short	(.L_122 - .L_121)
	.align		4
.L_121:
        /*01fc*/ 	.word	index@(_ZN2at6native55_GLOBAL__N__1da31dc6_22_DistributionUniform_cu_67fa25cf43distribution_elementwise_grid_stride_kernelIfLi4EZNS0_9templates4cuda21uniform_and_transformIN3c108BFloat16EfPNS_17CUDAGeneratorImplEZZZNS4_14uniform_kernelIS9_EEvRNS_18TensorIteratorBaseEddT_ENKUlvE_clEvENKUlvE2_clEvEUlfE_EEvSC_T1_T2_EUlP24curandStatePhilox4_32_10E0_ZNS1_27distribution_nullary_kernelIS7_f6float4S9_SL_SG_EEvSC_SI_RKT3_T4_EUlifE_EEvlNS_15PhiloxCudaStateESH_SI_)
        /*0200*/ 	.word	0x00000038


	//----- nvinfo : EIATTR_FRAME_SIZE
	.align		4
.L_122:
        /*0204*/ 	.byte	0x04, 0x11
        /*0206*/ 	.short	(.L_124 - .L_123)
	.align		4
.L_123:
        /*0208*/ 	.word	index@($__internal_1_$__cuda_sm20_div_s64)
        /*020c*/ 	.word	0x00000000


	//----- nvinfo : EIATTR_FRAME_SIZE
	.align		4
.L_124:
        /*0210*/ 	.byte	0x04, 0x11
        /*0212*/ 	.short	(.L_126 - .L_125)
	.align		4
.L_125:
        /*0214*/ 	.word	index@(_ZN2at6native55_GLOBAL__N__1da31dc6_22_DistributionUniform_cu_67fa25cf43distribution_elementwise_grid_stride_kernelIfLi4EZNS0_9templates4cuda21uniform_and_transformIN3c108BFloat16EfPNS_17CUDAGeneratorImplEZZZNS4_14uniform_kernelIS9_EEvRNS_18TensorIteratorBaseEddT_ENKUlvE_clEvENKUlvE2_clEvEUlfE_EEvSC_T1_T2_EUlP24curandStatePhilox4_32_10E0_ZNS1_27distribution_nullary_kernelIS7_f6float4S9_SL_SG_EEvSC_SI_RKT3_T4_EUlifE_EEvlNS_15PhiloxCudaStateESH_SI_)
        /*0218*/ 	.word	0x00000000


	//----- nvinfo : EIATTR_REGCOUNT
	.align		4
.L_126:
        /*021c*/ 	.byte	0x04, 0x2f
        /*021e*/ 	.short	(.L_128 - .L_127)
	.align		4
.L_127:
        /*0220*/ 	.word	index@(_ZN2at6native55_GLOBAL__N__1da31dc6_22_DistributionUniform_cu_67fa25cf43distribution_elementwise_grid_stride_kernelIfLi4EZNS0_9templates4cuda21uniform_and_transformIN3c108BFloat16EfPNS_17CUDAGeneratorImplEZZZNS4_14uniform_kernelIS9_EEvRNS_18TensorIteratorBaseEddT_ENKUlvE_clEvENKUlvE2_clEvEUlfE_EEvSC_T1_T2_EUlP24curandStatePhilox4_32_10E0_ZNS1_27distribution_nullary_kernelIS7_f6float4S9_SL_SG_EEvSC_SI_RKT3_T4_EUlifE0_EEvlNS_15PhiloxCudaStateESH_SI_)
        /*0224*/ 	.word	0x0000002e


	//----- nvinfo : EIATTR_FRAME_SIZE
	.align		4
.L_128:
        /*0228*/ 	.byte	0x04, 0x11
        /*022a*/ 	.short	(.L_130 - .L_129)
	.align		4
.L_129:
        /*022c*/ 	.word	index@($__internal_0_$__cuda_sm20_div_s64)
        /*0230*/ 	.word	0x00000000


	//----- nvinfo : EIATTR_FRAME_SIZE
	.align		4
.L_130:
        /*0234*/ 	.byte	0x04, 0x11
        /*0236*/ 	.short	(.L_132 - .L_131)
	.align		4
.L_131:
        /*0238*/ 	.word	index@(_ZN2at6native55_GLOBAL__N__1da31dc6_22_DistributionUniform_cu_67fa25cf43distribution_elementwise_grid_stride_kernelIfLi4EZNS0_9templates4cuda21uniform_and_transformIN3c108BFloat16EfPNS_17CUDAGeneratorImplEZZZNS4_14uniform_kernelIS9_EEvRNS_18TensorIteratorBaseEddT_ENKUlvE_clEvENKUlvE2_clEvEUlfE_EEvSC_T1_T2_EUlP24curandStatePhilox4_32_10E0_ZNS1_27distribution_nullary_kernelIS7_f6float4S9_SL_SG_EEvSC_SI_RKT3_T4_EUlifE0_EEvlNS_15PhiloxCudaStateESH_SI_)
        /*023c*/ 	.word	0x00000000


	//----- nvinfo : EIATTR_MIN_STACK_SIZE
	.align		4
.L_132:
        /*0240*/ 	.byte	0x04, 0x12
        /*0242*/ 	.short	(.L_134 - .L_133)
	.align		4
.L_133:
        /*0244*/ 	.word	index@(_ZN2at6native55_GLOBAL__N__1da31dc6_22_DistributionUniform_cu_67fa25cf43distribution_elementwise_grid_stride_kernelIfLi4EZNS0_9templates4cuda21uniform_and_transformIN3c108BFloat16EfPNS_17CUDAGeneratorImplEZZZNS4_14uniform_kernelIS9_EEvRNS_18TensorIteratorBaseEddT_ENKUlvE_clEvENKUlvE2_clEvEUlfE_EEvSC_T1_T2_EUlP24curandStatePhilox4_32_10E0_ZNS1_27distribution_nullary_kernelIS7_f6float4S9_SL_SG_EEvSC_SI_RKT3_T4_EUlifE0_EEvlNS_15PhiloxCudaStateESH_SI_)
        /*0248*/ 	.word	0x00000000


	//----- nvinfo : EIATTR_MIN_STACK_SIZE
	.align		4
.L_134:
        /*024c*/ 	.byte	0x04, 0x12
        /*024e*/ 	.short	(.L_136 - .L_135)
	.align		4
.L_135:
        /*0250*/ 	.word	index@(_ZN2at6native55_GLOBAL__N__1da31dc6_22_DistributionUniform_cu_67fa25cf43distribution_elementwise_grid_stride_kernelIfLi4EZNS0_9templates4cuda21uniform_and_transformIN3c108BFloat16EfPNS_17CUDAGeneratorImplEZZZNS4_14uniform_kernelIS9_EEvRNS_18TensorIteratorBaseEddT_ENKUlvE_clEvENKUlvE2_clEvEUlfE_EEvSC_T1_T2_EUlP24curandStatePhilox4_32_10E0_ZNS1_27distribution_nullary_kernelIS7_f6float4S9_SL_SG_EEvSC_SI_RKT3_T4_EUlifE_EEvlNS_15PhiloxCudaStateESH_SI_)
        /*0254*/ 	.word	0x00000000


	//----- nvinfo : EIATTR_MIN_STACK_SIZE
	.align		4
.L_136:
        /*0258*/ 	.byte	0x04, 0x12
        /*025a*/ 	.short	(.L_138 - .L_137)
	.align		4
.L_137:
        /*025c*/ 	.word	index@(_ZN2at6native55_GLOBAL__N__1da31dc6_22_DistributionUniform_cu_67fa25cf43distribution_elementwise_grid_stride_kernelIfLi4EZNS0_9templates4cuda21uniform_and_transformIN3c108BFloat16EfPNS_17CUDAGeneratorImplEZZZNS4_14uniform_kernelIS9_EEvRNS_18TensorIteratorBaseEddT_ENKUlvE_clEvENKUlvE2_clEvEUlfE_EEvSC_T1_T2_EUlP24curandStatePhilox4_32_10E_ZNS1_27distribution_nullary_kernelIS7_f7double2S9_SL_SG_EEvSC_SI_RKT3_T4_EUlifE0_EEvlNS_15PhiloxCudaStateESH_SI_)
        /*0260*/ 	.word	0x00000000


	//----- nvinfo : EIATTR_MIN_STACK_SIZE
	.align		4
.L_138:
        /*0264*/ 	.byte	0x04, 0x12
        /*0266*/ 	.short	(.L_140 - .L_139)
	.align		4
.L_139:
        /*0268*/ 	.word	index@(_ZN2at6native55_GLOBAL__N__1da31dc6_22_DistributionUniform_cu_67fa25cf43distribution_elementwise_grid_stride_kernelIfLi4EZNS0_9templates4cuda21uniform_and_transformIN3c108BFloat16EfPNS_17CUDAGeneratorImplEZZZNS4_14uniform_kernelIS9_EEvRNS_18TensorIteratorBaseEddT_ENKUlvE_clEvENKUlvE2_clEvEUlfE_EEvSC_T1_T2_EUlP24curandStatePhilox4_32_10E_ZNS1_27distribution_nullary_kernelIS7_f7double2S9_SL_SG_EEvSC_SI_RKT3_T4_EUlifE_EEvlNS_15PhiloxCudaStateESH_SI_)
        /*026c*/ 	.word	0x00000000


	//----- nvinfo : EIATTR_MIN_STACK_SIZE
	.align		4
.L_140:
        /*0270*/ 	.byte	0x04, 0x12
        /*0272*/ 	.short	(.L_142 - .L_141)
	.align		4
.L_141:
        /*0274*/ 	.word	index@(_ZN2at6native55_GLOBAL__N__1da31dc6_22_DistributionUniform_cu_67fa25cf43distribution_elementwise_grid_stride_kernelIfLi4EZNS0_9templates4cuda21uniform_and_transformIN3c104HalfEfPNS_17CUDAGeneratorImplEZZZNS4_14uniform_kernelIS9_EEvRNS_18TensorIteratorBaseEddT_ENKUlvE_clEvENKUlvE1_clEvEUlfE_EEvSC_T1_T2_EUlP24curandStatePhilox4_32_10E0_ZNS1_27distribution_nullary_kernelIS7_f6float4S9_SL_SG_EEvSC_SI_RKT3_T4_EUlifE0_EEvlNS_15PhiloxCudaStateESH_SI_)
        /*0278*/ 	.word	0x00000000


	//----- nvinfo : EIATTR_MIN_STACK_SIZE
	.align		4
.L_142:
        /*027c*/ 	.byte	0x04, 0x12
        /*027e*/ 	.short	(.L_144 - .L_143)
	.align		4
.L_143:
        /*0280*/ 	.word	index@(_ZN2at6native55_GLOBAL__N__1da31dc6_22_DistributionUniform_cu_67fa25cf43distribution_elementwise_grid_stride_kernelIfLi4EZNS0_9templates4cuda21uniform_and_transformIN3c104HalfEfPNS_17CUDAGeneratorImplEZZZNS4_14uniform_kernelIS9_EEvRNS_18TensorIteratorBaseEddT_ENKUlvE_clEvENKUlvE1_clEvEUlfE_EEvSC_T1_T2_EUlP24curandStatePhilox4_32_10E0_ZNS1_27distribution_nullary_kernelIS7_f6float4S9_SL_SG_EEvSC_SI_RKT3_T4_EUlifE_EEvlNS_15PhiloxCudaStateESH_SI_)
        /*0284*/ 	.word	0x00000000


	//----- nvinfo : EIATTR_MIN_STACK_SIZE
	.align		4
.L_144:
        /*0288*/ 	.byte	0x04, 0x12
        /*028a*/ 	.short	(.L_146 - .L_145)
	.align		4
.L_145:
        /*028c*/ 	.word	index@(_ZN2at6native55_GLOBAL__N__1da31dc6_22_DistributionUniform_cu_67fa25cf43distribution_elementwise_grid_stride_kernelIfLi4EZNS0_9templates4cuda21uniform_and_transformIN3c104HalfEfPNS_17CUDAGeneratorImplEZZZNS4_14uniform_kernelIS9_EEvRNS_18TensorIteratorBaseEddT_ENKUlvE_clEvENKUlvE1_clEvEUlfE_EEvSC_T1_T2_EUlP24curandStatePhilox4_32_10E_ZNS1_27distribution_nullary_kernelIS7_f7double2S9_SL_SG_EEvSC_SI_RKT3_T4_EUlifE0_EEvlNS_15PhiloxCudaStateESH_SI_)
        /*0290*/ 	.word	0x00000000


	//----- nvinfo : EIATTR_MIN_STACK_SIZE
	.align		4
.L_146:
        /*0294*/ 	.byte	0x04, 0x12
        /*0296*/ 	.short	(.L_148 - .L_147)
	.align		4
.L_147:
        /*0298*/ 	.word	index@(_ZN2at6native55_GLOBAL__N__1da31dc6_22_DistributionUniform_cu_67fa25cf43distribution_elementwise_grid_stride_kernelIfLi4EZNS0_9templates4cuda21uniform_and_transformIN3c104HalfEfPNS_17CUDAGeneratorImplEZZZNS4_14uniform_kernelIS9_EEvRNS_18TensorIteratorBaseEddT_ENKUlvE_clEvENKUlvE1_clEvEUlfE_EEvSC_T1_T2_EUlP24curandStatePhilox4_32_10E_ZNS1_27distribution_nullary_kernelIS7_f7double2S9_SL_SG_EEvSC_SI_RKT3_T4_EUlifE_EEvlNS_15PhiloxCudaStateESH_SI_)
        /*029c*/ 	.word	0x00000000


	//----- nvinfo : EIATTR_MIN_STACK_SIZE
	.align		4
.L_148:
        /*02a0*/ 	.byte	0x04, 0x12
        /*02a2*/ 	.short	(.L_150 - .L_149)
	.align		4
.L_149:
        /*02a4*/ 	.word	index@(_ZN2at6native55_GLOBAL__N__1da31dc6_22_DistributionUniform_cu_67fa25cf43distribution_elementwise_grid_stride_kernelIfLi4EZNS0_9templates4cuda21uniform_and_transformIffPNS_17CUDAGeneratorImplEZZZNS4_14uniform_kernelIS7_EEvRNS_18TensorIteratorBaseEddT_ENKUlvE_clEvENKUlvE0_clEvEUlfE_EEvSA_T1_T2_EUlP24curandStatePhilox4_32_10E0_ZNS1_27distribution_nullary_kernelIff6float4S7_SJ_SE_EEvSA_SG_RKT3_T4_EUlifE0_EEvlNS_15PhiloxCudaStateESF_SG_)
        /*02a8*/ 	.word	0x00000000


	//----- nvinfo : EIATTR_MIN_STACK_SIZE
	.align		4
.L_150:
        /*02ac*/ 	.byte	0x04, 0x12
        /*02ae*/ 	.short	(.L_152 - .L_151)
	.align		4
.L_151:
        /*02b0*/ 	.word	index@(_ZN2at6native55_GLOBAL__N__1da31dc6_22_DistributionUniform_cu_67fa25cf43distribution_elementwise_grid_stride_kernelIfLi4EZNS0_9templates4cuda21uniform_and_transformIffPNS_17CUDAGeneratorImplEZZZNS4_14uniform_kernelIS7_EEvRNS_18TensorIteratorBaseEddT_ENKUlvE_clEvENKUlvE0_clEvEUlfE_EEvSA_T1_T2_EUlP24curandStatePhilox4_32_10E0_ZNS1_27distribution_nullary_kernelIff6float4S7_SJ_SE_EEvSA_SG_RKT3_T4_EUlifE_EEvlNS_15PhiloxCudaStateESF_SG_)
        /*02b4*/ 	.word	0x00000000


	//----- nvinfo : EIATTR_MIN_STACK_SIZE
	.align		4
.L_152:
        /*02b8*/ 	.byte	0x04, 0x12
        /*02ba*/ 	.short	(.L_154 - .L_153)
	.align		4
.L_153:
        /*02bc*/ 	.word	index@(_ZN2at6native55_GLOBAL__N__1da31dc6_22_DistributionUniform_cu_67fa25cf43distribution_elementwise_grid_stride_kernelIfLi4EZNS0_9templates4cuda21uniform_and_transformIffPNS_17CUDAGeneratorImplEZZZNS4_14uniform_kernelIS7_EEvRNS_18TensorIteratorBaseEddT_ENKUlvE_clEvENKUlvE0_clEvEUlfE_EEvSA_T1_T2_EUlP24curandStatePhilox4_32_10E_ZNS1_27distribution_nullary_kernelIff7double2S7_SJ_SE_EEvSA_SG_RKT3_T4_EUlifE0_EEvlNS_15PhiloxCudaStateESF_SG_)
        /*02c0*/ 	.word	0x00000000


	//----- nvinfo : EIATTR_MIN_STACK_SIZE
	.align		4
.L_154:
        /*02c4*/ 	.byte	0x04, 0x12
        /*02c6*/ 	.short	(.L_156 - .L_155)
	.align		4
.L_155:
        /*02c8*/ 	.word	index@(_ZN2at6native55_GLOBAL__N__1da31dc6_22_DistributionUniform_cu_67fa25cf43distribution_elementwise_grid_stride_kernelIfLi4EZNS0_9templates4cuda21uniform_and_transformIffPNS_17CUDAGeneratorImplEZZZNS4_14uniform_kernelIS7_EEvRNS_18TensorIteratorBaseEddT_ENKUlvE_clEvENKUlvE0_clEvEUlfE_EEvSA_T1_T2_EUlP24curandStatePhilox4_32_10E_ZNS1_27distribution_nullary_kernelIff7double2S7_SJ_SE_EEvSA_SG_RKT3_T4_EUlifE_EEvlNS_15PhiloxCudaStateESF_SG_)
        /*02cc*/ 	.word	0x00000000


	//----- nvinfo : EIATTR_MIN_STACK_SIZE
	.align		4
.L_156:
        /*02d0*/ 	.byte	0x04, 0x12
        /*02d2*/ 	.short	(.L_158 - .L_157)
	.align		4
.L_157:
        /*02d4*/ 	.word	index@(_ZN2at6native55_GLOBAL__N__1da31dc6_22_DistributionUniform_cu_67fa25cf43distribution_elementwise_grid_stride_kernelIdLi2EZNS0_9templates4cuda21uniform_and_transformIddPNS_17CUDAGeneratorImplEZZZNS4_14uniform_kernelIS7_EEvRNS_18TensorIteratorBaseEddT_ENKUlvE_clEvENKUlvE_clEvEUldE_EEvSA_T1_T2_EUlP24curandStatePhilox4_32_10E0_ZNS1_27distribution_nullary_kernelIdd6float4S7_SJ_SE_EEvSA_SG_RKT3_T4_EUlidE0_EEvlNS_15PhiloxCudaStateESF_SG_)
        /*02d8*/ 	.word	0x00000000


	//----- nvinfo : EIATTR_MIN_STACK_SIZE
	.align		4
.L_158:
        /*02dc*/ 	.byte	0x04, 0x12
        /*02de*/ 	.short	(.L_160 - .L_159)
	.align		4
.L_159:
        /*02e0*/ 	.word	index@(_ZN2at6native55_GLOBAL__N__1da31dc6_22_DistributionUniform_cu_67fa25cf43distribution_elementwise_grid_stride_kernelIdLi2EZNS0_9templates4cuda21uniform_and_transformIddPNS_17CUDAGeneratorImplEZZZNS4_14uniform_kernelIS7_EEvRNS_18TensorIteratorBaseEddT_ENKUlvE_clEvENKUlvE_clEvEUldE_EEvSA_T1_T2_EUlP24curandStatePhilox4_32_10E0_ZNS1_27distribution_nullary_kernelIdd6float4S7_SJ_SE_EEvSA_SG_RKT3_T4_EUlidE_EEvlNS_15PhiloxCudaStateESF_SG_)
        /*02e4*/ 	.word	0x00000000


	//----- nvinfo : EIATTR_MIN_STACK_SIZE
	.align		4
.L_160:
        /*02e8*/ 	.byte	0x04, 0x12
        /*02ea*/ 	.short	(.L_162 - .L_161)
	.align		4
.L_161:
        /*02ec*/ 	.word	index@(_ZN2at6native55_GLOBAL__N__1da31dc6_22_DistributionUniform_cu_67fa25cf43distribution_elementwise_grid_stride_kernelIdLi2EZNS0_9templates4cuda21uniform_and_transformIddPNS_17CUDAGeneratorImplEZZZNS4_14uniform_kernelIS7_EEvRNS_18TensorIteratorBaseEddT_ENKUlvE_clEvENKUlvE_clEvEUldE_EEvSA_T1_T2_EUlP24curandStatePhilox4_32_10E_ZNS1_27distribution_nullary_kernelIdd7double2S7_SJ_SE_EEvSA_SG_RKT3_T4_EUlidE0_EEvlNS_15PhiloxCudaStateESF_SG_)
        /*02f0*/ 	.word	0x00000000


	//----- nvinfo : EIATTR_MIN_STACK_SIZE
	.align		4
.L_162:
        /*02f4*/ 	.byte	0x04, 0x12
        /*02f6*/ 	.short	(.L_164 - .L_163)
	.align		4
.L_163:
        /*02f8*/ 	.word	index@(_ZN2at6native55_GLOBAL__N__1da31dc6_22_DistributionUniform_cu_67fa25cf43distribution_elementwise_grid_stride_kernelIdLi2EZNS0_9templates4cuda21uniform_and_transformIddPNS_17CUDAGeneratorImplEZZZNS4_14uniform_kernelIS7_EEvRNS_18TensorIteratorBaseEddT_ENKUlvE_clEvENKUlvE_clEvEUldE_EEvSA_T1_T2_EUlP24curandStatePhilox4_32_10E_ZNS1_27distribution_nullary_kernelIdd7double2S7_SJ_SE_EEvSA_SG_RKT3_T4_EUlidE_EEvlNS_15PhiloxCudaStateESF_SG_)
        /*02fc*/ 	.word	0x00000000
.L_164:


//--------------------- .nv.compat                --------------------------
	.section	.nv.compat,"",@"SHT_CUDA_COMPAT_INFO"
	.align	4
        /*0000*/ 	.byte	0x02, 0x09, 0x01, 0x00, 0x02, 0x02, 0x01, 0x00, 0x02, 0x05, 0x05, 0x00, 0x03, 0x07, 0x01, 0x01
        /*0010*/ 	.byte	0x02, 0x03, 0x00, 0x00, 0x02, 0x06, 0x01, 0x00, 0x04, 0x0b, 0x08, 0x00, 0x01, 0x00, 0x00, 0x00
        /*0020*/ 	.byte	0x00, 0x00, 0x00, 0x00


//--------------------- .nv.info._ZN2at6native55_GLOBAL__N__1da31dc6_22_DistributionUniform_cu_67fa25cf43distribution_elementwise_grid_stride_kernelIfLi4EZNS0_9templates4cuda21uniform_and_transformIN3c108BFloat16EfPNS_17CUDAGeneratorImplEZZZNS4_14uniform_kernelIS9_EEvRNS_18TensorIteratorBaseEddT_ENKUlvE_clEvENKUlvE2_clEvEUlfE_EEvSC_T1_T2_EUlP24curandStatePhilox4_32_10E0_ZNS1_27distribution_nullary_kernelIS7_f6float4S9_SL_SG_EEvSC_SI_RKT3_T4_EUlifE0_EEvlNS_15PhiloxCudaStateESH_SI_ --------------------------
	.section	.nv.info._ZN2at6native55_GLOBAL__N__1da31dc6_22_DistributionUniform_cu_67fa25cf43distribution_elementwise_grid_stride_kernelIfLi4EZNS0_9templates4cuda21uniform_and_transformIN3c108BFloat16EfPNS_17CUDAGeneratorImplEZZZNS4_14uniform_kernelIS9_EEvRNS_18TensorIteratorBaseEddT_ENKUlvE_clEvENKUlvE2_clEvEUlfE_EEvSC_T1_T2_EUlP24curandStatePhilox4_32_10E0_ZNS1_27distribution_nullary_kernelIS7_f6float4S9_SL_SG_EEvSC_SI_RKT3_T4_EUlifE0_EEvlNS_15PhiloxCudaStateESH_SI_,"",@"SHT_CUDA_INFO"
	.sectionflags	@""
	.align	4


	//----- nvinfo : EIATTR_CUDA_API_VERSION
	.align		4
        /*0000*/ 	.byte	0x04, 0x37
        /*0002*/ 	.short	(.L_166 - .L_165)
.L_165:
        /*0004*/ 	.word	0x00000082


	//----- nvinfo : EIATTR_KPARAM_INFO
	.align		4
.L_166:
        /*0008*/ 	.byte	0x04, 0x17
        /*000a*/ 	.short	(.L_168 - .L_167)
.L_167:
        /*000c*/ 	.word	0x00000000
        /*0010*/ 	.short	0x0003
        /*0012*/ 	.short	0x0028
        /*0014*/ 	.byte	0x00, 0xf0, 0xa1, 0x06


	//----- nvinfo : EIATTR_KPARAM_INFO
	.align		4
.L_168:
        /*0018*/ 	.byte	0x04, 0x17
        /*001a*/ 	.short	(.L_170 - .L_169)
.L_169:
        /*001c*/ 	.word	0x00000000
        /*0020*/ 	.short	0x0002
        /*0022*/ 	.short	0x0020
        /*0024*/ 	.byte	0x00, 0xf0, 0x05, 0x00


	//----- nvinfo : EIATTR_KPARAM_INFO
	.align		4
.L_170:
        /*0028*/ 	.byte	0x04, 0x17
        /*002a*/ 	.short	(.L_172 - .L_171)
.L_171:
        /*002c*/ 	.word	0x00000000
        /*0030*/ 	.short	0x0001
        /*0032*/ 	.short	0x0008
        /*0034*/ 	.byte	0x00, 0xf0, 0x61, 0x00


	//----- nvinfo : EIATTR_KPARAM_INFO
	.align		4
.L_172:
        /*0038*/ 	.byte	0x04, 0x17
        /*003a*/ 	.short	(.L_174 - .L_173)
.L_173:
        /*003c*/ 	.word	0x00000000
        /*0040*/ 	.short	0x0000
        /*0042*/ 	.short	0x0000
        /*0044*/ 	.byte	0x00, 0xf0, 0x21, 0x00


	//----- nvinfo : EIATTR_SPARSE_MMA_MASK
	.align		4
.L_174:
        /*0048*/ 	.byte	0x03, 0x50
        /*004a*/ 	.short	0x0000


	//----- nvinfo : EIATTR_MAXREG_COUNT
	.align		4
        /*004c*/ 	.byte	0x03, 0x1b
        /*004e*/ 	.short	0x0040


	//----- nvinfo : EIATTR_NUM_BARRIERS
	.align		4
        /*0050*/ 	.byte	0x02, 0x4c
        /*0052*/ 	.byte	0x01
	.zero		1


	//----- nvinfo : EIATTR_MERCURY_ISA_VERSION
	.align		4
        /*0054*/ 	.byte	0x03, 0x5f
        /*0056*/ 	.short	0x0101


	//----- nvinfo : EIATTR_VRC_CTA_INIT_COUNT
	.align		4
        /*0058*/ 	.byte	0x02, 0x4a
	.zero		1
	.zero		1


	//----- nvinfo : EIATTR_EXIT_INSTR_OFFSETS
	.align		4
        /*005c*/ 	.byte	0x04, 0x1c
        /*005e*/ 	.short	(.L_176 - .L_175)


	//   ....[0]....
.L_175:
        /*0060*/ 	.word	0x000007d0


	//   ....[1]....
        /*0064*/ 	.word	0x000055b0


	//----- nvinfo : EIATTR_MAX_THREADS
	.align		4
.L_176:
        /*0068*/ 	.byte	0x04, 0x05
        /*006a*/ 	.short	(.L_178 - .L_177)
.L_177:
        /*006c*/ 	.word	0x00000100
        /*0070*/ 	.word	0x00000001
        /*0074*/ 	.word	0x00000001


	//----- nvinfo : EIATTR_CRS_STACK_SIZE
	.align		4
.L_178:
        /*0078*/ 	.byte	0x04, 0x1e
        /*007a*/ 	.short	(.L_180 - .L_179)
.L_179:
        /*007c*/ 	.word	0x00000000


	//----- nvinfo : EIATTR_CBANK_PARAM_SIZE
	.align		4
.L_180:
        /*0080*/ 	.byte	0x03, 0x19
        /*0082*/ 	.short	0x01d0


	//----- nvinfo : EIATTR_PARAM_CBANK
	.align		4
        /*0084*/ 	.byte	0x04, 0x0a
        /*0086*/ 	.short	(.L_182 - .L_181)
	.align		4
.L_181:
        /*0088*/ 	.word	index@(.nv.constant0._ZN2at6native55_GLOBAL__N__1da31dc6_22_DistributionUniform_cu_67fa25cf43distribution_elementwise_grid_stride_kernelIfLi4EZNS0_9templates4cuda21uniform_and_transformIN3c108BFloat16EfPNS_17CUDAGeneratorImplEZZZNS4_14uniform_kernelIS9_EEvRNS_18TensorIteratorBaseEddT_ENKUlvE_clEvENKUlvE2_clEvEUlfE_EEvSC_T1_T2_EUlP24curandStatePhilox4_32_10E0_ZNS1_27distribution_nullary_kernelIS7_f6float4S9_SL_SG_EEvSC_SI_RKT3_T4_EUlifE0_EEvlNS_15PhiloxCudaStateESH_SI_)
        /*008c*/ 	.short	0x0380
        /*008e*/ 	.short	0x01d0


	//----- nvinfo : EIATTR_SW_WAR
	.align		4
.L_182:
        /*0090*/ 	.byte	0x04, 0x36
        /*0092*/ 	.short	(.L_184 - .L_183)
.L_183:
        /*0094*/ 	.word	0x00000008
.L_184:


//--------------------- .nv.info._ZN2at6native55_GLOBAL__N__1da31dc6_22_DistributionUniform_cu_67fa25cf43distribution_elementwise_grid_stride_kernelIfLi4EZNS0_9templates4cuda21uniform_and_transformIN3c108BFloat16EfPNS_17CUDAGeneratorImplEZZZNS4_14uniform_kernelIS9_EEvRNS_18TensorIteratorBaseEddT_ENKUlvE_clEvENKUlvE2_clEvEUlfE_EEvSC_T1_T2_EUlP24curandStatePhilox4_32_10E0_ZNS1_27distribution_nullary_kernelIS7_f6float4S9_SL_SG_EEvSC_SI_RKT3_T4_EUlifE_EEvlNS_15PhiloxCudaStateESH_SI_ --------------------------
	.section	.nv.info._ZN2at6native55_GLOBAL__N__1da31dc6_22_DistributionUniform_cu_67fa25cf43distribution_elementwise_grid_stride_kernelIfLi4EZNS0_9templates4cuda21uniform_and_transformIN3c108BFloat16EfPNS_17CUDAGeneratorImplEZZZNS4_14uniform_kernelIS9_EEvRNS_18TensorIteratorBaseEddT_ENKUlvE_clEvENKUlvE2_clEvEUlfE_EEvSC_T1_T2_EUlP24curandStatePhilox4_32_10E0_ZNS1_27distribution_nullary_kernelIS7_f6float4S9_SL_SG_EEvSC_SI_RKT3_T4_EUlifE_EEvlNS_15PhiloxCudaStateESH_SI_,"",@"SHT_CUDA_INFO"
	.sectionflags	@""
	.align	4


	//----- nvinfo : EIATTR_CUDA_API_VERSION
	.align		4
        /*0000*/ 	.byte	0x04, 0x37
        /*0002*/ 	.short	(.L_186 - .L_185)
.L_185:
        /*0004*/ 	.word	0x00000082


	//----- nvinfo : EIATTR_KPARAM_INFO
	.align		4
.L_186:
        /*0008*/ 	.byte	0x04, 0x17
        /*000a*/ 	.short	(.L_188 - .L_187)
.L_187:
        /*000c*/ 	.word	0x00000000
        /*0010*/ 	.short	0x0003
        /*0012*/ 	.short	0x0028
        /*0014*/ 	.byte	0x00, 0xf0, 0x61, 0x00


	//----- nvinfo : EIATTR_KPARAM_INFO
	.align		4
.L_188:
        /*0018*/ 	.byte	0x04, 0x17
        /*001a*/ 	.short	(.L_190 - .L_189)
.L_189:
        /*001c*/ 	.word	0x00000000
        /*0020*/ 	.short	0x0002
        /*0022*/ 	.short	0x0020
        /*0024*/ 	.byte	0x00, 0xf0, 0x05, 0x00


	//----- nvinfo : EIATTR_KPARAM_INFO
	.align		4
.L_190:
        /*0028*/ 	.byte	0x04, 0x17
        /*002a*/ 	.short	(.L_192 - .L_191)
.L_191:
        /*002c*/ 	.word	0x00000000
        /*0030*/ 	.short	0x0001
        /*0032*/ 	.short	0x0008
        /*0034*/ 	.byte	0x00, 0xf0, 0x61, 0x00


	//----- nvinfo : EIATTR_KPARAM_INFO
	.align		4
.L_192:
        /*0038*/ 	.byte	0x04, 0x17
        /*003a*/ 	.short	(.L_194 - .L_193)
.L_193:
        /*003c*/ 	.word	0x00000000
        /*0040*/ 	.short	0x0000
        /*0042*/ 	.short	0x0000
        /*0044*/ 	.byte	0x00, 0xf0, 0x21, 0x00


	//----- nvinfo : EIATTR_SPARSE_MMA_MASK
	.align		4
.L_194:
        /*0048*/ 	.byte	0x03, 0x50
        /*004a*/ 	.short	0x0000


	//----- nvinfo : EIATTR_MAXREG_COUNT
	.align		4
        /*004c*/ 	.byte	0x03, 0x1b
        /*004e*/ 	.short	0x0040


	//----- nvinfo : EIATTR_NUM_BARRIERS
	.align		4
        /*0050*/ 	.byte	0x02, 0x4c
        /*0052*/ 	.byte	0x01
	.zero		1


	//----- nvinfo : EIATTR_MERCURY_ISA_VERSION
	.align		4
        /*0054*/ 	.byte	0x03, 0x5f
        /*0056*/ 	.short	0x0101


	//----- nvinfo : EIATTR_VRC_CTA_INIT_COUNT
	.align		4
        /*0058*/ 	.byte	0x02, 0x4a
	.zero		1
	.zero		1


	//----- nvinfo : EIATTR_EXIT_INSTR_OFFSETS
	.align		4
        /*005c*/ 	.byte	0x04, 0x1c
        /*005e*/ 	.short	(.L_196 - .L_195)


	//   ....[0]....
.L_195:
        /*0060*/ 	.word	0x000007d0


	//   ....[1]....
        /*0064*/ 	.word	0x00001280


	//----- nvinfo : EIATTR_MAX_THREADS
	.align		4
.L_196:
        /*0068*/ 	.byte	0x04, 0x05
        /*006a*/ 	.short	(.L_198 - .L_197)
.L_197:
        /*006c*/ 	.word	0x00000100
        /*0070*/ 	.word	0x00000001
        /*0074*/ 	.word	0x00000001


	//----- nvinfo : EIATTR_CRS_STACK_SIZE
	.align		4
.L_198:
        /*0078*/ 	.byte	0x04, 0x1e
        /*007a*/ 	.short	(.L_200 - .L_199)
.L_199:
        /*007c*/ 	.word	0x00000000


	//----- nvinfo : EIATTR_CBANK_PARAM_SIZE
	.align		4
.L_200:
        /*0080*/ 	.byte	0x03, 0x19
        /*0082*/ 	.short	0x0040


	//----- nvinfo : EIATTR_PARAM_CBANK
	.align		4
        /*0084*/ 	.byte	0x04, 0x0a
        /*0086*/ 	.short	(.L_202 - .L_201)
	.align		4
.L_201:
        /*0088*/ 	.word	index@(.nv.constant0._ZN2at6native55_GLOBAL__N__1da31dc6_22_DistributionUniform_cu_67fa25cf43distribution_elementwise_grid_stride_kernelIfLi4EZNS0_9templates4cuda21uniform_and_transformIN3c108BFloat16EfPNS_17CUDAGeneratorImplEZZZNS4_14uniform_kernelIS9_EEvRNS_18TensorIteratorBaseEddT_ENKUlvE_clEvENKUlvE2_clEvEUlfE_EEvSC_T1_T2_EUlP24curandStatePhilox4_32_10E0_ZNS1_27distribution_nullary_kernelIS7_f6float4S9_SL_SG_EEvSC_SI_RKT3_T4_EUlifE_EEvlNS_15PhiloxCudaStateESH_SI_)
        /*008c*/ 	.short	0x0380
        /*008e*/ 	.short	0x0040


	//----- nvinfo : EIATTR_SW_WAR
	.align		4
.L_202:
        /*0090*/ 	.byte	0x04, 0x36
        /*0092*/ 	.short	(.L_204 - .L_203)
.L_203:
        /*0094*/ 	.word	0x00000008
.L_204:


//--------------------- .nv.info._ZN2at6native55_GLOBAL__N__1da31dc6_22_DistributionUniform_cu_67fa25cf43distribution_elementwise_grid_stride_kernelIfLi4EZNS0_9templates4cuda21uniform_and_transformIN3c108BFloat16EfPNS_17CUDAGeneratorImplEZZZNS4_14uniform_kernelIS9_EEvRNS_18TensorIteratorBaseEddT_ENKUlvE_clEvENKUlvE2_clEvEUlfE_EEvSC_T1_T2_EUlP24curandStatePhilox4_32_10E_ZNS1_27distribution_nullary_kernelIS7_f7double2S9_SL_SG_EEvSC_SI_RKT3_T4_EUlifE0_EEvlNS_15PhiloxCudaStateESH_SI_ --------------------------
	.section	.nv.info._ZN2at6native55_GLOBAL__N__1da31dc6_22_DistributionUniform_cu_67fa25cf43distribution_elementwise_grid_stride_kernelIfLi4EZNS0_9templates4cuda21uniform_and_transformIN3c108BFloat16EfPNS_17CUDAGeneratorImplEZZZNS4_14uniform_kernelIS9_EEvRNS_18TensorIteratorBaseEddT_ENKUlvE_clEvENKUlvE2_clEvEUlfE_EEvSC_T1_T2_EUlP24curandStatePhilox4_32_10E_ZNS1_27distribution_nullary_kernelIS7_f7double2S9_SL_SG_EEvSC_SI_RKT3_T4_EUlifE0_EEvlNS_15PhiloxCudaStateESH_SI_,"",@"SHT_CUDA_INFO"
	.sectionflags	@""
	.align	4


	//----- nvinfo : EIATTR_CUDA_API_VERSION
	.align		4
        /*0000*/ 	.byte	0x04, 0x37
        /*0002*/ 	.short	(.L_206 - .L_205)
.L_205:
        /*0004*/ 	.word	0x00000082


	//----- nvinfo : EIATTR_KPARAM_INFO
	.align		4
.L_206:
        /*0008*/ 	.byte	0x04, 0x17
        /*000a*/ 	.short	(.L_208 - .L_207)
.L_207:
        /*000c*/ 	.word	0x00000000
        /*0010*/ 	.short	0x0003
        /*0012*/ 	.short	0x0028
        /*0014*/ 	.byte	0x00, 0xf0, 0xa1, 0x06


	//----- nvinfo : EIATTR_KPARAM_INFO
	.align		4
.L_208:
        /*0018*/ 	.byte	0x04, 0x17
        /*001a*/ 	.short	(.L_210 - .L_209)
.L_209:
        /*001c*/ 	.word	0x00000000
        /*0020*/ 	.short	0x0002
        /*0022*/ 	.short	0x0020
        /*0024*/ 	.byte	0x00, 0xf0, 0x05, 0x00


	//----- nvinfo : EIATTR_KPARAM_INFO
	.align		4
.L_210:
        /*0028*/ 	.byte	0x04, 0x17
        /*002a*/ 	.short	(.L_212 - .L_211)
.L_211:
        /*002c*/ 	.word	0x00000000
        /*0030*/ 	.short	0x0001
        /*0032*/ 	.short	0x0008
        /*0034*/ 	.byte	0x00, 0xf0, 0x61, 0x00


	//----- nvinfo : EIATTR_KPARAM_INFO
	.align		4
.L_212:
        /*0038*/ 	.byte	0x04, 0x17
        /*003a*/ 	.short	(.L_214 - .L_213)
.L_213:
        /*003c*/ 	.word	0x00000000
        /*0040*/ 	.short	0x0000
        /*0042*/ 	.short	0x0000
        /*0044*/ 	.byte	0x00, 0xf0, 0x21, 0x00


	//----- nvinfo : EIATTR_SPARSE_MMA_MASK
	.align		4
.L_214:
        /*0048*/ 	.byte	0x03, 0x50
        /*004a*/ 	.short	0x0000


	//----- nvinfo : EIATTR_MAXREG_COUNT
	.align		4
        /*004c*/ 	.byte	0x03, 0x1b
        /*004e*/ 	.short	0x0040


	//----- nvinfo : EIATTR_NUM_BARRIERS
	.align		4
        /*0050*/ 	.byte	0x02, 0x4c
        /*0052*/ 	.byte	0x01
	.zero		1


	//----- nvinfo : EIATTR_MERCURY_ISA_VERSION
	.align		4
        /*0054*/ 	.byte	0x03, 0x5f
        /*0056*/ 	.short	0x0101


	//----- nvinfo : EIATTR_VRC_CTA_INIT_COUNT
	.align		4
        /*0058*/ 	.byte	0x02, 0x4a
	.zero		1
	.zero		1


	//----- nvinfo : EIATTR_EXIT_INSTR_OFFSETS
	.align		4
        /*005c*/ 	.byte	0x04, 0x1c
        /*005e*/ 	.short	(.L_216 - .L_215)


	//   ....[0]....
.L_215:
        /*0060*/ 	.word	0x000007c0


	//   ....[1]....
        /*0064*/ 	.word	0x00005630


	//----- nvinfo : EIATTR_MAX_THREADS
	.align		4
.L_216:
        /*0068*/ 	.byte	0x04, 0x05
        /*006a*/ 	.short	(.L_218 - .L_217)
.L_217:
        /*006c*/ 	.word	0x00000100
        /*0070*/ 	.word	0x00000001
        /*0074*/ 	.word	0x00000001


	//----- nvinfo : EIATTR_CRS_STACK_SIZE
	.align		4
.L_218:
        /*0078*/ 	.byte	0x04, 0x1e
        /*007a*/ 	.short	(.L_220 - .L_219)
.L_219:
        /*007c*/ 	.word	0x00000000


	//----- nvinfo : EIATTR_CBANK_PARAM_SIZE
	.align		4
.L_220:
        /*0080*/ 	.byte	0x03, 0x19
        /*0082*/ 	.short	0x01d0


	//----- nvinfo : EIATTR_PARAM_CBANK
	.align		4
        /*0084*/ 	.byte	0x04, 0x0a
        /*0086*/ 	.short	(.L_222 - .L_221)
	.align		4
.L_221:
        /*0088*/ 	.word	index@(.nv.constant0._ZN2at6native55_GLOBAL__N__1da31dc6_22_DistributionUniform_cu_67fa25cf43distribution_elementwise_grid_stride_kernelIfLi4EZNS0_9templates4cuda21uniform_and_transformIN3c108BFloat16EfPNS_17CUDAGeneratorImplEZZZNS4_14uniform_kernelIS9_EEvRNS_18TensorIteratorBaseEddT_ENKUlvE_clEvENKUlvE2_clEvEUlfE_EEvSC_T1_T2_EUlP24curandStatePhilox4_32_10E_ZNS1_27distribution_nullary_kernelIS7_f7double2S9_SL_SG_EEvSC_SI_RKT3_T4_EUlifE0_EEvlNS_15PhiloxCudaStateESH_SI_)
        /*008c*/ 	.short	0x0380
        /*008e*/ 	.short	0x01d0


	//----- nvinfo : EIATTR_SW_WAR
	.align		4
.L_222:
        /*0090*/ 	.byte	0x04, 0x36
        /*0092*/ 	.short	(.L_224 - .L_223)
.L_223:
        /*0094*/ 	.word	0x00000008
.L_224:


//--------------------- .nv.info._ZN2at6native55_GLOBAL__N__1da31dc6_22_DistributionUniform_cu_67fa25cf43distribution_elementwise_grid_stride_kernelIfLi4EZNS0_9templates4cuda21uniform_and_transformIN3c108BFloat16EfPNS_17CUDAGeneratorImplEZZZNS4_14uniform_kernelIS9_EEvRNS_18TensorIteratorBaseEddT_ENKUlvE_clEvENKUlvE2_clEvEUlfE_EEvSC_T1_T2_EUlP24curandStatePhilox4_32_10E_ZNS1_27distribution_nullary_kernelIS7_f7double2S9_SL_SG_EEvSC_SI_RKT3_T4_EUlifE_EEvlNS_15PhiloxCudaStateESH_SI_ --------------------------
	.section	.nv.info._ZN2at6native55_GLOBAL__N__1da31dc6_22_DistributionUniform_cu_67fa25cf43distribution_elementwise_grid_stride_kernelIfLi4EZNS0_9templates4cuda21uniform_and_transformIN3c108BFloat16EfPNS_17CUDAGeneratorImplEZZZNS4_14uniform_kernelIS9_EEvRNS_18TensorIteratorBaseEddT_ENKUlvE_clEvENKUlvE2_clEvEUlfE_EEvSC_T1_T2_EUlP24curandStatePhilox4_32_10E_ZNS1_27distribution_nullary_kernelIS7_f7double2S9_SL_SG_EEvSC_SI_RKT3_T4_EUlifE_EEvlNS_15PhiloxCudaStateESH_SI_,"",@"SHT_CUDA_INFO"
	.sectionflags	@""
	.align	4


	//----- nvinfo : EIATTR_CUDA_API_VERSION
	.align		4
        /*0000*/ 	.byte	0x04, 0x37
        /*0002*/ 	.short	(.L_226 - .L_225)
.L_225:
        /*0004*/ 	.word	0x00000082


	//----- nvinfo : EIATTR_KPARAM_INFO
	.align		4
.L_226:
        /*0008*/ 	.byte	0x04, 0x17
        /*000a*/ 	.short	(.L_228 - .L_227)
.L_227:
        /*000c*/ 	.word	0x00000000
        /*0010*/ 	.short	0x0003
        /*0012*/ 	.short	0x0028
        /*0014*/ 	.byte	0x00, 0xf0, 0x61, 0x00


	//----- nvinfo : EIATTR_KPARAM_INFO
	.align		4
.L_228:
        /*0018*/ 	.byte	0x04, 0x17
        /*001a*/ 	.short	(.L_230 - .L_229)
.L_229:
        /*001c*/ 	.word	0x00000000
        /*0020*/ 	.short	0x0002
        /*0022*/ 	.short	0x0020
        /*0024*/ 	.byte	0x00, 0xf0, 0x05, 0x00


	//----- nvinfo : EIATTR_KPARAM_INFO
	.align		4
.L_230:
        /*0028*/ 	.byte	0x04, 0x17
        /*002a*/ 	.short	(.L_232 - .L_231)
.L_231:
        /*002c*/ 	.word	0x00000000
        /*0030*/ 	.short	0x0001
        /*0032*/ 	.short	0x0008
        /*0034*/ 	.byte	0x00, 0xf0, 0x61, 0x00


	//----- nvinfo : EIATTR_KPARAM_INFO
	.align		4
.L_232:
        /*0038*/ 	.byte	0x04, 0x17
        /*003a*/ 	.short	(.L_234 - .L_233)
.L_233:
        /*003c*/ 	.word	0x00000000
        /*0040*/ 	.short	0x0000
        /*0042*/ 	.short	0x0000
        /*0044*/ 	.byte	0x00, 0xf0, 0x21, 0x00


	//----- nvinfo : EIATTR_SPARSE_MMA_MASK
	.align		4
.L_234:
        /*0048*/ 	.byte	0x03, 0x50
        /*004a*/ 	.short	0x0000


	//----- nvinfo : EIATTR_MAXREG_COUNT
	.align		4
        /*004c*/ 	.byte	0x03, 0x1b
        /*004e*/ 	.short	0x0040


	//----- nvinfo : EIATTR_NUM_BARRIERS
	.align		4
        /*0050*/ 	.byte	0x02, 0x4c
        /*0052*/ 	.byte	0x01
	.zero		1


	//----- nvinfo : EIATTR_MERCURY_ISA_VERSION
	.align		4
        /*0054*/ 	.byte	0x03, 0x5f
        /*0056*/ 	.short	0x0101


	//----- nvinfo : EIATTR_VRC_CTA_INIT_COUNT
	.align		4
        /*0058*/ 	.byte	0x02, 0x4a
	.zero		1
	.zero		1


	//----- nvinfo : EIATTR_EXIT_INSTR_OFFSETS
	.align		4
        /*005c*/ 	.byte	0x04, 0x1c
        /*005e*/ 	.short	(.L_236 - .L_235)


	//   ....[0]....
.L_235:
        /*0060*/ 	.word	0x000007b0


	//   ....[1]....
        /*0064*/ 	.word	0x000012e0


	//----- nvinfo : EIATTR_MAX_THREADS
	.align		4
.L_236:
        /*0068*/ 	.byte	0x04, 0x05
        /*006a*/ 	.short	(.L_238 - .L_237)
.L_237:
        /*006c*/ 	.word	0x00000100
        /*0070*/ 	.word	0x00000001
        /*0074*/ 	.word	0x00000001


	//----- nvinfo : EIATTR_CRS_STACK_SIZE
	.align		4
.L_238:
        /*0078*/ 	.byte	0x04, 0x1e
        /*007a*/ 	.short	(.L_240 - .L_239)
.L_239:
        /*007c*/ 	.word	0x00000000


	//----- nvinfo : EIATTR_CBANK_PARAM_SIZE
	.align		4
.L_240:
        /*0080*/ 	.byte	0x03, 0x19
        /*0082*/ 	.short	0x0040


	//----- nvinfo : EIATTR_PARAM_CBANK
	.align		4
        /*0084*/ 	.byte	0x04, 0x0a
        /*0086*/ 	.short	(.L_242 - .L_241)
	.align		4
.L_241:
        /*0088*/ 	.word	index@(.nv.constant0._ZN2at6native55_GLOBAL__N__1da31dc6_22_DistributionUniform_cu_67fa25cf43distribution_elementwise_grid_stride_kernelIfLi4EZNS0_9templates4cuda21uniform_and_transformIN3c108BFloat16EfPNS_17CUDAGeneratorImplEZZZNS4_14uniform_kernelIS9_EEvRNS_18TensorIteratorBaseEddT_ENKUlvE_clEvENKUlvE2_clEvEUlfE_EEvSC_T1_T2_EUlP24curandStatePhilox4_32_10E_ZNS1_27distribution_nullary_kernelIS7_f7double2S9_SL_SG_EEvSC_SI_RKT3_T4_EUlifE_EEvlNS_15PhiloxCudaStateESH_SI_)
        /*008c*/ 	.short	0x0380
        /*008e*/ 	.short	0x0040


	//----- nvinfo : EIATTR_SW_WAR
	.align		4
.L_242:
        /*0090*/ 	.byte	0x04, 0x36
        /*0092*/ 	.short	(.L_244 - .L_243)
.L_243:
        /*0094*/ 	.word	0x00000008
.L_244:


//--------------------- .nv.info._ZN2at6native55_GLOBAL__N__1da31dc6_22_DistributionUniform_cu_67fa25cf43distribution_elementwise_grid_stride_kernelIfLi4EZNS0_9templates4cuda21uniform_and_transformIN3c104HalfEfPNS_17CUDAGeneratorImplEZZZNS4_14uniform_kernelIS9_EEvRNS_18TensorIteratorBaseEddT_ENKUlvE_clEvENKUlvE1_clEvEUlfE_EEvSC_T1_T2_EUlP24curandStatePhilox4_32_10E0_ZNS1_27distribution_nullary_kernelIS7_f6float4S9_SL_SG_EEvSC_SI_RKT3_T4_EUlifE0_EEvlNS_15PhiloxCudaStateESH_SI_ --------------------------
	.section	.nv.info._ZN2at6native55_GLOBAL__N__1da31dc6_22_DistributionUniform_cu_67fa25cf43distribution_elementwise_grid_stride_kernelIfLi4EZNS0_9templates4cuda21uniform_and_transformIN3c104HalfEfPNS_17CUDAGeneratorImplEZZZNS4_14uniform_kernelIS9_EEvRNS_18TensorIteratorBaseEddT_ENKUlvE_clEvENKUlvE1_clEvEUlfE_EEvSC_T1_T2_EUlP24curandStatePhilox4_32_10E0_ZNS1_27distribution_nullary_kernelIS7_f6float4S9_SL_SG_EEvSC_SI_RKT3_T4_EUlifE0_EEvlNS_15PhiloxCudaStateESH_SI_,"",@"SHT_CUDA_INFO"
	.sectionflags	@""
	.align	4


	//----- nvinfo : EIATTR_CUDA_API_VERSION
	.align		4
        /*0000*/ 	.byte	0x04, 0x37
        /*0002*/ 	.short	(.L_246 - .L_245)
.L_245:
        /*0004*/ 	.word	0x00000082


	//----- nvinfo : EIATTR_KPARAM_INFO
	.align		4
.L_246:
        /*0008*/ 	.byte	0x04, 0x17
        /*000a*/ 	.short	(.L_248 - .L_247)
.L_247:
        /*000c*/ 	.word	0x00000000
        /*0010*/ 	.short	0x0003
        /*0012*/ 	.short	0x0028
        /*0014*/ 	.byte	0x00, 0xf0, 0xa1, 0x06


	//----- nvinfo : EIATTR_KPARAM_INFO
	.align		4
.L_248:
        /*0018*/ 	.byte	0x04, 0x17
        /*001a*/ 	.short	(.L_250 - .L_249)
.L_249:
        /*001c*/ 	.word	0x00000000
        /*0020*/ 	.short	0x0002
        /*0022*/ 	.short	0x0020
        /*0024*/ 	.byte	0x00, 0xf0, 0x05, 0x00


	//----- nvinfo : EIATTR_KPARAM_INFO
	.align		4
.L_250:
        /*0028*/ 	.byte	0x04, 0x17
        /*002a*/ 	.short	(.L_252 - .L_251)
.L_251:
        /*002c*/ 	.word	0x00000000
        /*0030*/ 	.short	0x0001
        /*0032*/ 	.short	0x0008
        /*0034*/ 	.byte	0x00, 0xf0, 0x61, 0x00


	//----- nvinfo : EIATTR_KPARAM_INFO
	.align		4
.L_252:
        /*0038*/ 	.byte	0x04, 0x17
        /*003a*/ 	.short	(.L_254 - .L_253)
.L_253:
        /*003c*/ 	.word	0x00000000
        /*0040*/ 	.short	0x0000
        /*0042*/ 	.short	0x0000
        /*0044*/ 	.byte	0x00, 0xf0, 0x21, 0x00


	//----- nvinfo : EIATTR_SPARSE_MMA_MASK
	.align		4
.L_254:
        /*0048*/ 	.byte	0x03, 0x50
        /*004a*/ 	.short	0x0000


	//----- nvinfo : EIATTR_MAXREG_COUNT
	.align		4
        /*004c*/ 	.byte	0x03, 0x1b
        /*004e*/ 	.short	0x0040


	//----- nvinfo : EIATTR_NUM_BARRIERS
	.align		4
        /*0050*/ 	.byte	0x02, 0x4c
        /*0052*/ 	.byte	0x01
	.zero		1


	//----- nvinfo : EIATTR_MERCURY_ISA_VERSION
	.align		4
        /*0054*/ 	.byte	0x03, 0x5f
        /*0056*/ 	.short	0x0101


	//----- nvinfo : EIATTR_VRC_CTA_INIT_COUNT
	.align		4
        /*0058*/ 	.byte	0x02, 0x4a
	.zero		1
	.zero		1


	//----- nvinfo : EIATTR_EXIT_INSTR_OFFSETS
	.align		4
        /*005c*/ 	.byte	0x04, 0x1c
        /*005e*/ 	.short	(.L_256 - .L_255)


	//   ....[0]....
.L_255:
        /*0060*/ 	.word	0x000007d0


	//   ....[1]....
        /*0064*/ 	.word	0x000055a0


	//----- nvinfo : EIATTR_MAX_THREADS
	.align		4
.L_256:
        /*0068*/ 	.byte	0x04, 0x05
        /*006a*/ 	.short	(.L_258 - .L_257)
.L_257:
        /*006c*/ 	.word	0x00000100
        /*0070*/ 	.word	0x00000001
        /*0074*/ 	.word	0x00000001


	//----- nvinfo : EIATTR_CRS_STACK_SIZE
	.align		4
.L_258:
        /*0078*/ 	.byte	0x04, 0x1e
        /*007a*/ 	.short	(.L_260 - .L_259)
.L_259:
        /*007c*/ 	.word	0x00000000


	//----- nvinfo : EIATTR_CBANK_PARAM_SIZE
	.align		4
.L_260:
        /*0080*/ 	.byte	0x03, 0x19
        /*0082*/ 	.short	0x01d0


	//----- nvinfo : EIATTR_PARAM_CBANK
	.align		4
        /*0084*/ 	.byte	0x04, 0x0a
        /*0086*/ 	.short	(.L_262 - .L_261)
	.align		4
.L_261:
        /*0088*/ 	.word	index@(.nv.constant0._ZN2at6native55_GLOBAL__N__1da31dc6_22_DistributionUniform_cu_67fa25cf43distribution_elementwise_grid_stride_kernelIfLi4EZNS0_9templates4cuda21uniform_and_transformIN3c104HalfEfPNS_17CUDAGeneratorImplEZZZNS4_14uniform_kernelIS9_EEvRNS_18TensorIteratorBaseEddT_ENKUlvE_clEvENKUlvE1_clEvEUlfE_EEvSC_T1_T2_EUlP24curandStatePhilox4_32_10E0_ZNS1_27distribution_nullary_kernelIS7_f6float4S9_SL_SG_EEvSC_SI_RKT3_T4_EUlifE0_EEvlNS_15PhiloxCudaStateESH_SI_)
        /*008c*/ 	.short	0x0380
        /*008e*/ 	.short	0x01d0


	//----- nvinfo : EIATTR_SW_WAR
	.align		4
.L_262:
        /*0090*/ 	.byte	0x04, 0x36
        /*0092*/ 	.short	(.L_264 - .L_263)
.L_263:
        /*0094*/ 	.word	0x00000008
.L_264:


//--------------------- .nv.info._ZN2at6native55_GLOBAL__N__1da31dc6_22_DistributionUniform_cu_67fa25cf43distribution_elementwise_grid_stride_kernelIfLi4EZNS0_9templates4cuda21uniform_and_transformIN3c104HalfEfPNS_17CUDAGeneratorImplEZZZNS4_14uniform_kernelIS9_EEvRNS_18TensorIteratorBaseEddT_ENKUlvE_clEvENKUlvE1_clEvEUlfE_EEvSC_T1_T2_EUlP24curandStatePhilox4_32_10E0_ZNS1_27distribution_nullary_kernelIS7_f6float4S9_SL_SG_EEvSC_SI_RKT3_T4_EUlifE_EEvlNS_15PhiloxCudaStateESH_SI_ --------------------------
	.section	.nv.info._ZN2at6native55_GLOBAL__N__1da31dc6_22_DistributionUniform_cu_67fa25cf43distribution_elementwise_grid_stride_kernelIfLi4EZNS0_9templates4cuda21uniform_and_transformIN3c104HalfEfPNS_17CUDAGeneratorImplEZZZNS4_14uniform_kernelIS9_EEvRNS_18TensorIteratorBaseEddT_ENKUlvE_clEvENKUlvE1_clEvEUlfE_EEvSC_T1_T2_EUlP24curandStatePhilox4_32_10E0_ZNS1_27distribution_nullary_kernelIS7_f6float4S9_SL_SG_EEvSC_SI_RKT3_T4_EUlifE_EEvlNS_15PhiloxCudaStateESH_SI_,"",@"SHT_CUDA_INFO"
	.sectionflags	@""
	.align	4


	//----- nvinfo : EIATTR_CUDA_API_VERSION
	.align		4
        /*0000*/ 	.byte	0x04, 0x37
        /*0002*/ 	.short	(.L_266 - .L_265)
.L_265:
        /*0004*/ 	.word	0x00000082


	//----- nvinfo : EIATTR_KPARAM_INFO
	.align		4
.L_266:
        /*0008*/ 	.byte	0x04, 0x17
        /*000a*/ 	.short	(.L_268 - .L_267)
.L_267:
        /*000c*/ 	.word	0x00000000
        /*0010*/ 	.short	0x0003
        /*0012*/ 	.short	0x0028
        /*0014*/ 	.byte	0x00, 0xf0, 0x61, 0x00


	//----- nvinfo : EIATTR_KPARAM_INFO
	.align		4
.L_268:
        /*0018*/ 	.byte	0x04, 0x17
        /*001a*/ 	.short	(.L_270 - .L_269)
.L_269:
        /*001c*/ 	.word	0x00000000
        /*0020*/ 	.short	0x0002
        /*0022*/ 	.short	0x0020
        /*0024*/ 	.byte	0x00, 0xf0, 0x05, 0x00


	//----- nvinfo : EIATTR_KPARAM_INFO
	.align		4
.L_270:
        /*0028*/ 	.byte	0x04, 0x17
        /*002a*/ 	.short	(.L_272 - .L_271)
.L_271:
        /*002c*/ 	.word	0x00000000
        /*0030*/ 	.short	0x0001
        /*0032*/ 	.short	0x0008
        /*0034*/ 	.byte	0x00, 0xf0, 0x61, 0x00


	//----- nvinfo : EIATTR_KPARAM_INFO
	.align		4
.L_272:
        /*0038*/ 	.byte	0x04, 0x17
        /*003a*/ 	.short	(.L_274 - .L_273)
.L_273:
        /*003c*/ 	.word	0x00000000
        /*0040*/ 	.short	0x0000
        /*0042*/ 	.short	0x0000
        /*0044*/ 	.byte	0x00, 0xf0, 0x21, 0x00


	//----- nvinfo : EIATTR_SPARSE_MMA_MASK
	.align		4
.L_274:
        /*0048*/ 	.byte	0x03, 0x50
        /*004a*/ 	.short	0x0000


	//----- nvinfo : EIATTR_MAXREG_COUNT
	.align		4
        /*004c*/ 	.byte	0x03, 0x1b
        /*004e*/ 	.short	0x0040


	//----- nvinfo : EIATTR_NUM_BARRIERS
	.align		4
        /*0050*/ 	.byte	0x02, 0x4c
        /*0052*/ 	.byte	0x01
	.zero		1


	//----- nvinfo : EIATTR_MERCURY_ISA_VERSION
	.align		4
        /*0054*/ 	.byte	0x03, 0x5f
        /*0056*/ 	.short	0x0101


	//----- nvinfo : EIATTR_VRC_CTA_INIT_COUNT
	.align		4
        /*0058*/ 	.byte	0x02, 0x4a
	.zero		1
	.zero		1


	//----- nvinfo : EIATTR_EXIT_INSTR_OFFSETS
	.align		4
        /*005c*/ 	.byte	0x04, 0x1c
        /*005e*/ 	.short	(.L_276 - .L_275)


	//   ....[0]....
.L_275:
        /*0060*/ 	.word	0x000007e0


	//   ....[1]....
        /*0064*/ 	.word	0x00001310


	//----- nvinfo : EIATTR_MAX_THREADS
	.align		4
.L_276:
        /*0068*/ 	.byte	0x04, 0x05
        /*006a*/ 	.short	(.L_278 - .L_277)
.L_277:
        /*006c*/ 	.word	0x00000100
        /*0070*/ 	.word	0x00000001
        /*0074*/ 	.word	0x00000001


	//----- nvinfo : EIATTR_CRS_STACK_SIZE
	.align		4
.L_278:
        /*0078*/ 	.byte	0x04, 0x1e
        /*007a*/ 	.short	(.L_280 - .L_279)
.L_279:
        /*007c*/ 	.word	0x00000000


	//----- nvinfo : EIATTR_CBANK_PARAM_SIZE
	.align		4
.L_280:
        /*0080*/ 	.byte	0x03, 0x19
        /*0082*/ 	.short	0x0040


	//----- nvinfo : EIATTR_PARAM_CBANK
	.align		4
        /*0084*/ 	.byte	0x04, 0x0a
        /*0086*/ 	.short	(.L_282 - .L_281)
	.align		4
.L_281:
        /*0088*/ 	.word	index@(.nv.constant0._ZN2at6native55_GLOBAL__N__1da31dc6_22_DistributionUniform_cu_67fa25cf43distribution_elementwise_grid_stride_kernelIfLi4EZNS0_9templates4cuda21uniform_and_transformIN3c104HalfEfPNS_17CUDAGeneratorImplEZZZNS4_14uniform_kernelIS9_EEvRNS_18TensorIteratorBaseEddT_ENKUlvE_clEvENKUlvE1_clEvEUlfE_EEvSC_T1_T2_EUlP24curandStatePhilox4_32_10E0_ZNS1_27distribution_nullary_kernelIS7_f6float4S9_SL_SG_EEvSC_SI_RKT3_T4_EUlifE_EEvlNS_15PhiloxCudaStateESH_SI_)
        /*008c*/ 	.short	0x0380
        /*008e*/ 	.short	0x0040


	//----- nvinfo : EIATTR_SW_WAR
	.align		4
.L_282:
        /*0090*/ 	.byte	0x04, 0x36
        /*0092*/ 	.short	(.L_284 - .L_283)
.L_283:
        /*0094*/ 	.word	0x00000008
.L_284:


//--------------------- .nv.info._ZN2at6native55_GLOBAL__N__1da31dc6_22_DistributionUniform_cu_67fa25cf43distribution_elementwise_grid_stride_kernelIfLi4EZNS0_9templates4cuda21uniform_and_transformIN3c104HalfEfPNS_17CUDAGeneratorImplEZZZNS4_14uniform_kernelIS9_EEvRNS_18TensorIteratorBaseEddT_ENKUlvE_clEvENKUlvE1_clEvEUlfE_EEvSC_T1_T2_EUlP24curandStatePhilox4_32_10E_ZNS1_27distribution_nullary_kernelIS7_f7double2S9_SL_SG_EEvSC_SI_RKT3_T4_EUlifE0_EEvlNS_15PhiloxCudaStateESH_SI_ --------------------------
	.section	.nv.info._ZN2at6native55_GLOBAL__N__1da31dc6_22_DistributionUniform_cu_67fa25cf43distribution_elementwise_grid_stride_kernelIfLi4EZNS0_9templates4cuda21uniform_and_transformIN3c104HalfEfPNS_17CUDAGeneratorImplEZZZNS4_14uniform_kernelIS9_EEvRNS_18TensorIteratorBaseEddT_ENKUlvE_clEvENKUlvE1_clEvEUlfE_EEvSC_T1_T2_EUlP24curandStatePhilox4_32_10E_ZNS1_27distribution_nullary_kernelIS7_f7double2S9_SL_SG_EEvSC_SI_RKT3_T4_EUlifE0_EEvlNS_15PhiloxCudaStateESH_SI_,"",@"SHT_CUDA_INFO"
	.sectionflags	@""
	.align	4


	//----- nvinfo : EIATTR_CUDA_API_VERSION
	.align		4
        /*0000*/ 	.byte	0x04, 0x37
        /*0002*/ 	.short	(.L_286 - .L_285)
.L_285:
        /*0004*/ 	.word	0x00000082


	//----- nvinfo : EIATTR_KPARAM_INFO
	.align		4
.L_286:
        /*0008*/ 	.byte	0x04, 0x17
        /*000a*/ 	.short	(.L_288 - .L_287)
.L_287:
        /*000c*/ 	.word	0x00000000
        /*0010*/ 	.short	0x0003
        /*0012*/ 	.short	0x0028
        /*0014*/ 	.byte	0x00, 0xf0, 0xa1, 0x06


	//----- nvinfo : EIATTR_KPARAM_INFO
	.align		4
.L_288:
        /*0018*/ 	.byte	0x04, 0x17
        /*001a*/ 	.short	(.L_290 - .L_289)
.L_289:
        /*001c*/ 	.word	0x00000000
        /*0020*/ 	.short	0x0002
        /*0022*/ 	.short	0x0020
        /*0024*/ 	.byte	0x00, 0xf0, 0x05, 0x00


	//----- nvinfo : EIATTR_KPARAM_INFO
	.align		4
.L_290:
        /*0028*/ 	.byte	0x04, 0x17
        /*002a*/ 	.short	(.L_292 - .L_291)
.L_291:
        /*002c*/ 	.word	0x00000000
        /*0030*/ 	.short	0x0001
        /*0032*/ 	.short	0x0008
        /*0034*/ 	.byte	0x00, 0xf0, 0x61, 0x00


	//----- nvinfo : EIATTR_KPARAM_INFO
	.align		4
.L_292:
        /*0038*/ 	.byte	0x04, 0x17
        /*003a*/ 	.short	(.L_294 - .L_293)
.L_293:
        /*003c*/ 	.word	0x00000000
        /*0040*/ 	.short	0x0000
        /*0042*/ 	.short	0x0000
        /*0044*/ 	.byte	0x00, 0xf0, 0x21, 0x00


	//----- nvinfo : EIATTR_SPARSE_MMA_MASK
	.align		4
.L_294:
        /*0048*/ 	.byte	0x03, 0x50
        /*004a*/ 	.short	0x0000


	//----- nvinfo : EIATTR_MAXREG_COUNT
	.align		4
        /*004c*/ 	.byte	0x03, 0x1b
        /*004e*/ 	.short	0x0040


	//----- nvinfo : EIATTR_NUM_BARRIERS
	.align		4
        /*0050*/ 	.byte	0x02, 0x4c
        /*0052*/ 	.byte	0x01
	.zero		1


	//----- nvinfo : EIATTR_MERCURY_ISA_VERSION
	.align		4
        /*0054*/ 	.byte	0x03, 0x5f
        /*0056*/ 	.short	0x0101


	//----- nvinfo : EIATTR_VRC_CTA_INIT_COUNT
	.align		4
        /*0058*/ 	.byte	0x02, 0x4a
	.zero		1
	.zero		1


	//----- nvinfo : EIATTR_EXIT_INSTR_OFFSETS
	.align		4
        /*005c*/ 	.byte	0x04, 0x1c
        /*005e*/ 	.short	(.L_296 - .L_295)


	//   ....[0]....
.L_295:
        /*0060*/ 	.word	0x000007c0


	//   ....[1]....
        /*0064*/ 	.word	0x000056d0


	//----- nvinfo : EIATTR_MAX_THREADS
	.align		4
.L_296:
        /*0068*/ 	.byte	0x04, 0x05
        /*006a*/ 	.short	(.L_298 - .L_297)
.L_297:
        /*006c*/ 	.word	0x00000100
        /*0070*/ 	.word	0x00000001
        /*0074*/ 	.word	0x00000001


	//----- nvinfo : EIATTR_CRS_STACK_SIZE
	.align		4
.L_298:
        /*0078*/ 	.byte	0x04, 0x1e
        /*007a*/ 	.short	(.L_300 - .L_299)
.L_299:
        /*007c*/ 	.word	0x00000000


	//----- nvinfo : EIATTR_CBANK_PARAM_SIZE
	.align		4
.L_300:
        /*0080*/ 	.byte	0x03, 0x19
        /*0082*/ 	.short	0x01d0


	//----- nvinfo : EIATTR_PARAM_CBANK
	.align		4
        /*0084*/ 	.byte	0x04, 0x0a
        /*0086*/ 	.short	(.L_302 - .L_301)
	.align		4
.L_301:
        /*0088*/ 	.word	index@(.nv.constant0._ZN2at6native55_GLOBAL__N__1da31dc6_22_DistributionUniform_cu_67fa25cf43distribution_elementwise_grid_stride_kernelIfLi4EZNS0_9templates4cuda21uniform_and_transformIN3c104HalfEfPNS_17CUDAGeneratorImplEZZZNS4_14uniform_kernelIS9_EEvRNS_18TensorIteratorBaseEddT_ENKUlvE_clEvENKUlvE1_clEvEUlfE_EEvSC_T1_T2_EUlP24curandStatePhilox4_32_10E_ZNS1_27distribution_nullary_kernelIS7_f7double2S9_SL_SG_EEvSC_SI_RKT3_T4_EUlifE0_EEvlNS_15PhiloxCudaStateESH_SI_)
        /*008c*/ 	.short	0x0380
        /*008e*/ 	.short	0x01d0


	//----- nvinfo : EIATTR_SW_WAR
	.align		4
.L_302:
        /*0090*/ 	.byte	0x04, 0x36
        /*0092*/ 	.short	(.L_304 - .L_303)
.L_303:
        /*0094*/ 	.word	0x00000008
.L_304:


//--------------------- .nv.info._ZN2at6native55_GLOBAL__N__1da31dc6_22_DistributionUniform_cu_67fa25cf43distribution_elementwise_grid_stride_kernelIfLi4EZNS0_9templates4cuda21uniform_and_transformIN3c104HalfEfPNS_17CUDAGeneratorImplEZZZNS4_14uniform_kernelIS9_EEvRNS_18TensorIteratorBaseEddT_ENKUlvE_clEvENKUlvE1_clEvEUlfE_EEvSC_T1_T2_EUlP24curandStatePhilox4_32_10E_ZNS1_27distribution_nullary_kernelIS7_f7double2S9_SL_SG_EEvSC_SI_RKT3_T4_EUlifE_EEvlNS_15PhiloxCudaStateESH_SI_ --------------------------
	.section	.nv.info._ZN2at6native55_GLOBAL__N__1da31dc6_22_DistributionUniform_cu_67fa25cf43distribution_elementwise_grid_stride_kernelIfLi4EZNS0_9templates4cuda21uniform_and_transformIN3c104HalfEfPNS_17CUDAGeneratorImplEZZZNS4_14uniform_kernelIS9_EEvRNS_18TensorIteratorBaseEddT_ENKUlvE_clEvENKUlvE1_clEvEUlfE_EEvSC_T1_T2_EUlP24curandStatePhilox4_32_10E_ZNS1_27distribution_nullary_kernelIS7_f7double2S9_SL_SG_EEvSC_SI_RKT3_T4_EUlifE_EEvlNS_15PhiloxCudaStateESH_SI_,"",@"SHT_CUDA_INFO"
	.sectionflags	@""
	.align	4


	//----- nvinfo : EIATTR_CUDA_API_VERSION
	.align		4
        /*0000*/ 	.byte	0x04, 0x37
        /*0002*/ 	.short	(.L_306 - .L_305)
.L_305:
        /*0004*/ 	.word	0x00000082


	//----- nvinfo : EIATTR_KPARAM_INFO
	.align		4
.L_306:
        /*0008*/ 	.byte	0x04, 0x17
        /*000a*/ 	.short	(.L_308 - .L_307)
.L_307:
        /*000c*/ 	.word	0x00000000
        /*0010*/ 	.short	0x0003
        /*0012*/ 	.short	0x0028
        /*0014*/ 	.byte	0x00, 0xf0, 0x61, 0x00


	//----- nvinfo : EIATTR_KPARAM_INFO
	.align		4
.L_308:
        /*0018*/ 	.byte	0x04, 0x17
        /*001a*/ 	.short	(.L_310 - .L_309)
.L_309:
        /*001c*/ 	.word	0x00000000
        /*0020*/ 	.short	0x0002
        /*0022*/ 	.short	0x0020
        /*0024*/ 	.byte	0x00, 0xf0, 0x05, 0x00


	//----- nvinfo : EIATTR_KPARAM_INFO
	.align		4
.L_310:
        /*0028*/ 	.byte	0x04, 0x17
        /*002a*/ 	.short	(.L_312 - .L_311)
.L_311:
        /*002c*/ 	.word	0x00000000
        /*0030*/ 	.short	0x0001
        /*0032*/ 	.short	0x0008
        /*0034*/ 	.byte	0x00, 0xf0, 0x61, 0x00


	//----- nvinfo : EIATTR_KPARAM_INFO
	.align		4
.L_312:
        /*0038*/ 	.byte	0x04, 0x17
        /*003a*/ 	.short	(.L_314 - .L_313)
.L_313:
        /*003c*/ 	.word	0x00000000
        /*0040*/ 	.short	0x0000
        /*0042*/ 	.short	0x0000
        /*0044*/ 	.byte	0x00, 0xf0, 0x21, 0x00


	//----- nvinfo : EIATTR_SPARSE_MMA_MASK
	.align		4
.L_314:
        /*0048*/ 	.byte	0x03, 0x50
        /*004a*/ 	.short	0x0000


	//----- nvinfo : EIATTR_MAXREG_COUNT
	.align		4
        /*004c*/ 	.byte	0x03, 0x1b
        /*004e*/ 	.short	0x0040


	//----- nvinfo : EIATTR_NUM_BARRIERS
	.align		4
        /*0050*/ 	.byte	0x02, 0x4c
        /*0052*/ 	.byte	0x01
	.zero		1


	//----- nvinfo : EIATTR_MERCURY_ISA_VERSION
	.align		4
        /*0054*/ 	.byte	0x03, 0x5f
        /*0056*/ 	.short	0x0101


	//----- nvinfo : EIATTR_VRC_CTA_INIT_COUNT
	.align		4
        /*0058*/ 	.byte	0x02, 0x4a
	.zero		1
	.zero		1


	//----- nvinfo : EIATTR_EXIT_INSTR_OFFSETS
	.align		4
        /*005c*/ 	.byte	0x04, 0x1c
        /*005e*/ 	.short	(.L_316 - .L_315)


	//   ....[0]....
.L_315:
        /*0060*/ 	.word	0x000007e0


	//   ....[1]....
        /*0064*/ 	.word	0x00001350


	//----- nvinfo : EIATTR_MAX_THREADS
	.align		4
.L_316:
        /*0068*/ 	.byte	0x04, 0x05
        /*006a*/ 	.short	(.L_318 - .L_317)
.L_317:
        /*006c*/ 	.word	0x00000100
        /*0070*/ 	.word	0x00000001
        /*0074*/ 	.word	0x00000001


	//----- nvinfo : EIATTR_CRS_STACK_SIZE
	.align		4
.L_318:
        /*0078*/ 	.byte	0x04, 0x1e
        /*007a*/ 	.short	(.L_320 - .L_319)
.L_319:
        /*007c*/ 	.word	0x00000000


	//----- nvinfo : EIATTR_CBANK_PARAM_SIZE
	.align		4
.L_320:
        /*0080*/ 	.byte	0x03, 0x19
        /*0082*/ 	.short	0x0040


	//----- nvinfo : EIATTR_PARAM_CBANK
	.align		4
        /*0084*/ 	.byte	0x04, 0x0a
        /*0086*/ 	.short	(.L_322 - .L_321)
	.align		4
.L_321:
        /*0088*/ 	.word	index@(.nv.constant0._ZN2at6native55_GLOBAL__N__1da31dc6_22_DistributionUniform_cu_67fa25cf43distribution_elementwise_grid_stride_kernelIfLi4EZNS0_9templates4cuda21uniform_and_transformIN3c104HalfEfPNS_17CUDAGeneratorImplEZZZNS4_14uniform_kernelIS9_EEvRNS_18TensorIteratorBaseEddT_ENKUlvE_clEvENKUlvE1_clEvEUlfE_EEvSC_T1_T2_EUlP24curandStatePhilox4_32_10E_ZNS1_27distribution_nullary_kernelIS7_f7double2S9_SL_SG_EEvSC_SI_RKT3_T4_EUlifE_EEvlNS_15PhiloxCudaStateESH_SI_)
        /*008c*/ 	.short	0x0380
        /*008e*/ 	.short	0x0040


	//----- nvinfo : EIATTR_SW_WAR
	.align		4
.L_322:
        /*0090*/ 	.byte	0x04, 0x36
        /*0092*/ 	.short	(.L_324 - .L_323)
.L_323:
        /*0094*/ 	.word	0x00000008
.L_324:


//--------------------- .nv.info._ZN2at6native55_GLOBAL__N__1da31dc6_22_DistributionUniform_cu_67fa25cf43distribution_elementwise_grid_stride_kernelIfLi4EZNS0_9templates4cuda21uniform_and_transformIffPNS_17CUDAGeneratorImplEZZZNS4_14uniform_kernelIS7_EEvRNS_18TensorIteratorBaseEddT_ENKUlvE_clEvENKUlvE0_clEvEUlfE_EEvSA_T1_T2_EUlP24curandStatePhilox4_32_10E0_ZNS1_27distribution_nullary_kernelIff6float4S7_SJ_SE_EEvSA_SG_RKT3_T4_EUlifE0_EEvlNS_15PhiloxCudaStateESF_SG_ --------------------------
	.section	.nv.info._ZN2at6native55_GLOBAL__N__1da31dc6_22_DistributionUniform_cu_67fa25cf43distribution_elementwise_grid_stride_kernelIfLi4EZNS0_9templates4cuda21uniform_and_transformIffPNS_17CUDAGeneratorImplEZZZNS4_14uniform_kernelIS7_EEvRNS_18TensorIteratorBaseEddT_ENKUlvE_clEvENKUlvE0_clEvEUlfE_EEvSA_T1_T2_EUlP24curandStatePhilox4_32_10E0_ZNS1_27distribution_nullary_kernelIff6float4S7_SJ_SE_EEvSA_SG_RKT3_T4_EUlifE0_EEvlNS_15PhiloxCudaStateESF_SG_,"",@"SHT_CUDA_INFO"
	.sectionflags	@""
	.align	4


	//----- nvinfo : EIATTR_CUDA_API_VERSION
	.align		4
        /*0000*/ 	.byte	0x04, 0x37
        /*0002*/ 	.short	(.L_326 - .L_325)
.L_325:
        /*0004*/ 	.word	0x00000082


	//----- nvinfo : EIATTR_KPARAM_INFO
	.align		4
.L_326:
        /*0008*/ 	.byte	0x04, 0x17
        /*000a*/ 	.short	(.L_328 - .L_327)
.L_327:
        /*000c*/ 	.word	0x00000000
        /*0010*/ 	.short	0x0003
        /*0012*/ 	.short	0x0028
        /*0014*/ 	.byte	0x00, 0xf0, 0xc1, 0x06


	//----- nvinfo : EIATTR_KPARAM_INFO
	.align		4
.L_328:
        /*0018*/ 	.byte	0x04, 0x17
        /*001a*/ 	.short	(.L_330 - .L_329)
.L_329:
        /*001c*/ 	.word	0x00000000
        /*0020*/ 	.short	0x0002
        /*0022*/ 	.short	0x0020
        /*0024*/ 	.byte	0x00, 0xf0, 0x05, 0x00


	//----- nvinfo : EIATTR_KPARAM_INFO
	.align		4
.L_330:
        /*0028*/ 	.byte	0x04, 0x17
        /*002a*/ 	.short	(.L_332 - .L_331)
.L_331:
        /*002c*/ 	.word	0x00000000
        /*0030*/ 	.short	0x0001
        /*0032*/ 	.short	0x0008
        /*0034*/ 	.byte	0x00, 0xf0, 0x61, 0x00


	//----- nvinfo : EIATTR_KPARAM_INFO
	.align		4
.L_332:
        /*0038*/ 	.byte	0x04, 0x17
        /*003a*/ 	.short	(.L_334 - .L_333)
.L_333:
        /*003c*/ 	.word	0x00000000
        /*0040*/ 	.short	0x0000
        /*0042*/ 	.short	0x0000
        /*0044*/ 	.byte	0x00, 0xf0, 0x21, 0x00


	//----- nvinfo : EIATTR_SPARSE_MMA_MASK
	.align		4
.L_334:
        /*0048*/ 	.byte	0x03, 0x50
        /*004a*/ 	.short	0x0000


	//----- nvinfo : EIATTR_MAXREG_COUNT
	.align		4
        /*004c*/ 	.byte	0x03, 0x1b
        /*004e*/ 	.short	0x0040


	//----- nvinfo : EIATTR_NUM_BARRIERS
	.align		4
        /*0050*/ 	.byte	0x02, 0x4c
        /*0052*/ 	.byte	0x01
	.zero		1


	//----- nvinfo : EIATTR_MERCURY_ISA_VERSION
	.align		4
        /*0054*/ 	.byte	0x03, 0x5f
        /*0056*/ 	.short	0x0101


	//----- nvinfo : EIATTR_VRC_CTA_INIT_COUNT
	.align		4
        /*0058*/ 	.byte	0x02, 0x4a
	.zero		1
	.zero		1


	//----- nvinfo : EIATTR_EXIT_INSTR_OFFSETS
	.align		4
        /*005c*/ 	.byte	0x04, 0x1c
        /*005e*/ 	.short	(.L_336 - .L_335)


	//   ....[0]....
.L_335:
        /*0060*/ 	.word	0x000007b0


	//   ....[1]....
        /*0064*/ 	.word	0x000051c0


	//----- nvinfo : EIATTR_MAX_THREADS
	.align		4
.L_336:
        /*0068*/ 	.byte	0x04, 0x05
        /*006a*/ 	.short	(.L_338 - .L_337)
.L_337:
        /*006c*/ 	.word	0x00000100
        /*0070*/ 	.word	0x00000001
        /*0074*/ 	.word	0x00000001


	//----- nvinfo : EIATTR_CRS_STACK_SIZE
	.align		4
.L_338:
        /*0078*/ 	.byte	0x04, 0x1e
        /*007a*/ 	.short	(.L_340 - .L_339)
.L_339:
        /*007c*/ 	.word	0x00000000


	//----- nvinfo : EIATTR_CBANK_PARAM_SIZE
	.align		4
.L_340:
        /*0080*/ 	.byte	0x03, 0x19
        /*0082*/ 	.short	0x01d8


	//----- nvinfo : EIATTR_PARAM_CBANK
	.align		4
        /*0084*/ 	.byte	0x04, 0x0a
        /*0086*/ 	.short	(.L_342 - .L_341)
	.align		4
.L_341:
        /*0088*/ 	.word	index@(.nv.constant0._ZN2at6native55_GLOBAL__N__1da31dc6_22_DistributionUniform_cu_67fa25cf43distribution_elementwise_grid_stride_kernelIfLi4EZNS0_9templates4cuda21uniform_and_transformIffPNS_17CUDAGeneratorImplEZZZNS4_14uniform_kernelIS7_EEvRNS_18TensorIteratorBaseEddT_ENKUlvE_clEvENKUlvE0_clEvEUlfE_EEvSA_T1_T2_EUlP24curandStatePhilox4_32_10E0_ZNS1_27distribution_nullary_kernelIff6float4S7_SJ_SE_EEvSA_SG_RKT3_T4_EUlifE0_EEvlNS_15PhiloxCudaStateESF_SG_)
        /*008c*/ 	.short	0x0380
        /*008e*/ 	.short	0x01d8


	//----- nvinfo : EIATTR_SW_WAR
	.align		4
.L_342:
        /*0090*/ 	.byte	0x04, 0x36
        /*0092*/ 	.short	(.L_344 - .L_343)
.L_343:
        /*0094*/ 	.word	0x00000008
.L_344:


//--------------------- .nv.info._ZN2at6native55_GLOBAL__N__1da31dc6_22_DistributionUniform_cu_67fa25cf43distribution_elementwise_grid_stride_kernelIfLi4EZNS0_9templates4cuda21uniform_and_transformIffPNS_17CUDAGeneratorImplEZZZNS4_14uniform_kernelIS7_EEvRNS_18TensorIteratorBaseEddT_ENKUlvE_clEvENKUlvE0_clEvEUlfE_EEvSA_T1_T2_EUlP24curandStatePhilox4_32_10E0_ZNS1_27distribution_nullary_kernelIff6float4S7_SJ_SE_EEvSA_SG_RKT3_T4_EUlifE_EEvlNS_15PhiloxCudaStateESF_SG_ --------------------------
	.section	.nv.info._ZN2at6native55_GLOBAL__N__1da31dc6_22_DistributionUniform_cu_67fa25cf43distribution_elementwise_grid_stride_kernelIfLi4EZNS0_9templates4cuda21uniform_and_transformIffPNS_17CUDAGeneratorImplEZZZNS4_14uniform_kernelIS7_EEvRNS_18TensorIteratorBaseEddT_ENKUlvE_clEvENKUlvE0_clEvEUlfE_EEvSA_T1_T2_EUlP24curandStatePhilox4_32_10E0_ZNS1_27distribution_nullary_kernelIff6float4S7_SJ_SE_EEvSA_SG_RKT3_T4_EUlifE_EEvlNS_15PhiloxCudaStateESF_SG_,"",@"SHT_CUDA_INFO"
	.sectionflags	@""
	.align	4


	//----- nvinfo : EIATTR_CUDA_API_VERSION
	.align		4
        /*0000*/ 	.byte	0x04, 0x37
        /*0002*/ 	.short	(.L_346 - .L_345)
.L_345:
        /*0004*/ 	.word	0x00000082


	//----- nvinfo : EIATTR_KPARAM_INFO
	.align		4
.L_346:
        /*0008*/ 	.byte	0x04, 0x17
        /*000a*/ 	.short	(.L_348 - .L_347)
.L_347:
        /*000c*/ 	.word	0x00000000
        /*0010*/ 	.short	0x0003
        /*0012*/ 	.short	0x0028
        /*0014*/ 	.byte	0x00, 0xf0, 0x61, 0x00


	//----- nvinfo : EIATTR_KPARAM_INFO
	.align		4
.L_348:
        /*0018*/ 	.byte	0x04, 0x17
        /*001a*/ 	.short	(.L_350 - .L_349)
.L_349:
        /*001c*/ 	.word	0x00000000
        /*0020*/ 	.short	0x0002
        /*0022*/ 	.short	0x0020
        /*0024*/ 	.byte	0x00, 0xf0, 0x05, 0x00


	//----- nvinfo : EIATTR_KPARAM_INFO
	.align		4
.L_350:
        /*0028*/ 	.byte	0x04, 0x17
        /*002a*/ 	.short	(.L_352 - .L_351)
.L_351:
        /*002c*/ 	.word	0x00000000
        /*0030*/ 	.short	0x0001
        /*0032*/ 	.short	0x0008
        /*0034*/ 	.byte	0x00, 0xf0, 0x61, 0x00


	//----- nvinfo : EIATTR_KPARAM_INFO
	.align		4
.L_352:
        /*0038*/ 	.byte	0x04, 0x17
        /*003a*/ 	.short	(.L_354 - .L_353)
.L_353:
        /*003c*/ 	.word	0x00000000
        /*0040*/ 	.short	0x0000
        /*0042*/ 	.short	0x0000
        /*0044*/ 	.byte	0x00, 0xf0, 0x21, 0x00


	//----- nvinfo : EIATTR_SPARSE_MMA_MASK
	.align		4
.L_354:
        /*0048*/ 	.byte	0x03, 0x50
        /*004a*/ 	.short	0x0000


	//----- nvinfo : EIATTR_MAXREG_COUNT
	.align		4
        /*004c*/ 	.byte	0x03, 0x1b
        /*004e*/ 	.short	0x0040


	//----- nvinfo : EIATTR_NUM_BARRIERS
	.align		4
        /*0050*/ 	.byte	0x02, 0x4c
        /*0052*/ 	.byte	0x01
	.zero		1


	//----- nvinfo : EIATTR_MERCURY_ISA_VERSION
	.align		4
        /*0054*/ 	.byte	0x03, 0x5f
        /*0056*/ 	.short	0x0101


	//----- nvinfo : EIATTR_VRC_CTA_INIT_COUNT
	.align		4
        /*0058*/ 	.byte	0x02, 0x4a
	.zero		1
	.zero		1


	//----- nvinfo : EIATTR_EXIT_INSTR_OFFSETS
	.align		4
        /*005c*/ 	.byte	0x04, 0x1c
        /*005e*/ 	.short	(.L_356 - .L_355)


	//   ....[0]....
.L_355:
        /*0060*/ 	.word	0x000007e0


	//   ....[1]....
        /*0064*/ 	.word	0x00001180


	//----- nvinfo : EIATTR_MAX_THREADS
	.align		4
.L_356:
        /*0068*/ 	.byte	0x04, 0x05
        /*006a*/ 	.short	(.L_358 - .L_357)
.L_357:
        /*006c*/ 	.word	0x00000100
        /*0070*/ 	.word	0x00000001
        /*0074*/ 	.word	0x00000001


	//----- nvinfo : EIATTR_CRS_STACK_SIZE
	.align		4
.L_358:
        /*0078*/ 	.byte	0x04, 0x1e
        /*007a*/ 	.short	(.L_360 - .L_359)
.L_359:
        /*007c*/ 	.word	0x00000000


	//----- nvinfo : EIATTR_CBANK_PARAM_SIZE
	.align		4
.L_360:
        /*0080*/ 	.byte	0x03, 0x19
        /*0082*/ 	.short	0x0040


	//----- nvinfo : EIATTR_PARAM_CBANK
	.align		4
        /*0084*/ 	.byte	0x04, 0x0a
        /*0086*/ 	.short	(.L_362 - .L_361)
	.align		4
.L_361:
        /*0088*/ 	.word	index@(.nv.constant0._ZN2at6native55_GLOBAL__N__1da31dc6_22_DistributionUniform_cu_67fa25cf43distribution_elementwise_grid_stride_kernelIfLi4EZNS0_9templates4cuda21uniform_and_transformIffPNS_17CUDAGeneratorImplEZZZNS4_14uniform_kernelIS7_EEvRNS_18TensorIteratorBaseEddT_ENKUlvE_clEvENKUlvE0_clEvEUlfE_EEvSA_T1_T2_EUlP24curandStatePhilox4_32_10E0_ZNS1_27distribution_nullary_kernelIff6float4S7_SJ_SE_EEvSA_SG_RKT3_T4_EUlifE_EEvlNS_15PhiloxCudaStateESF_SG_)
        /*008c*/ 	.short	0x0380
        /*008e*/ 	.short	0x0040


	//----- nvinfo : EIATTR_SW_WAR
	.align		4
.L_362:
        /*0090*/ 	.byte	0x04, 0x36
        /*0092*/ 	.short	(.L_364 - .L_363)
.L_363:
        /*0094*/ 	.word	0x00000008
.L_364:


//--------------------- .nv.info._ZN2at6native55_GLOBAL__N__1da31dc6_22_DistributionUniform_cu_67fa25cf43distribution_elementwise_grid_stride_kernelIfLi4EZNS0_9templates4cuda21uniform_and_transformIffPNS_17CUDAGeneratorImplEZZZNS4_14uniform_kernelIS7_EEvRNS_18TensorIteratorBaseEddT_ENKUlvE_clEvENKUlvE0_clEvEUlfE_EEvSA_T1_T2_EUlP24curandStatePhilox4_32_10E_ZNS1_27distribution_nullary_kernelIff7double2S7_SJ_SE_EEvSA_SG_RKT3_T4_EUlifE0_EEvlNS_15PhiloxCudaStateESF_SG_ --------------------------
	.section	.nv.info._ZN2at6native55_GLOBAL__N__1da31dc6_22_DistributionUniform_cu_67fa25cf43distribution_elementwise_grid_stride_kernelIfLi4EZNS0_9templates4cuda21uniform_and_transformIffPNS_17CUDAGeneratorImplEZZZNS4_14uniform_kernelIS7_EEvRNS_18TensorIteratorBaseEddT_ENKUlvE_clEvENKUlvE0_clEvEUlfE_EEvSA_T1_T2_EUlP24curandStatePhilox4_32_10E_ZNS1_27distribution_nullary_kernelIff7double2S7_SJ_SE_EEvSA_SG_RKT3_T4_EUlifE0_EEvlNS_15PhiloxCudaStateESF_SG_,"",@"SHT_CUDA_INFO"
	.sectionflags	@""
	.align	4


	//----- nvinfo : EIATTR_CUDA_API_VERSION
	.align		4
        /*0000*/ 	.byte	0x04, 0x37
        /*0002*/ 	.short	(.L_366 - .L_365)
.L_365:
        /*0004*/ 	.word	0x00000082


	//----- nvinfo : EIATTR_KPARAM_INFO
	.align		4
.L_366:
        /*0008*/ 	.byte	0x04, 0x17
        /*000a*/ 	.short	(.L_368 - .L_367)
.L_367:
        /*000c*/ 	.word	0x00000000
        /*0010*/ 	.short	0x0003
        /*0012*/ 	.short	0x0028
        /*0014*/ 	.byte	0x00, 0xf0, 0xc1, 0x06


	//----- nvinfo : EIATTR_KPARAM_INFO
	.align		4
.L_368:
        /*0018*/ 	.byte	0x04, 0x17
        /*001a*/ 	.short	(.L_370 - .L_369)
.L_369:
        /*001c*/ 	.word	0x00000000
        /*0020*/ 	.short	0x0002
        /*0022*/ 	.short	0x0020
        /*0024*/ 	.byte	0x00, 0xf0, 0x05, 0x00


	//----- nvinfo : EIATTR_KPARAM_INFO
	.align		4
.L_370:
        /*0028*/ 	.byte	0x04, 0x17
        /*002a*/ 	.short	(.L_372 - .L_371)
.L_371:
        /*002c*/ 	.word	0x00000000
        /*0030*/ 	.short	0x0001
        /*0032*/ 	.short	0x0008
        /*0034*/ 	.byte	0x00, 0xf0, 0x61, 0x00


	//----- nvinfo : EIATTR_KPARAM_INFO
	.align		4
.L_372:
        /*0038*/ 	.byte	0x04, 0x17
        /*003a*/ 	.short	(.L_374 - .L_373)
.L_373:
        /*003c*/ 	.word	0x00000000
        /*0040*/ 	.short	0x0000
        /*0042*/ 	.short	0x0000
        /*0044*/ 	.byte	0x00, 0xf0, 0x21, 0x00


	//----- nvinfo : EIATTR_SPARSE_MMA_MASK
	.align		4
.L_374:
        /*0048*/ 	.byte	0x03, 0x50
        /*004a*/ 	.short	0x0000


	//----- nvinfo : EIATTR_MAXREG_COUNT
	.align		4
        /*004c*/ 	.byte	0x03, 0x1b
        /*004e*/ 	.short	0x0040


	//----- nvinfo : EIATTR_NUM_BARRIERS
	.align		4
        /*0050*/ 	.byte	0x02, 0x4c
        /*0052*/ 	.byte	0x01
	.zero		1


	//----- nvinfo : EIATTR_MERCURY_ISA_VERSION
	.align		4
        /*0054*/ 	.byte	0x03, 0x5f
        /*0056*/ 	.short	0x0101


	//----- nvinfo : EIATTR_VRC_CTA_INIT_COUNT
	.align		4
        /*0058*/ 	.byte	0x02, 0x4a
	.zero		1
	.zero		1


	//----- nvinfo : EIATTR_EXIT_INSTR_OFFSETS
	.align		4
        /*005c*/ 	.byte	0x04, 0x1c
        /*005e*/ 	.short	(.L_376 - .L_375)


	//   ....[0]....
.L_375:
        /*0060*/ 	.word	0x000007c0


	//   ....[1]....
        /*0064*/ 	.word	0x00003300


	//----- nvinfo : EIATTR_MAX_THREADS
	.align		4
.L_376:
        /*0068*/ 	.byte	0x04, 0x05
        /*006a*/ 	.short	(.L_378 - .L_377)
.L_377:
        /*006c*/ 	.word	0x00000100
        /*0070*/ 	.word	0x00000001
        /*0074*/ 	.word	0x00000001


	//----- nvinfo : EIATTR_CRS_STACK_SIZE
	.align		4
.L_378:
        /*0078*/ 	.byte	0x04, 0x1e
        /*007a*/ 	.short	(.L_380 - .L_379)
.L_379:
        /*007c*/ 	.word	0x00000000


	//----- nvinfo : EIATTR_CBANK_PARAM_SIZE
	.align		4
.L_380:
        /*0080*/ 	.byte	0x03, 0x19
        /*0082*/ 	.short	0x01d8


	//----- nvinfo : EIATTR_PARAM_CBANK
	.align		4
        /*0084*/ 	.byte	0x04, 0x0a
        /*0086*/ 	.short	(.L_382 - .L_381)
	.align		4
.L_381:
        /*0088*/ 	.word	index@(.nv.constant0._ZN2at6native55_GLOBAL__N__1da31dc6_22_DistributionUniform_cu_67fa25cf43distribution_elementwise_grid_stride_kernelIfLi4EZNS0_9templates4cuda21uniform_and_transformIffPNS_17CUDAGeneratorImplEZZZNS4_14uniform_kernelIS7_EEvRNS_18TensorIteratorBaseEddT_ENKUlvE_clEvENKUlvE0_clEvEUlfE_EEvSA_T1_T2_EUlP24curandStatePhilox4_32_10E_ZNS1_27distribution_nullary_kernelIff7double2S7_SJ_SE_EEvSA_SG_RKT3_T4_EUlifE0_EEvlNS_15PhiloxCudaStateESF_SG_)
        /*008c*/ 	.short	0x0380
        /*008e*/ 	.short	0x01d8


	//----- nvinfo : EIATTR_SW_WAR
	.align		4
.L_382:
        /*0090*/ 	.byte	0x04, 0x36
        /*0092*/ 	.short	(.L_384 - .L_383)
.L_383:
        /*0094*/ 	.word	0x00000008
.L_384:


//--------------------- .nv.info._ZN2at6native55_GLOBAL__N__1da31dc6_22_DistributionUniform_cu_67fa25cf43distribution_elementwise_grid_stride_kernelIfLi4EZNS0_9templates4cuda21uniform_and_transformIffPNS_17CUDAGeneratorImplEZZZNS4_14uniform_kernelIS7_EEvRNS_18TensorIteratorBaseEddT_ENKUlvE_clEvENKUlvE0_clEvEUlfE_EEvSA_T1_T2_EUlP24curandStatePhilox4_32_10E_ZNS1_27distribution_nullary_kernelIff7double2S7_SJ_SE_EEvSA_SG_RKT3_T4_EUlifE_EEvlNS_15PhiloxCudaStateESF_SG_ --------------------------
	.section	.nv.info._ZN2at6native55_GLOBAL__N__1da31dc6_22_DistributionUniform_cu_67fa25cf43distribution_elementwise_grid_stride_kernelIfLi4EZNS0_9templates4cuda21uniform_and_transformIffPNS_17CUDAGeneratorImplEZZZNS4_14uniform_kernelIS7_EEvRNS_18TensorIteratorBaseEddT_ENKUlvE_clEvENKUlvE0_clEvEUlfE_EEvSA_T1_T2_EUlP24curandStatePhilox4_32_10E_ZNS1_27distribution_nullary_kernelIff7double2S7_SJ_SE_EEvSA_SG_RKT3_T4_EUlifE_EEvlNS_15PhiloxCudaStateESF_SG_,"",@"SHT_CUDA_INFO"
	.sectionflags	@""
	.align	4


	//----- nvinfo : EIATTR_CUDA_API_VERSION
	.align		4
        /*0000*/ 	.byte	0x04, 0x37
        /*0002*/ 	.short	(.L_386 - .L_385)
.L_385:
        /*0004*/ 	.word	0x00000082


	//----- nvinfo : EIATTR_KPARAM_INFO
	.align		4
.L_386:
        /*0008*/ 	.byte	0x04, 0x17
        /*000a*/ 	.short	(.L_388 - .L_387)
.L_387:
        /*000c*/ 	.word	0x00000000
        /*0010*/ 	.short	0x0003
        /*0012*/ 	.short	0x0028
        /*0014*/ 	.byte	0x00, 0xf0, 0x61, 0x00


	//----- nvinfo : EIATTR_KPARAM_INFO
	.align		4
.L_388:
        /*0018*/ 	.byte	0x04, 0x17
        /*001a*/ 	.short	(.L_390 - .L_389)
.L_389:
        /*001c*/ 	.word	0x00000000
        /*0020*/ 	.short	0x0002
        /*0022*/ 	.short	0x0020
        /*0024*/ 	.byte	0x00, 0xf0, 0x05, 0x00


	//----- nvinfo : EIATTR_KPARAM_INFO
	.align		4
.L_390:
        /*0028*/ 	.byte	0x04, 0x17
        /*002a*/ 	.short	(.L_392 - .L_391)
.L_391:
        /*002c*/ 	.word	0x00000000
        /*0030*/ 	.short	0x0001
        /*0032*/ 	.short	0x0008
        /*0034*/ 	.byte	0x00, 0xf0, 0x61, 0x00


	//----- nvinfo : EIATTR_KPARAM_INFO
	.align		4
.L_392:
        /*0038*/ 	.byte	0x04, 0x17
        /*003a*/ 	.short	(.L_394 - .L_393)
.L_393:
        /*003c*/ 	.word	0x00000000
        /*0040*/ 	.short	0x0000
        /*0042*/ 	.short	0x0000
        /*0044*/ 	.byte	0x00, 0xf0, 0x21, 0x00


	//----- nvinfo : EIATTR_SPARSE_MMA_MASK
	.align		4
.L_394:
        /*0048*/ 	.byte	0x03, 0x50
        /*004a*/ 	.short	0x0000


	//----- nvinfo : EIATTR_MAXREG_COUNT
	.align		4
        /*004c*/ 	.byte	0x03, 0x1b
        /*004e*/ 	.short	0x0040


	//----- nvinfo : EIATTR_NUM_BARRIERS
	.align		4
        /*0050*/ 	.byte	0x02, 0x4c
        /*0052*/ 	.byte	0x01
	.zero		1


	//----- nvinfo : EIATTR_MERCURY_ISA_VERSION
	.align		4
        /*0054*/ 	.byte	0x03, 0x5f
        /*0056*/ 	.short	0x0101


	//----- nvinfo : EIATTR_VRC_CTA_INIT_COUNT
	.align		4
        /*0058*/ 	.byte	0x02, 0x4a
	.zero		1
	.zero		1


	//----- nvinfo : EIATTR_EXIT_INSTR_OFFSETS
	.align		4
        /*005c*/ 	.byte	0x04, 0x1c
        /*005e*/ 	.short	(.L_396 - .L_395)


	//   ....[0]....
.L_395:
        /*0060*/ 	.word	0x000007b0


	//   ....[1]....
        /*0064*/ 	.word	0x00001030


	//----- nvinfo : EIATTR_MAX_THREADS
	.align		4
.L_396:
        /*0068*/ 	.byte	0x04, 0x05
        /*006a*/ 	.short	(.L_398 - .L_397)
.L_397:
        /*006c*/ 	.word	0x00000100
        /*0070*/ 	.word	0x00000001
        /*0074*/ 	.word	0x00000001


	//----- nvinfo : EIATTR_CRS_STACK_SIZE
	.align		4
.L_398:
        /*0078*/ 	.byte	0x04, 0x1e
        /*007a*/ 	.short	(.L_400 - .L_399)
.L_399:
        /*007c*/ 	.word	0x00000000


	//----- nvinfo : EIATTR_CBANK_PARAM_SIZE
	.align		4
.L_400:
        /*0080*/ 	.byte	0x03, 0x19
        /*0082*/ 	.short	0x0040


	//----- nvinfo : EIATTR_PARAM_CBANK
	.align		4
        /*0084*/ 	.byte	0x04, 0x0a
        /*0086*/ 	.short	(.L_402 - .L_401)
	.align		4
.L_401:
        /*0088*/ 	.word	index@(.nv.constant0._ZN2at6native55_GLOBAL__N__1da31dc6_22_DistributionUniform_cu_67fa25cf43distribution_elementwise_grid_stride_kernelIfLi4EZNS0_9templates4cuda21uniform_and_transformIffPNS_17CUDAGeneratorImplEZZZNS4_14uniform_kernelIS7_EEvRNS_18TensorIteratorBaseEddT_ENKUlvE_clEvENKUlvE0_clEvEUlfE_EEvSA_T1_T2_EUlP24curandStatePhilox4_32_10E_ZNS1_27distribution_nullary_kernelIff7double2S7_SJ_SE_EEvSA_SG_RKT3_T4_EUlifE_EEvlNS_15PhiloxCudaStateESF_SG_)
        /*008c*/ 	.short	0x0380
        /*008e*/ 	.short	0x0040


	//----- nvinfo : EIATTR_SW_WAR
	.align		4
.L_402:
        /*0090*/ 	.byte	0x04, 0x36
        /*0092*/ 	.short	(.L_404 - .L_403)
.L_403:
        /*0094*/ 	.word	0x00000008
.L_404:


//--------------------- .nv.info._ZN2at6native55_GLOBAL__N__1da31dc6_22_DistributionUniform_cu_67fa25cf43distribution_elementwise_grid_stride_kernelIdLi2EZNS0_9templates4cuda21uniform_and_transformIddPNS_17CUDAGeneratorImplEZZZNS4_14uniform_kernelIS7_EEvRNS_18TensorIteratorBaseEddT_ENKUlvE_clEvENKUlvE_clEvEUldE_EEvSA_T1_T2_EUlP24curandStatePhilox4_32_10E0_ZNS1_27distribution_nullary_kernelIdd6float4S7_SJ_SE_EEvSA_SG_RKT3_T4_EUlidE0_EEvlNS_15PhiloxCudaStateESF_SG_ --------------------------
	.section	.nv.info._ZN2at6native55_GLOBAL__N__1da31dc6_22_DistributionUniform_cu_67fa25cf43distribution_elementwise_grid_stride_kernelIdLi2EZNS0_9templates4cuda21uniform_and_transformIddPNS_17CUDAGeneratorImplEZZZNS4_14uniform_kernelIS7_EEvRNS_18TensorIteratorBaseEddT_ENKUlvE_clEvENKUlvE_clEvEUldE_EEvSA_T1_T2_EUlP24curandStatePhilox4_32_10E0_ZNS1_27distribution_nullary_kernelIdd6float4S7_SJ_SE_EEvSA_SG_RKT3_T4_EUlidE0_EEvlNS_15PhiloxCudaStateESF_SG_,"",@"SHT_CUDA_INFO"
	.sectionflags	@""
	.align	4


	//----- nvinfo : EIATTR_CUDA_API_VERSION
	.align		4
        /*0000*/ 	.byte	0x04, 0x37
        /*0002*/ 	.short	(.L_406 - .L_405)
.L_405:
        /*0004*/ 	.word	0x00000082


	//----- nvinfo : EIATTR_KPARAM_INFO
	.align		4
.L_406:
        /*0008*/ 	.byte	0x04, 0x17
        /*000a*/ 	.short	(.L_408 - .L_407)
.L_407:
        /*000c*/ 	.word	0x00000000
        /*0010*/ 	.short	0x0003
        /*0012*/ 	.short	0x0028
        /*0014*/ 	.byte	0x00, 0xf0, 0xe1, 0x06


	//----- nvinfo : EIATTR_KPARAM_INFO
	.align		4
.L_408:
        /*0018*/ 	.byte	0x04, 0x17
        /*001a*/ 	.short	(.L_410 - .L_409)
.L_409:
        /*001c*/ 	.word	0x00000000
        /*0020*/ 	.short	0x0002
        /*0022*/ 	.short	0x0020
        /*0024*/ 	.byte	0x00, 0xf0, 0x05, 0x00


	//----- nvinfo : EIATTR_KPARAM_INFO
	.align		4
.L_410:
        /*0028*/ 	.byte	0x04, 0x17
        /*002a*/ 	.short	(.L_412 - .L_411)
.L_411:
        /*002c*/ 	.word	0x00000000
        /*0030*/ 	.short	0x0001
        /*0032*/ 	.short	0x0008
        /*0034*/ 	.byte	0x00, 0xf0, 0x61, 0x00


	//----- nvinfo : EIATTR_KPARAM_INFO
	.align		4
.L_412:
        /*0038*/ 	.byte	0x04, 0x17
        /*003a*/ 	.short	(.L_414 - .L_413)
.L_413:
        /*003c*/ 	.word	0x00000000
        /*0040*/ 	.short	0x0000
        /*0042*/ 	.short	0x0000
        /*0044*/ 	.byte	0x00, 0xf0, 0x21, 0x00


	//----- nvinfo : EIATTR_SPARSE_MMA_MASK
	.align		4
.L_414:
        /*0048*/ 	.byte	0x03, 0x50
        /*004a*/ 	.short	0x0000


	//----- nvinfo : EIATTR_MAXREG_COUNT
	.align		4
        /*004c*/ 	.byte	0x03, 0x1b
        /*004e*/ 	.short	0x0040


	//----- nvinfo : EIATTR_NUM_BARRIERS
	.align		4
        /*0050*/ 	.byte	0x02, 0x4c
        /*0052*/ 	.byte	0x01
	.zero		1


	//----- nvinfo : EIATTR_MERCURY_ISA_VERSION
	.align		4
        /*0054*/ 	.byte	0x03, 0x5f
        /*0056*/ 	.short	0x0101


	//----- nvinfo : EIATTR_VRC_CTA_INIT_COUNT
	.align		4
        /*0058*/ 	.byte	0x02, 0x4a
	.zero		1
	.zero		1


	//----- nvinfo : EIATTR_EXIT_INSTR_OFFSETS
	.align		4
        /*005c*/ 	.byte	0x04, 0x1c
        /*005e*/ 	.short	(.L_416 - .L_415)


	//   ....[0]....
.L_415:
        /*0060*/ 	.word	0x00000770


	//   ....[1]....
        /*0064*/ 	.word	0x000031b0


	//----- nvinfo : EIATTR_MAX_THREADS
	.align		4
.L_416:
        /*0068*/ 	.byte	0x04, 0x05
        /*006a*/ 	.short	(.L_418 - .L_417)
.L_417:
        /*006c*/ 	.word	0x00000100
        /*0070*/ 	.word	0x00000001
        /*0074*/ 	.word	0x00000001


	//----- nvinfo : EIATTR_CRS_STACK_SIZE
	.align		4
.L_418:
        /*0078*/ 	.byte	0x04, 0x1e
        /*007a*/ 	.short	(.L_420 - .L_419)
.L_419:
        /*007c*/ 	.word	0x00000000


	//----- nvinfo : EIATTR_CBANK_PARAM_SIZE
	.align		4
.L_420:
        /*0080*/ 	.byte	0x03, 0x19
        /*0082*/ 	.short	0x01e0


	//----- nvinfo : EIATTR_PARAM_CBANK
	.align		4
        /*0084*/ 	.byte	0x04, 0x0a
        /*0086*/ 	.short	(.L_422 - .L_421)
	.align		4
.L_421:
        /*0088*/ 	.word	index@(.nv.constant0._ZN2at6native55_GLOBAL__N__1da31dc6_22_DistributionUniform_cu_67fa25cf43distribution_elementwise_grid_stride_kernelIdLi2EZNS0_9templates4cuda21uniform_and_transformIddPNS_17CUDAGeneratorImplEZZZNS4_14uniform_kernelIS7_EEvRNS_18TensorIteratorBaseEddT_ENKUlvE_clEvENKUlvE_clEvEUldE_EEvSA_T1_T2_EUlP24curandStatePhilox4_32_10E0_ZNS1_27distribution_nullary_kernelIdd6float4S7_SJ_SE_EEvSA_SG_RKT3_T4_EUlidE0_EEvlNS_15PhiloxCudaStateESF_SG_)
        /*008c*/ 	.short	0x0380
        /*008e*/ 	.short	0x01e0


	//----- nvinfo : EIATTR_SW_WAR
	.align		4
.L_422:
        /*0090*/ 	.byte	0x04, 0x36
        /*0092*/ 	.short	(.L_424 - .L_423)
.L_423:
        /*0094*/ 	.word	0x00000008
.L_424:


//--------------------- .nv.info._ZN2at6native55_GLOBAL__N__1da31dc6_22_DistributionUniform_cu_67fa25cf43distribution_elementwise_grid_stride_kernelIdLi2EZNS0_9templates4cuda21uniform_and_transformIddPNS_17CUDAGeneratorImplEZZZNS4_14uniform_kernelIS7_EEvRNS_18TensorIteratorBaseEddT_ENKUlvE_clEvENKUlvE_clEvEUldE_EEvSA_T1_T2_EUlP24curandStatePhilox4_32_10E0_ZNS1_27distribution_nullary_kernelIdd6float4S7_SJ_SE_EEvSA_SG_RKT3_T4_EUlidE_EEvlNS_15PhiloxCudaStateESF_SG_ --------------------------
	.section	.nv.info._ZN2at6native55_GLOBAL__N__1da31dc6_22_DistributionUniform_cu_67fa25cf43distribution_elementwise_grid_stride_kernelIdLi2EZNS0_9templates4cuda21uniform_and_transformIddPNS_17CUDAGeneratorImplEZZZNS4_14uniform_kernelIS7_EEvRNS_18TensorIteratorBaseEddT_ENKUlvE_clEvENKUlvE_clEvEUldE_EEvSA_T1_T2_EUlP24curandStatePhilox4_32_10E0_ZNS1_27distribution_nullary_kernelIdd6float4S7_SJ_SE_EEvSA_SG_RKT3_T4_EUlidE_EEvlNS_15PhiloxCudaStateESF_SG_,"",@"SHT_CUDA_INFO"
	.sectionflags	@""
	.align	4


	//----- nvinfo : EIATTR_CUDA_API_VERSION
	.align		4
        /*0000*/ 	.byte	0x04, 0x37
        /*0002*/ 	.short	(.L_426 - .L_425)
.L_425:
        /*0004*/ 	.word	0x00000082


	//----- nvinfo : EIATTR_KPARAM_INFO
	.align		4
.L_426:
        /*0008*/ 	.byte	0x04, 0x17
        /*000a*/ 	.short	(.L_428 - .L_427)
.L_427:
        /*000c*/ 	.word	0x00000000
        /*0010*/ 	.short	0x0003
        /*0012*/ 	.short	0x0028
        /*0014*/ 	.byte	0x00, 0xf0, 0xa1, 0x00


	//----- nvinfo : EIATTR_KPARAM_INFO
	.align		4
.L_428:
        /*0018*/ 	.byte	0x04, 0x17
        /*001a*/ 	.short	(.L_430 - .L_429)
.L_429:
        /*001c*/ 	.word	0x00000000
        /*0020*/ 	.short	0x0002
        /*0022*/ 	.short	0x0020
        /*0024*/ 	.byte	0x00, 0xf0, 0x05, 0x00


	//----- nvinfo : EIATTR_KPARAM_INFO
	.align		4
.L_430:
        /*0028*/ 	.byte	0x04, 0x17
        /*002a*/ 	.short	(.L_432 - .L_431)
.L_431:
        /*002c*/ 	.word	0x00000000
        /*0030*/ 	.short	0x0001
        /*0032*/ 	.short	0x0008
        /*0034*/ 	.byte	0x00, 0xf0, 0x61, 0x00


	//----- nvinfo : EIATTR_KPARAM_INFO
	.align		4
.L_432:
        /*0038*/ 	.byte	0x04, 0x17
        /*003a*/ 	.short	(.L_434 - .L_433)
.L_433:
        /*003c*/ 	.word	0x00000000
        /*0040*/ 	.short	0x0000
        /*0042*/ 	.short	0x0000
        /*0044*/ 	.byte	0x00, 0xf0, 0x21, 0x00


	//----- nvinfo : EIATTR_SPARSE_MMA_MASK
	.align		4
.L_434:
        /*0048*/ 	.byte	0x03, 0x50
        /*004a*/ 	.short	0x0000


	//----- nvinfo : EIATTR_MAXREG_COUNT
	.align		4
        /*004c*/ 	.byte	0x03, 0x1b
        /*004e*/ 	.short	0x0040


	//----- nvinfo : EIATTR_NUM_BARRIERS
	.align		4
        /*0050*/ 	.byte	0x02, 0x4c
        /*0052*/ 	.byte	0x01
	.zero		1


	//----- nvinfo : EIATTR_MERCURY_ISA_VERSION
	.align		4
        /*0054*/ 	.byte	0x03, 0x5f
        /*0056*/ 	.short	0x0101


	//----- nvinfo : EIATTR_VRC_CTA_INIT_COUNT
	.align		4
        /*0058*/ 	.byte	0x02, 0x4a
	.zero		1
	.zero		1


	//----- nvinfo : EIATTR_EXIT_INSTR_OFFSETS
	.align		4
        /*005c*/ 	.byte	0x04, 0x1c
        /*005e*/ 	.short	(.L_436 - .L_435)


	//   ....[0]....
.L_435:
        /*0060*/ 	.word	0x00000770


	//   ....[1]....
        /*0064*/ 	.word	0x00000f50


	//----- nvinfo : EIATTR_MAX_THREADS
	.align		4
.L_436:
        /*0068*/ 	.byte	0x04, 0x05
        /*006a*/ 	.short	(.L_438 - .L_437)
.L_437:
        /*006c*/ 	.word	0x00000100
        /*0070*/ 	.word	0x00000001
        /*0074*/ 	.word	0x00000001


	//----- nvinfo : EIATTR_CRS_STACK_SIZE
	.align		4
.L_438:
        /*0078*/ 	.byte	0x04, 0x1e
        /*007a*/ 	.short	(.L_440 - .L_439)
.L_439:
        /*007c*/ 	.word	0x00000000


	//----- nvinfo : EIATTR_CBANK_PARAM_SIZE
	.align		4
.L_440:
        /*0080*/ 	.byte	0x03, 0x19
        /*0082*/ 	.short	0x0050


	//----- nvinfo : EIATTR_PARAM_CBANK
	.align		4
        /*0084*/ 	.byte	0x04, 0x0a
        /*0086*/ 	.short	(.L_442 - .L_441)
	.align		4
.L_441:
        /*0088*/ 	.word	index@(.nv.constant0._ZN2at6native55_GLOBAL__N__1da31dc6_22_DistributionUniform_cu_67fa25cf43distribution_elementwise_grid_stride_kernelIdLi2EZNS0_9templates4cuda21uniform_and_transformIddPNS_17CUDAGeneratorImplEZZZNS4_14uniform_kernelIS7_EEvRNS_18TensorIteratorBaseEddT_ENKUlvE_clEvENKUlvE_clEvEUldE_EEvSA_T1_T2_EUlP24curandStatePhilox4_32_10E0_ZNS1_27distribution_nullary_kernelIdd6float4S7_SJ_SE_EEvSA_SG_RKT3_T4_EUlidE_EEvlNS_15PhiloxCudaStateESF_SG_)
        /*008c*/ 	.short	0x0380
        /*008e*/ 	.short	0x0050


	//----- nvinfo : EIATTR_SW_WAR
	.align		4
.L_442:
        /*0090*/ 	.byte	0x04, 0x36
        /*0092*/ 	.short	(.L_444 - .L_443)
.L_443:
        /*0094*/ 	.word	0x00000008
.L_444:


//--------------------- .nv.info._ZN2at6native55_GLOBAL__N__1da31dc6_22_DistributionUniform_cu_67fa25cf43distribution_elementwise_grid_stride_kernelIdLi2EZNS0_9templates4cuda21uniform_and_transformIddPNS_17CUDAGeneratorImplEZZZNS4_14uniform_kernelIS7_EEvRNS_18TensorIteratorBaseEddT_ENKUlvE_clEvENKUlvE_clEvEUldE_EEvSA_T1_T2_EUlP24curandStatePhilox4_32_10E_ZNS1_27distribution_nullary_kernelIdd7double2S7_SJ_SE_EEvSA_SG_RKT3_T4_EUlidE0_EEvlNS_15PhiloxCudaStateESF_SG_ --------------------------
	.section	.nv.info._ZN2at6native55_GLOBAL__N__1da31dc6_22_DistributionUniform_cu_67fa25cf43distribution_elementwise_grid_stride_kernelIdLi2EZNS0_9templates4cuda21uniform_and_transformIddPNS_17CUDAGeneratorImplEZZZNS4_14uniform_kernelIS7_EEvRNS_18TensorIteratorBaseEddT_ENKUlvE_clEvENKUlvE_clEvEUldE_EEvSA_T1_T2_EUlP24curandStatePhilox4_32_10E_ZNS1_27distribution_nullary_kernelIdd7double2S7_SJ_SE_EEvSA_SG_RKT3_T4_EUlidE0_EEvlNS_15PhiloxCudaStateESF_SG_,"",@"SHT_CUDA_INFO"
	.sectionflags	@""
	.align	4


	//----- nvinfo : EIATTR_CUDA_API_VERSION
	.align		4
        /*0000*/ 	.byte	0x04, 0x37
        /*0002*/ 	.short	(.L_446 - .L_445)
.L_445:
        /*0004*/ 	.word	0x00000082


	//----- nvinfo : EIATTR_KPARAM_INFO
	.align		4
.L_446:
        /*0008*/ 	.byte	0x04, 0x17
        /*000a*/ 	.short	(.L_448 - .L_447)
.L_447:
        /*000c*/ 	.word	0x00000000
        /*0010*/ 	.short	0x0003
        /*0012*/ 	.short	0x0028
        /*0014*/ 	.byte	0x00, 0xf0, 0xe1, 0x06


	//----- nvinfo : EIATTR_KPARAM_INFO
	.align		4
.L_448:
        /*0018*/ 	.byte	0x04, 0x17
        /*001a*/ 	.short	(.L_450 - .L_449)
.L_449:
        /*001c*/ 	.word	0x00000000
        /*0020*/ 	.short	0x0002
        /*0022*/ 	.short	0x0020
        /*0024*/ 	.byte	0x00, 0xf0, 0x05, 0x00


	//----- nvinfo : EIATTR_KPARAM_INFO
	.align		4
.L_450:
        /*0028*/ 	.byte	0x04, 0x17
        /*002a*/ 	.short	(.L_452 - .L_451)
.L_451:
        /*002c*/ 	.word	0x00000000
        /*0030*/ 	.short	0x0001
        /*0032*/ 	.short	0x0008
        /*0034*/ 	.byte	0x00, 0xf0, 0x61, 0x00


	//----- nvinfo : EIATTR_KPARAM_INFO
	.align		4
.L_452:
        /*0038*/ 	.byte	0x04, 0x17
        /*003a*/ 	.short	(.L_454 - .L_453)
.L_453:
        /*003c*/ 	.word	0x00000000
        /*0040*/ 	.short	0x0000
        /*0042*/ 	.short	0x0000
        /*0044*/ 	.byte	0x00, 0xf0, 0x21, 0x00


	//----- nvinfo : EIATTR_SPARSE_MMA_MASK
	.align		4
.L_454:
        /*0048*/ 	.byte	0x03, 0x50
        /*004a*/ 	.short	0x0000


	//----- nvinfo : EIATTR_MAXREG_COUNT
	.align		4
        /*004c*/ 	.byte	0x03, 0x1b
        /*004e*/ 	.short	0x0040


	//----- nvinfo : EIATTR_NUM_BARRIERS
	.align		4
        /*0050*/ 	.byte	0x02, 0x4c
        /*0052*/ 	.byte	0x01
	.zero		1


	//----- nvinfo : EIATTR_MERCURY_ISA_VERSION
	.align		4
        /*0054*/ 	.byte	0x03, 0x5f
        /*0056*/ 	.short	0x0101


	//----- nvinfo : EIATTR_VRC_CTA_INIT_COUNT
	.align		4
        /*0058*/ 	.byte	0x02, 0x4a
	.zero		1
	.zero		1


	//----- nvinfo : EIATTR_EXIT_INSTR_OFFSETS
	.align		4
        /*005c*/ 	.byte	0x04, 0x1c
        /*005e*/ 	.short	(.L_456 - .L_455)


	//   ....[0]....
.L_455:
        /*0060*/ 	.word	0x000007c0


	//   ....[1]....
        /*0064*/ 	.word	0x00003210


	//----- nvinfo : EIATTR_MAX_THREADS
	.align		4
.L_456:
        /*0068*/ 	.byte	0x04, 0x05
        /*006a*/ 	.short	(.L_458 - .L_457)
.L_457:
        /*006c*/ 	.word	0x00000100
        /*0070*/ 	.word	0x00000001
        /*0074*/ 	.word	0x00000001


	//----- nvinfo : EIATTR_CRS_STACK_SIZE
	.align		4
.L_458:
        /*0078*/ 	.byte	0x04, 0x1e
        /*007a*/ 	.short	(.L_460 - .L_459)
.L_459:
        /*007c*/ 	.word	0x00000000


	//----- nvinfo : EIATTR_CBANK_PARAM_SIZE
	.align		4
.L_460:
        /*0080*/ 	.byte	0x03, 0x19
        /*0082*/ 	.short	0x01e0


	//----- nvinfo : EIATTR_PARAM_CBANK
	.align		4
        /*0084*/ 	.byte	0x04, 0x0a
        /*0086*/ 	.short	(.L_462 - .L_461)
	.align		4
.L_461:
        /*0088*/ 	.word	index@(.nv.constant0._ZN2at6native55_GLOBAL__N__1da31dc6_22_DistributionUniform_cu_67fa25cf43distribution_elementwise_grid_stride_kernelIdLi2EZNS0_9templates4cuda21uniform_and_transformIddPNS_17CUDAGeneratorImplEZZZNS4_14uniform_kernelIS7_EEvRNS_18TensorIteratorBaseEddT_ENKUlvE_clEvENKUlvE_clEvEUldE_EEvSA_T1_T2_EUlP24curandStatePhilox4_32_10E_ZNS1_27distribution_nullary_kernelIdd7double2S7_SJ_SE_EEvSA_SG_RKT3_T4_EUlidE0_EEvlNS_15PhiloxCudaStateESF_SG_)
        /*008c*/ 	.short	0x0380
        /*008e*/ 	.short	0x01e0


	//----- nvinfo : EIATTR_SW_WAR
	.align		4
.L_462:
        /*0090*/ 	.byte	0x04, 0x36
        /*0092*/ 	.short	(.L_464 - .L_463)
.L_463:
        /*0094*/ 	.word	0x00000008
.L_464:


//--------------------- .nv.info._ZN2at6native55_GLOBAL__N__1da31dc6_22_DistributionUniform_cu_67fa25cf43distribution_elementwise_grid_stride_kernelIdLi2EZNS0_9templates4cuda21uniform_and_transformIddPNS_17CUDAGeneratorImplEZZZNS4_14uniform_kernelIS7_EEvRNS_18TensorIteratorBaseEddT_ENKUlvE_clEvENKUlvE_clEvEUldE_EEvSA_T1_T2_EUlP24curandStatePhilox4_32_10E_ZNS1_27distribution_nullary_kernelIdd7double2S7_SJ_SE_EEvSA_SG_RKT3_T4_EUlidE_EEvlNS_15PhiloxCudaStateESF_SG_ --------------------------
	.section	.nv.info._ZN2at6native55_GLOBAL__N__1da31dc6_22_DistributionUniform_cu_67fa25cf43distribution_elementwise_grid_stride_kernelIdLi2EZNS0_9templates4cuda21uniform_and_transformIddPNS_17CUDAGeneratorImplEZZZNS4_14uniform_kernelIS7_EEvRNS_18TensorIteratorBaseEddT_ENKUlvE_clEvENKUlvE_clEvEUldE_EEvSA_T1_T2_EUlP24curandStatePhilox4_32_10E_ZNS1_27distribution_nullary_kernelIdd7double2S7_SJ_SE_EEvSA_SG_RKT3_T4_EUlidE_EEvlNS_15PhiloxCudaStateESF_SG_,"",@"SHT_CUDA_INFO"
	.sectionflags	@""
	.align	4


	//----- nvinfo : EIATTR_CUDA_API_VERSION
	.align		4
        /*0000*/ 	.byte	0x04, 0x37
        /*0002*/ 	.short	(.L_466 - .L_465)
.L_465:
        /*0004*/ 	.word	0x00000082


	//----- nvinfo : EIATTR_KPARAM_INFO
	.align		4
.L_466:
        /*0008*/ 	.byte	0x04, 0x17
        /*000a*/ 	.short	(.L_468 - .L_467)
.L_467:
        /*000c*/ 	.word	0x00000000
        /*0010*/ 	.short	0x0003
        /*0012*/ 	.short	0x0028
        /*0014*/ 	.byte	0x00, 0xf0, 0xa1, 0x00


	//----- nvinfo : EIATTR_KPARAM_INFO
	.align		4
.L_468:
        /*0018*/ 	.byte	0x04, 0x17
        /*001a*/ 	.short	(.L_470 - .L_469)
.L_469:
        /*001c*/ 	.word	0x00000000
        /*0020*/ 	.short	0x0002
        /*0022*/ 	.short	0x0020
        /*0024*/ 	.byte	0x00, 0xf0, 0x05, 0x00


	//----- nvinfo : EIATTR_KPARAM_INFO
	.align		4
.L_470:
        /*0028*/ 	.byte	0x04, 0x17
        /*002a*/ 	.short	(.L_472 - .L_471)
.L_471:
        /*002c*/ 	.word	0x00000000
        /*0030*/ 	.short	0x0001
        /*0032*/ 	.short	0x0008
        /*0034*/ 	.byte	0x00, 0xf0, 0x61, 0x00


	//----- nvinfo : EIATTR_KPARAM_INFO
	.align		4
.L_472:
        /*0038*/ 	.byte	0x04, 0x17
        /*003a*/ 	.short	(.L_474 - .L_473)
.L_473:
        /*003c*/ 	.word	0x00000000
        /*0040*/ 	.short	0x0000
        /*0042*/ 	.short	0x0000
        /*0044*/ 	.byte	0x00, 0xf0, 0x21, 0x00


	//----- nvinfo : EIATTR_SPARSE_MMA_MASK
	.align		4
.L_474:
        /*0048*/ 	.byte	0x03, 0x50
        /*004a*/ 	.short	0x0000


	//----- nvinfo : EIATTR_MAXREG_COUNT
	.align		4
        /*004c*/ 	.byte	0x03, 0x1b
        /*004e*/ 	.short	0x0040


	//----- nvinfo : EIATTR_NUM_BARRIERS
	.align		4
        /*0050*/ 	.byte	0x02, 0x4c
        /*0052*/ 	.byte	0x01
	.zero		1


	//----- nvinfo : EIATTR_MERCURY_ISA_VERSION
	.align		4
        /*0054*/ 	.byte	0x03, 0x5f
        /*0056*/ 	.short	0x0101


	//----- nvinfo : EIATTR_VRC_CTA_INIT_COUNT
	.align		4
        /*0058*/ 	.byte	0x02, 0x4a
	.zero		1
	.zero		1


	//----- nvinfo : EIATTR_EXIT_INSTR_OFFSETS
	.align		4
        /*005c*/ 	.byte	0x04, 0x1c
        /*005e*/ 	.short	(.L_476 - .L_475)


	//   ....[0]....
.L_475:
        /*0060*/ 	.word	0x000007c0


	//   ....[1]....
        /*0064*/ 	.word	0x00000ff0


	//----- nvinfo : EIATTR_MAX_THREADS
	.align		4
.L_476:
        /*0068*/ 	.byte	0x04, 0x05
        /*006a*/ 	.short	(.L_478 - .L_477)
.L_477:
        /*006c*/ 	.word	0x00000100
        /*0070*/ 	.word	0x00000001
        /*0074*/ 	.word	0x00000001


	//----- nvinfo : EIATTR_CRS_STACK_SIZE
	.align		4
.L_478:
        /*0078*/ 	.byte	0x04, 0x1e
        /*007a*/ 	.short	(.L_480 - .L_479)
.L_479:
        /*007c*/ 	.word	0x00000000


	//----- nvinfo : EIATTR_CBANK_PARAM_SIZE
	.align		4
.L_480:
        /*0080*/ 	.byte	0x03, 0x19
        /*0082*/ 	.short	0x0050


	//----- nvinfo : EIATTR_PARAM_CBANK
	.align		4
        /*0084*/ 	.byte	0x04, 0x0a
        /*0086*/ 	.short	(.L_482 - .L_481)
	.align		4
.L_481:
        /*0088*/ 	.word	index@(.nv.constant0._ZN2at6native55_GLOBAL__N__1da31dc6_22_DistributionUniform_cu_67fa25cf43distribution_elementwise_grid_stride_kernelIdLi2EZNS0_9templates4cuda21uniform_and_transformIddPNS_17CUDAGeneratorImplEZZZNS4_14uniform_kernelIS7_EEvRNS_18TensorIteratorBaseEddT_ENKUlvE_clEvENKUlvE_clEvEUldE_EEvSA_T1_T2_EUlP24curandStatePhilox4_32_10E_ZNS1_27distribution_nullary_kernelIdd7double2S7_SJ_SE_EEvSA_SG_RKT3_T4_EUlidE_EEvlNS_15PhiloxCudaStateESF_SG_)
        /*008c*/ 	.short	0x0380
        /*008e*/ 	.short	0x0050


	//----- nvinfo : EIATTR_SW_WAR
	.align		4
.L_482:
        /*0090*/ 	.byte	0x04, 0x36
        /*0092*/ 	.short	(.L_484 - .L_483)
.L_483:
        /*0094*/ 	.word	0x00000008
.L_484:


//--------------------- .nv.callgraph             --------------------------
	.section	.nv.callgraph,"",@"SHT_CUDA_CALLGRAPH"
	.align	4
	.sectionentsize	8
	.align		4
        /*0000*/ 	.word	0x00000000
	.align		4
        /*0004*/ 	.word	0xffffffff
	.align		4
        /*0008*/ 	.word	0x00000000
	.align		4
        /*000c*/ 	.word	0xfffffffe
	.align		4
        /*0010*/ 	.word	0x00000000
	.align		4
        /*0014*/ 	.word	0xfffffffd
	.align		4
        /*0018*/ 	.word	0x00000000
	.align		4
        /*001c*/ 	.word	0xfffffffc


//--------------------- .nv.constant4             --------------------------
	.section	.nv.constant4,"a",@progbits
	.align	8
	.align		8
.nv.constant4:
        /*0000*/ 	.dword	precalc_xorwow_matrix
	.align		8
        /*0008*/ 	.dword	precalc_xorwow_offset_matrix
	.align		8
        /*0010*/ 	.dword	mrg32k3aM1
	.align		8
        /*0018*/ 	.dword	mrg32k3aM2
	.align		8
        /*0020*/ 	.dword	mrg32k3aM1SubSeq
	.align		8
        /*0028*/ 	.dword	mrg32k3aM2SubSeq
	.align		8
        /*0030*/ 	.dword	mrg32k3aM1Seq
	.align		8
        /*0038*/ 	.dword	mrg32k3aM2Seq
	.align		8
        /*0040*/ 	.dword	_ZN53_INTERNAL_1da31dc6_22_DistributionUniform_cu_67fa25cf4cuda3std3__45__cpo5beginE
	.align		8
        /*0048*/ 	.dword	_ZN53_INTERNAL_1da31dc6_22_DistributionUniform_cu_67fa25cf4cuda3std3__45__cpo3endE
	.align		8
        /*0050*/ 	.dword	_ZN53_INTERNAL_1da31dc6_22_DistributionUniform_cu_67fa25cf4cuda3std3__45__cpo6cbeginE
	.align		8
        /*0058*/ 	.dword	_ZN53_INTERNAL_1da31dc6_22_DistributionUniform_cu_67fa25cf4cuda3std3__45__cpo4cendE
	.align		8
        /*0060*/ 	.dword	_ZN53_INTERNAL_1da31dc6_22_DistributionUniform_cu_67fa25cf4cuda3std3__45__cpo6rbeginE
	.align		8
        /*0068*/ 	.dword	_ZN53_INTERNAL_1da31dc6_22_DistributionUniform_cu_67fa25cf4cuda3std3__45__cpo4rendE
	.align		8
        /*0070*/ 	.dword	_ZN53_INTERNAL_1da31dc6_22_DistributionUniform_cu_67fa25cf4cuda3std3__45__cpo7crbeginE
	.align		8
        /*0078*/ 	.dword	_ZN53_INTERNAL_1da31dc6_22_DistributionUniform_cu_67fa25cf4cuda3std3__45__cpo5crendE
	.align		8
        /*0080*/ 	.dword	_ZN53_INTERNAL_1da31dc6_22_DistributionUniform_cu_67fa25cf4cuda3std3__455_GLOBAL__N__1da31dc6_22_DistributionUniform_cu_67fa25cf6ignoreE
	.align		8
        /*0088*/ 	.dword	_ZN53_INTERNAL_1da31dc6_22_DistributionUniform_cu_67fa25cf4cuda3std3__419piecewise_constructE
	.align		8
        /*0090*/ 	.dword	_ZN53_INTERNAL_1da31dc6_22_DistributionUniform_cu_67fa25cf4cuda3std3__48in_placeE
	.align		8
        /*0098*/ 	.dword	_ZN53_INTERNAL_1da31dc6_22_DistributionUniform_cu_67fa25cf4cuda3std3__420unreachable_sentinelE
	.align		8
        /*00a0*/ 	.dword	_ZN53_INTERNAL_1da31dc6_22_DistributionUniform_cu_67fa25cf4cuda3std6ranges3__45__cpo4swapE
	.align		8
        /*00a8*/ 	.dword	_ZN53_INTERNAL_1da31dc6_22_DistributionUniform_cu_67fa25cf4cuda3std6ranges3__45__cpo9iter_moveE
	.align		8
        /*00b0*/ 	.dword	_ZN53_INTERNAL_1da31dc6_22_DistributionUniform_cu_67fa25cf4cuda3std6ranges3__45__cpo5beginE
	.align		8
        /*00b8*/ 	.dword	_ZN53_INTERNAL_1da31dc6_22_DistributionUniform_cu_67fa25cf4cuda3std6ranges3__45__cpo3endE
	.align		8
        /*00c0*/ 	.dword	_ZN53_INTERNAL_1da31dc6_22_DistributionUniform_cu_67fa25cf4cuda3std6ranges3__45__cpo6cbeginE
	.align		8
        /*00c8*/ 	.dword	_ZN53_INTERNAL_1da31dc6_22_DistributionUniform_cu_67fa25cf4cuda3std6ranges3__45__cpo4cendE
	.align		8
        /*00d0*/ 	.dword	_ZN53_INTERNAL_1da31dc6_22_DistributionUniform_cu_67fa25cf4cuda3std6ranges3__45__cpo7advanceE
	.align		8
        /*00d8*/ 	.dword	_ZN53_INTERNAL_1da31dc6_22_DistributionUniform_cu_67fa25cf4cuda3std6ranges3__45__cpo9iter_swapE
	.align		8
        /*00e0*/ 	.dword	_ZN53_INTERNAL_1da31dc6_22_DistributionUniform_cu_67fa25cf4cuda3std6ranges3__45__cpo4nextE
	.align		8
        /*00e8*/ 	.dword	_ZN53_INTERNAL_1da31dc6_22_DistributionUniform_cu_67fa25cf4cuda3std6ranges3__45__cpo4prevE
	.align		8
        /*00f0*/ 	.dword	_ZN53_INTERNAL_1da31dc6_22_DistributionUniform_cu_67fa25cf4cuda3std6ranges3__45__cpo4dataE
	.align		8
        /*00f8*/ 	.dword	_ZN53_INTERNAL_1da31dc6_22_DistributionUniform_cu_67fa25cf4cuda3std6ranges3__45__cpo5cdataE
	.align		8
        /*0100*/ 	.dword	_ZN53_INTERNAL_1da31dc6_22_DistributionUniform_cu_67fa25cf4cuda3std6ranges3__45__cpo4sizeE
	.align		8
        /*0108*/ 	.dword	_ZN53_INTERNAL_1da31dc6_22_DistributionUniform_cu_67fa25cf4cuda3std6ranges3__45__cpo5ssizeE
	.align		8
        /*0110*/ 	.dword	_ZN53_INTERNAL_1da31dc6_22_DistributionUniform_cu_67fa25cf4cuda3std6ranges3__45__cpo8distanceE
	.align		8
        /*0118*/ 	.dword	_ZN53_INTERNAL_1da31dc6_22_DistributionUniform_cu_67fa25cf6thrust24THRUST_300001_SM_1000_NS6system6detail10sequential3seqE


//--------------------- .nv.constant3             --------------------------
	.section	.nv.constant3,"a",@progbits
	.align	8
.nv.constant3:
	.type		__cr_lgamma_table,@object
	.size		__cr_lgamma_table,(.L_8 - __cr_lgamma_table)
__cr_lgamma_table:
        /*0000*/ 	.byte	0x00, 0x00, 0x00, 0x00, 0x00, 0x00, 0x00, 0x00, 0x00, 0x00, 0x00, 0x00, 0x00, 0x00, 0x00, 0x00
        /*0010*/ 	.byte	0xef, 0x39, 0xfa, 0xfe, 0x42, 0x2e, 0xe6, 0x3f, 0x02, 0x20, 0x2a, 0xfa, 0x0b, 0xab, 0xfc, 0x3f
        /*0020*/ 	.byte	0xf9, 0x2c, 0x92, 0x7c, 0xa7, 0x6c, 0x09, 0x40, 0xc9, 0x79, 0x44, 0x3c, 0x64, 0x26, 0x13, 0x40
        /*0030*/ 	.byte	0xca, 0x01, 0xcf, 0x3a, 0x27, 0x51, 0x1a, 0x40, 0x30, 0xcc, 0x2d, 0xf3, 0xe1, 0x0c, 0x21, 0x40
        /*0040*/ 	.byte	0x0d, 0xb7, 0xfc, 0x82, 0x8e, 0x35, 0x25, 0x40
.L_8:


//--------------------- .text._ZN2at6native55_GLOBAL__N__1da31dc6_22_DistributionUniform_cu_67fa25cf43distribution_elementwise_grid_stride_kernelIfLi4EZNS0_9templates4cuda21uniform_and_transformIN3c108BFloat16EfPNS_17CUDAGeneratorImplEZZZNS4_14uniform_kernelIS9_EEvRNS_18TensorIteratorBaseEddT_ENKUlvE_clEvENKUlvE2_clEvEUlfE_EEvSC_T1_T2_EUlP24curandStatePhilox4_32_10E0_ZNS1_27distribution_nullary_kernelIS7_f6float4S9_SL_SG_EEvSC_SI_RKT3_T4_EUlifE0_EEvlNS_15PhiloxCudaStateESH_SI_ --------------------------
	.section	.text._ZN2at6native55_GLOBAL__N__1da31dc6_22_DistributionUniform_cu_67fa25cf43distribution_elementwise_grid_stride_kernelIfLi4EZNS0_9templates4cuda21uniform_and_transformIN3c108BFloat16EfPNS_17CUDAGeneratorImplEZZZNS4_14uniform_kernelIS9_EEvRNS_18TensorIteratorBaseEddT_ENKUlvE_clEvENKUlvE2_clEvEUlfE_EEvSC_T1_T2_EUlP24curandStatePhilox4_32_10E0_ZNS1_27distribution_nullary_kernelIS7_f6float4S9_SL_SG_EEvSC_SI_RKT3_T4_EUlifE0_EEvlNS_15PhiloxCudaStateESH_SI_,"ax",@progbits
	.align	128
.text._ZN2at6native55_GLOBAL__N__1da31dc6_22_DistributionUniform_cu_67fa25cf43distribution_elementwise_grid_stride_kernelIfLi4EZNS0_9templates4cuda21uniform_and_transformIN3c108BFloat16EfPNS_17CUDAGeneratorImplEZZZNS4_14uniform_kernelIS9_EEvRNS_18TensorIteratorBaseEddT_ENKUlvE_clEvENKUlvE2_clEvEUlfE_EEvSC_T1_T2_EUlP24curandStatePhilox4_32_10E0_ZNS1_27distribution_nullary_kernelIS7_f6float4S9_SL_SG_EEvSC_SI_RKT3_T4_EUlifE0_EEvlNS_15PhiloxCudaStateESH_SI_:
        .type           _ZN2at6native55_GLOBAL__N__1da31dc6_22_DistributionUniform_cu_67fa25cf43distribution_elementwise_grid_stride_kernelIfLi4EZNS0_9templates4cuda21uniform_and_transformIN3c108BFloat16EfPNS_17CUDAGeneratorImplEZZZNS4_14uniform_kernelIS9_EEvRNS_18TensorIteratorBaseEddT_ENKUlvE_clEvENKUlvE2_clEvEUlfE_EEvSC_T1_T2_EUlP24curandStatePhilox4_32_10E0_ZNS1_27distribution_nullary_kernelIS7_f6float4S9_SL_SG_EEvSC_SI_RKT3_T4_EUlifE0_EEvlNS_15PhiloxCudaStateESH_SI_,@function
        .size           _ZN2at6native55_GLOBAL__N__1da31dc6_22_DistributionUniform_cu_67fa25cf43distribution_elementwise_grid_stride_kernelIfLi4EZNS0_9templates4cuda21uniform_and_transformIN3c108BFloat16EfPNS_17CUDAGeneratorImplEZZZNS4_14uniform_kernelIS9_EEvRNS_18TensorIteratorBaseEddT_ENKUlvE_clEvENKUlvE2_clEvEUlfE_EEvSC_T1_T2_EUlP24curandStatePhilox4_32_10E0_ZNS1_27distribution_nullary_kernelIS7_f6float4S9_SL_SG_EEvSC_SI_RKT3_T4_EUlifE0_EEvlNS_15PhiloxCudaStateESH_SI_,(.L_x_276 - _ZN2at6native55_GLOBAL__N__1da31dc6_22_DistributionUniform_cu_67fa25cf43distribution_elementwise_grid_stride_kernelIfLi4EZNS0_9templates4cuda21uniform_and_transformIN3c108BFloat16EfPNS_17CUDAGeneratorImplEZZZNS4_14uniform_kernelIS9_EEvRNS_18TensorIteratorBaseEddT_ENKUlvE_clEvENKUlvE2_clEvEUlfE_EEvSC_T1_T2_EUlP24curandStatePhilox4_32_10E0_ZNS1_27distribution_nullary_kernelIS7_f6float4S9_SL_SG_EEvSC_SI_RKT3_T4_EUlifE0_EEvlNS_15PhiloxCudaStateESH_SI_)
        .other          _ZN2at6native55_GLOBAL__N__1da31dc6_22_DistributionUniform_cu_67fa25cf43distribution_elementwise_grid_stride_kernelIfLi4EZNS0_9templates4cuda21uniform_and_transformIN3c108BFloat16EfPNS_17CUDAGeneratorImplEZZZNS4_14uniform_kernelIS9_EEvRNS_18TensorIteratorBaseEddT_ENKUlvE_clEvENKUlvE2_clEvEUlfE_EEvSC_T1_T2_EUlP24curandStatePhilox4_32_10E0_ZNS1_27distribution_nullary_kernelIS7_f6float4S9_SL_SG_EEvSC_SI_RKT3_T4_EUlifE0_EEvlNS_15PhiloxCudaStateESH_SI_,@"STO_CUDA_ENTRY STV_DEFAULT"
_ZN2at6native55_GLOBAL__N__1da31dc6_22_DistributionUniform_cu_67fa25cf43distribution_elementwise_grid_stride_kernelIfLi4EZNS0_9templates4cuda21uniform_and_transformIN3c108BFloat16EfPNS_17CUDAGeneratorImplEZZZNS4_14uniform_kernelIS9_EEvRNS_18TensorIteratorBaseEddT_ENKUlvE_clEvENKUlvE2_clEvEUlfE_EEvSC_T1_T2_EUlP24curandStatePhilox4_32_10E0_ZNS1_27distribution_nullary_kernelIS7_f6float4S9_SL_SG_EEvSC_SI_RKT3_T4_EUlifE0_EEvlNS_15PhiloxCudaStateESH_SI_:
[----:B------:R-:W-:Y:S01]  /*0000*/  LDC R1, c[0x0][0x37c] ;  /* 0x0000df00ff017b82 */ /* 0x000fe20000000800 */
[----:B------:R-:W0:Y:S07]  /*0010*/  LDCU UR4, c[0x0][0x39c] ;  /* 0x00007380ff0477ac */ /* 0x000e2e0008000800 */
[----:B------:R-:W1:Y:S01]  /*0020*/  LDC R34, c[0x0][0x390] ;  /* 0x0000e400ff227b82 */ /* 0x000e620000000800 */
[----:B------:R-:W2:Y:S07]  /*0030*/  LDCU.64 UR76, c[0x0][0x358] ;  /* 0x00006b00ff4c77ac */ /* 0x000eae0008000a00 */
[----:B------:R-:W3:Y:S01]  /*0040*/  LDC R35, c[0x0][0x394] ;  /* 0x0000e500ff237b82 */ /* 0x000ee20000000800 */
[----:B0-----:R-:W-:-:S06]  /*0050*/  UPRMT UR4, UR4, 0x7770, URZ ;  /* 0x0000777004047896 */ /* 0x001fcc00080000ff */
[----:B------:R-:W-:-:S05]  /*0060*/  ISETP.NE.AND P0, PT, RZ, UR4, PT ;  /* 0x00000004ff007c0c */ /* 0x000fca000bf05270 */
[----:B------:R-:W0:Y:S08]  /*0070*/  LDCU.64 UR4, c[0x0][0x388] ;  /* 0x00007100ff0477ac */ /* 0x000e300008000a00 */
[----:B-1----:R-:W-:Y:S01]  /*0080*/  @P0 MOV R2, R34 ;  /* 0x0000002200020202 */ /* 0x002fe20000000f00 */
[----:B------:R-:W1:Y:S01]  /*0090*/  S2R R28, SR_TID.X ;  /* 0x00000000001c7919 */ /* 0x000e620000002100 */
[----:B---3--:R-:W-:Y:S01]  /*00a0*/  @P0 MOV R3, R35 ;  /* 0x0000002300030202 */ /* 0x008fe20000000f00 */
[----:B------:R-:W3:Y:S05]  /*00b0*/  @P0 LDC R5, c[0x0][0x398] ;  /* 0x0000e600ff050b82 */ /* 0x000eea0000000800 */
[----:B--2---:R-:W3:Y:S01]  /*00c0*/  @P0 LDG.E.64 R2, desc[UR76][R2.64] ;  /* 0x0000004c02020981 */ /* 0x004ee2000c1e1b00 */
[----:B0-----:R-:W-:Y:S01]  /*00d0*/  IMAD.U32 R22, RZ, RZ, UR4 ;  /* 0x00000004ff167e24 */ /* 0x001fe2000f8e00ff */
[----:B------:R-:W-:-:S06]  /*00e0*/  MOV R23, UR5 ;  /* 0x0000000500177c02 */ /* 0x000fcc0008000f00 */
[----:B------:R-:W2:Y:S01]  /*00f0*/  @P0 LDG.E.64 R22, desc[UR76][R22.64] ;  /* 0x0000004c16160981 */ /* 0x000ea2000c1e1b00 */
[----:B------:R-:W1:Y:S01]  /*0100*/  S2UR UR4, SR_CTAID.X ;  /* 0x00000000000479c3 */ /* 0x000e620000002500 */
[----:B------:R-:W-:-:S07]  /*0110*/  IMAD.MOV.U32 R29, RZ, RZ, RZ ;  /* 0x000000ffff1d7224 */ /* 0x000fce00078e00ff */
[----:B------:R-:W1:Y:S01]  /*0120*/  LDC R21, c[0x0][0x360] ;  /* 0x0000d800ff157b82 */ /* 0x000e620000000800 */
[----:B------:R-:W0:Y:S01]  /*0130*/  LDCU UR6, c[0x0][0x370] ;  /* 0x00006e00ff0677ac */ /* 0x000e220008000800 */
[----:B-1----:R-:W-:Y:S01]  /*0140*/  IMAD.WIDE.U32 R28, R21, UR4, R28 ;  /* 0x00000004151c7c25 */ /* 0x002fe2000f8e001c */
[----:B------:R-:W1:Y:S02]  /*0150*/  LDCU.64 UR4, c[0x0][0x380] ;  /* 0x00007000ff0477ac */ /* 0x000e640008000a00 */
[----:B------:R-:W-:Y:S01]  /*0160*/  MOV R20, R28 ;  /* 0x0000001c00147202 */ /* 0x000fe20000000f00 */
[----:B------:R-:W-:Y:S01]  /*0170*/  IMAD.WIDE.U32 R8, R28, -0x326172a9, RZ ;  /* 0xcd9e8d571c087825 */ /* 0x000fe200078e00ff */
[----:B-1----:R-:W-:-:S04]  /*0180*/  UIADD3 UR4, UP0, UPT, UR4, -0x1, URZ ;  /* 0xffffffff04047890 */ /* 0x002fc8000ff1e0ff */
[----:B------:R-:W-:-:S04]  /*0190*/  UIADD3.X UR5, UPT, UPT, UR5, -0x1, URZ, UP0, !UPT ;  /* 0xffffffff05057890 */ /* 0x000fc800087fe4ff */
[----:B------:R-:W-:Y:S01]  /*01a0*/  UISETP.NE.U32.AND UP0, UPT, UR5, URZ, UPT ;  /* 0x000000ff0500728c */ /* 0x000fe2000bf05070 */
[----:B---3--:R-:W-:-:S04]  /*01b0*/  @P0 IADD3 R34, P1, PT, R2, R5, RZ ;  /* 0x0000000502220210 */ /* 0x008fc80007f3e0ff */
[----:B------:R-:W-:-:S04]  /*01c0*/  @P0 IADD3.X R35, PT, PT, RZ, R3, RZ, P1, !PT ;  /* 0x00000003ff230210 */ /* 0x000fc80000ffe4ff */
[--C-:B------:R-:W-:Y:S01]  /*01d0*/  SHF.R.U64 R0, R34, 0x2, R35.reuse ;  /* 0x0000000222007819 */ /* 0x100fe20000001223 */
[----:B--2---:R-:W-:Y:S01]  /*01e0*/  VIADD R5, R22, 0x3c6ef372 ;  /* 0x3c6ef37216057836 */ /* 0x004fe20000000000 */
[----:B------:R-:W-:Y:S02]  /*01f0*/  SHF.R.U32.HI R2, RZ, 0x2, R35 ;  /* 0x00000002ff027819 */ /* 0x000fe40000011623 */
[C---:B------:R-:W-:Y:S01]  /*0200*/  IADD3 R3, PT, PT, R23.reuse, -0x4498517b, RZ ;  /* 0xbb67ae8517037810 */ /* 0x040fe20007ffe0ff */
[----:B------:R-:W-:Y:S01]  /*0210*/  IMAD.WIDE.U32 R6, R0, -0x2daee0ad, RZ ;  /* 0xd2511f5300067825 */ /* 0x000fe200078e00ff */
[----:B------:R-:W-:Y:S02]  /*0220*/  LOP3.LUT R10, R2, R9, R22, 0x96, !PT ;  /* 0x00000009020a7212 */ /* 0x000fe400078e9616 */
[----:B------:R-:W-:Y:S02]  /*0230*/  IADD3 R4, PT, PT, R22, -0x61c88647, RZ ;  /* 0x9e3779b916047810 */ /* 0x000fe40007ffe0ff */
[C---:B------:R-:W-:Y:S01]  /*0240*/  LOP3.LUT R12, R23.reuse, R7, R29, 0x96, !PT ;  /* 0x00000007170c7212 */ /* 0x040fe200078e961d */
[----:B------:R-:W-:Y:S01]  /*0250*/  IMAD.WIDE.U32 R10, R10, -0x2daee0ad, RZ ;  /* 0xd2511f530a0a7825 */ /* 0x000fe200078e00ff */
[----:B------:R-:W-:-:S02]  /*0260*/  IADD3 R7, PT, PT, R23, 0x32370b8f, RZ ;  /* 0x32370b8f17077810 */ /* 0x000fc40007ffe0ff */
[----:B------:R-:W-:Y:S01]  /*0270*/  IADD3 R9, PT, PT, R22, 0x78dde6e4, RZ ;  /* 0x78dde6e416097810 */ /* 0x000fe20007ffe0ff */
[----:B------:R-:W-:Y:S01]  /*0280*/  IMAD.WIDE.U32 R12, R12, -0x326172a9, RZ ;  /* 0xcd9e8d570c0c7825 */ /* 0x000fe200078e00ff */
[----:B------:R-:W-:Y:S02]  /*0290*/  LOP3.LUT R16, R3, R6, R11, 0x96, !PT ;  /* 0x0000000603107212 */ /* 0x000fe400078e960b */
[C---:B------:R-:W-:Y:S01]  /*02a0*/  IADD3 R6, PT, PT, R23.reuse, 0x76cf5d0a, RZ ;  /* 0x76cf5d0a17067810 */ /* 0x040fe20007ffe0ff */
[----:B------:R-:W-:Y:S01]  /*02b0*/  VIADD R11, R23, 0xa9066899 ;  /* 0xa9066899170b7836 */ /* 0x000fe20000000000 */
[----:B------:R-:W-:Y:S01]  /*02c0*/  LOP3.LUT R14, R4, R8, R13, 0x96, !PT ;  /* 0x00000008040e7212 */ /* 0x000fe200078e960d */
[----:B------:R-:W-:-:S04]  /*02d0*/  IMAD.WIDE.U32 R16, R16, -0x326172a9, RZ ;  /* 0xcd9e8d5710107825 */ /* 0x000fc800078e00ff */
[----:B------:R-:W-:Y:S01]  /*02e0*/  IMAD.WIDE.U32 R14, R14, -0x2daee0ad, RZ ;  /* 0xd2511f530e0e7825 */ /* 0x000fe200078e00ff */
[----:B------:R-:W-:-:S03]  /*02f0*/  LOP3.LUT R12, R5, R12, R17, 0x96, !PT ;  /* 0x0000000c050c7212 */ /* 0x000fc600078e9611 */
[----:B------:R-:W-:Y:S01]  /*0300*/  VIADD R8, R22, 0xdaa66d2b ;  /* 0xdaa66d2b16087836 */ /* 0x000fe20000000000 */
[----:B------:R-:W-:Y:S01]  /*0310*/  LOP3.LUT R24, R6, R10, R15, 0x96, !PT ;  /* 0x0000000a06187212 */ /* 0x000fe200078e960f */
[----:B------:R-:W-:Y:S01]  /*0320*/  IMAD.WIDE.U32 R12, R12, -0x2daee0ad, RZ ;  /* 0xd2511f530c0c7825 */ /* 0x000fe200078e00ff */
[----:B------:R-:W-:-:S03]  /*0330*/  IADD3 R10, PT, PT, R23, -0x126145ec, RZ ;  /* 0xed9eba14170a7810 */ /* 0x000fc60007ffe0ff */
[----:B------:R-:W-:Y:S01]  /*0340*/  IMAD.WIDE.U32 R24, R24, -0x326172a9, RZ ;  /* 0xcd9e8d5718187825 */ /* 0x000fe200078e00ff */
[----:B------:R-:W-:Y:S02]  /*0350*/  LOP3.LUT R17, R7, R14, R13, 0x96, !PT ;  /* 0x0000000e07117212 */ /* 0x000fe400078e960d */
[----:B------:R-:W-:Y:S02]  /*0360*/  IADD3 R13, PT, PT, R22, -0x4ab325aa, RZ ;  /* 0xb54cda56160d7810 */ /* 0x000fe40007ffe0ff */
[----:B------:R-:W-:Y:S01]  /*0370*/  LOP3.LUT R18, R8, R16, R25, 0x96, !PT ;  /* 0x0000001008127212 */ /* 0x000fe200078e9619 */
[----:B------:R-:W-:-:S04]  /*0380*/  IMAD.WIDE.U32 R16, R17, -0x326172a9, RZ ;  /* 0xcd9e8d5711107825 */ /* 0x000fc800078e00ff */
[----:B------:R-:W-:Y:S01]  /*0390*/  IMAD.WIDE.U32 R18, R18, -0x2daee0ad, RZ ;  /* 0xd2511f5312127825 */ /* 0x000fe200078e00ff */
[----:B------:R-:W-:-:S04]  /*03a0*/  LOP3.LUT R14, R9, R24, R17, 0x96, !PT ;  /* 0x00000018090e7212 */ /* 0x000fc800078e9611 */
[----:B------:R-:W-:Y:S01]  /*03b0*/  LOP3.LUT R24, R10, R12, R19, 0x96, !PT ;  /* 0x0000000c0a187212 */ /* 0x000fe200078e9613 */
[----:B------:R-:W-:Y:S01]  /*03c0*/  IMAD.WIDE.U32 R14, R14, -0x2daee0ad, RZ ;  /* 0xd2511f530e0e7825 */ /* 0x000fe200078e00ff */
[----:B------:R-:W-:-:S03]  /*03d0*/  IADD3 R12, PT, PT, R22, 0x1715609d, RZ ;  /* 0x1715609d160c7810 */ /* 0x000fc60007ffe0ff */
[----:B------:R-:W-:Y:S01]  /*03e0*/  IMAD.WIDE.U32 R24, R24, -0x326172a9, RZ ;  /* 0xcd9e8d5718187825 */ /* 0x000fe200078e00ff */
[----:B------:R-:W-:-:S03]  /*03f0*/  LOP3.LUT R17, R11, R18, R15, 0x96, !PT ;  /* 0x000000120b117212 */ /* 0x000fc600078e960f */
[----:B------:R-:W-:Y:S01]  /*0400*/  VIADD R15, R23, 0x646e171e ;  /* 0x646e171e170f7836 */ /* 0x000fe20000000000 */
[----:B------:R-:W-:Y:S01]  /*0410*/  LOP3.LUT R18, R12, R16, R25, 0x96, !PT ;  /* 0x000000100c127212 */ /* 0x000fe200078e9619 */
[----:B------:R-:W-:-:S04]  /*0420*/  IMAD.WIDE.U32 R16, R17, -0x326172a9, RZ ;  /* 0xcd9e8d5711107825 */ /* 0x000fc800078e00ff */
[----:B------:R-:W-:Y:S01]  /*0430*/  IMAD.WIDE.U32 R18, R18, -0x2daee0ad, RZ ;  /* 0xd2511f5312127825 */ /* 0x000fe200078e00ff */
[----:B------:R-:W-:Y:S02]  /*0440*/  LOP3.LUT R32, R13, R24, R17, 0x96, !PT ;  /* 0x000000180d207212 */ /* 0x000fe400078e9611 */
[----:B------:R-:W-:Y:S02]  /*0450*/  IADD3 R17, PT, PT, R22, 0x5384540f, RZ ;  /* 0x5384540f16117810 */ /* 0x000fe40007ffe0ff */
[----:B------:R-:W-:Y:S01]  /*0460*/  LOP3.LUT R15, R15, R14, R19, 0x96, !PT ;  /* 0x0000000e0f0f7212 */ /* 0x000fe200078e9613 */
[----:B------:R-:W-:Y:S01]  /*0470*/  IMAD.WIDE.U32 R32, R32, -0x2daee0ad, RZ ;  /* 0xd2511f5320207825 */ /* 0x000fe200078e00ff */
[----:B------:R-:W-:-:S03]  /*0480*/  IADD3 R19, PT, PT, R23, 0x1fd5c5a3, RZ ;  /* 0x1fd5c5a317137810 */ /* 0x000fc60007ffe0ff */
[----:B------:R-:W-:Y:S01]  /*0490*/  IMAD.WIDE.U32 R14, R15, -0x326172a9, RZ ;  /* 0xcd9e8d570f0e7825 */ /* 0x000fe200078e00ff */
[----:B------:R-:W-:-:S03]  /*04a0*/  LOP3.LUT R19, R19, R18, R33, 0x96, !PT ;  /* 0x0000001213137212 */ /* 0x000fc600078e9621 */
[----:B------:R-:W-:Y:S01]  /*04b0*/  IMAD.MOV.U32 R18, RZ, RZ, R29 ;  /* 0x000000ffff127224 */ /* 0x000fe200078e001d */
[----:B------:R-:W-:Y:S01]  /*04c0*/  LOP3.LUT R17, R17, R16, R15, 0x96, !PT ;  /* 0x0000001011117212 */ /* 0x000fe200078e960f */
[C---:B------:R-:W-:Y:S01]  /*04d0*/  VIADD R15, R22.reuse, 0xf1bbcdc8 ;  /* 0xf1bbcdc8160f7836 */ /* 0x040fe20000000000 */
[----:B------:R-:W-:Y:S01]  /*04e0*/  MOV R16, R28 ;  /* 0x0000001c00107202 */ /* 0x000fe20000000f00 */
[----:B------:R-:W-:Y:S01]  /*04f0*/  IMAD.WIDE.U32 R24, R19, -0x326172a9, RZ ;  /* 0xcd9e8d5713187825 */ /* 0x000fe200078e00ff */
[----:B------:R-:W-:-:S03]  /*0500*/  IADD3 R19, PT, PT, R22, -0x700cb87f, RZ ;  /* 0x8ff3478116137810 */ /* 0x000fc60007ffe0ff */
[----:B------:R-:W-:Y:S01]  /*0510*/  IMAD.WIDE.U32 R26, R17, -0x2daee0ad, RZ ;  /* 0xd2511f53111a7825 */ /* 0x000fe200078e00ff */
[----:B------:R-:W-:Y:S02]  /*0520*/  IADD3 R17, PT, PT, R23, -0x24c28bd8, RZ ;  /* 0xdb3d742817117810 */ /* 0x000fe40007ffe0ff */
[----:B------:R-:W-:Y:S01]  /*0530*/  LOP3.LUT R14, R15, R14, R25, 0x96, !PT ;  /* 0x0000000e0f0e7212 */ /* 0x000fe200078e9619 */
[----:B0-----:R-:W-:Y:S01]  /*0540*/  IMAD R15, R21, UR6, RZ ;  /* 0x00000006150f7c24 */ /* 0x001fe2000f8e02ff */
[----:B------:R-:W-:Y:S01]  /*0550*/  LOP3.LUT R32, R17, R32, R27, 0x96, !PT ;  /* 0x0000002011207212 */ /* 0x000fe200078e961b */
[----:B------:R-:W-:Y:S02]  /*0560*/  IMAD.MOV.U32 R17, RZ, RZ, R29 ;  /* 0x000000ffff117224 */ /* 0x000fe400078e001d */
[----:B------:R-:W-:Y:S01]  /*0570*/  IMAD.HI.U32 R31, R14, -0x2daee0ad, RZ ;  /* 0xd2511f530e1f7827 */ /* 0x000fe200078e00ff */
[----:B------:R-:W-:-:S03]  /*0580*/  SHF.L.U32 R33, R15, 0x2, RZ ;  /* 0x000000020f217819 */ /* 0x000fc600000006ff */
[----:B------:R-:W-:Y:S01]  /*0590*/  IMAD.HI.U32 R25, R32, -0x326172a9, RZ ;  /* 0xcd9e8d5720197827 */ /* 0x000fe200078e00ff */
[----:B------:R-:W-:-:S04]  /*05a0*/  LOP3.LUT R31, R26, R31, RZ, 0x3c, !PT ;  /* 0x0000001f1a1f7212 */ /* 0x000fc800078e3cff */
[----:B------:R-:W-:Y:S01]  /*05b0*/  LOP3.LUT R19, R19, R24, R25, 0x96, !PT ;  /* 0x0000001813137212 */ /* 0x000fe200078e9619 */
[----:B------:R-:W-:Y:S06]  /*05c0*/  BRA.U UP0, `(.L_x_0) ;  /* 0x0000000100547547 */ /* 0x000fec000b800000 */
[----:B------:R-:W0:Y:S01]  /*05d0*/  I2F.U32.RP R26, R33 ;  /* 0x00000021001a7306 */ /* 0x000e220000209000 */
[----:B------:R-:W-:Y:S01]  /*05e0*/  IMAD.MOV R27, RZ, RZ, -R33 ;  /* 0x000000ffff1b7224 */ /* 0x000fe200078e0a21 */
[----:B------:R-:W-:-:S06]  /*05f0*/  ISETP.NE.U32.AND P2, PT, R33, RZ, PT ;  /* 0x000000ff2100720c */ /* 0x000fcc0003f45070 */
[----:B0-----:R-:W0:Y:S02]  /*0600*/  MUFU.RCP R26, R26 ;  /* 0x0000001a001a7308 */ /* 0x001e240000001000 */
[----:B0-----:R-:W-:-:S06]  /*0610*/  IADD3 R24, PT, PT, R26, 0xffffffe, RZ ;  /* 0x0ffffffe1a187810 */ /* 0x001fcc0007ffe0ff */
[----:B------:R0:W1:Y:S02]  /*0620*/  F2I.FTZ.U32.TRUNC.NTZ R25, R24 ;  /* 0x0000001800197305 */ /* 0x000064000021f000 */
[----:B0-----:R-:W-:Y:S02]  /*0630*/  HFMA2 R24, -RZ, RZ, 0, 0 ;  /* 0x00000000ff187431 */ /* 0x001fe400000001ff */
[----:B-1----:R-:W-:-:S04]  /*0640*/  IMAD R27, R27, R25, RZ ;  /* 0x000000191b1b7224 */ /* 0x002fc800078e02ff */
[----:B------:R-:W-:Y:S01]  /*0650*/  IMAD.HI.U32 R25, R25, R27, R24 ;  /* 0x0000001b19197227 */ /* 0x000fe200078e0018 */
[----:B------:R-:W-:-:S05]  /*0660*/  MOV R27, RZ ;  /* 0x000000ff001b7202 */ /* 0x000fca0000000f00 */
[----:B------:R-:W-:-:S05]  /*0670*/  IMAD.HI.U32 R25, R25, UR4, RZ ;  /* 0x0000000419197c27 */ /* 0x000fca000f8e00ff */
[----:B------:R-:W-:-:S05]  /*0680*/  IADD3 R28, PT, PT, -R25, RZ, RZ ;  /* 0x000000ff191c7210 */ /* 0x000fca0007ffe1ff */
[----:B------:R-:W-:-:S05]  /*0690*/  IMAD R28, R33, R28, UR4 ;  /* 0x00000004211c7e24 */ /* 0x000fca000f8e021c */
[----:B------:R-:W-:-:S13]  /*06a0*/  ISETP.GE.U32.AND P0, PT, R28, R33, PT ;  /* 0x000000211c00720c */ /* 0x000fda0003f06070 */
[----:B------:R-:W-:Y:S01]  /*06b0*/  @P0 IMAD.IADD R28, R28, 0x1, -R33 ;  /* 0x000000011c1c0824 */ /* 0x000fe200078e0a21 */
[----:B------:R-:W-:-:S04]  /*06c0*/  @P0 IADD3 R25, PT, PT, R25, 0x1, RZ ;  /* 0x0000000119190810 */ /* 0x000fc80007ffe0ff */
[----:B------:R-:W-:-:S13]  /*06d0*/  ISETP.GE.U32.AND P1, PT, R28, R33, PT ;  /* 0x000000211c00720c */ /* 0x000fda0003f26070 */
[----:B------:R-:W-:Y:S02]  /*06e0*/  @P1 IADD3 R25, PT, PT, R25, 0x1, RZ ;  /* 0x0000000119191810 */ /* 0x000fe40007ffe0ff */
[----:B------:R-:W-:-:S05]  /*06f0*/  @!P2 LOP3.LUT R25, RZ, R33, RZ, 0x33, !PT ;  /* 0x00000021ff19a212 */ /* 0x000fca00078e33ff */
[----:B------:R-:W-:Y:S01]  /*0700*/  IMAD.MOV.U32 R26, RZ, RZ, R25 ;  /* 0x000000ffff1a7224 */ /* 0x000fe200078e0019 */
[----:B------:R-:W-:Y:S06]  /*0710*/  BRA `(.L_x_1) ;  /* 0x0000000000087947 */ /* 0x000fec0003800000 */
.L_x_0:
[----:B------:R-:W-:-:S07]  /*0720*/  MOV R30, 0x740 ;  /* 0x00000740001e7802 */ /* 0x000fce0000000f00 */
[----:B------:R-:W-:Y:S05]  /*0730*/  CALL.REL.NOINC `($__internal_0_$__cuda_sm20_div_s64) ;  /* 0x0000004c00a07944 */ /* 0x000fea0003c00000 */
.L_x_1:
[----:B------:R-:W-:-:S05]  /*0740*/  IMAD.WIDE.U32 R24, R21, UR6, RZ ;  /* 0x0000000615187c25 */ /* 0x000fca000f8e00ff */
[C---:B------:R-:W-:Y:S02]  /*0750*/  SHF.L.U64.HI R29, R24.reuse, 0x2, R25 ;  /* 0x00000002181d7819 */ /* 0x040fe40000010219 */
[----:B------:R-:W-:-:S03]  /*0760*/  SHF.L.U32 R28, R24, 0x2, RZ ;  /* 0x00000002181c7819 */ /* 0x000fc600000006ff */
[----:B------:R-:W-:Y:S02]  /*0770*/  IMAD R21, R29, R26, RZ ;  /* 0x0000001a1d157224 */ /* 0x000fe400078e02ff */
[----:B------:R-:W-:-:S04]  /*0780*/  IMAD.WIDE.U32 R24, R26, R28, R28 ;  /* 0x0000001c1a187225 */ /* 0x000fc800078e001c */
[----:B------:R-:W-:Y:S01]  /*0790*/  IMAD R21, R27, R28, R21 ;  /* 0x0000001c1b157224 */ /* 0x000fe200078e0215 */
[----:B------:R-:W-:-:S03]  /*07a0*/  ISETP.GE.U32.AND P0, PT, R16, R24, PT ;  /* 0x000000181000720c */ /* 0x000fc60003f06070 */
[----:B------:R-:W-:-:S05]  /*07b0*/  IMAD.IADD R21, R25, 0x1, R21 ;  /* 0x0000000119157824 */ /* 0x000fca00078e0215 */
[----:B------:R-:W-:-:S13]  /*07c0*/  ISETP.GE.AND.EX P0, PT, R18, R21, PT, P0 ;  /* 0x000000151200720c */ /* 0x000fda0003f06300 */
[----:B------:R-:W-:Y:S05]  /*07d0*/  @P0 EXIT ;  /* 0x000000000000094d */ /* 0x000fea0003800000 */
[----:B------:R-:W0:Y:S01]  /*07e0*/  LDCU UR74, c[0x0][0x3a8] ;  /* 0x00007500ff4a77ac */ /* 0x000e220008000800 */
[----:B------:R-:W1:Y:S01]  /*07f0*/  LDC.U16 R30, c[0x0][0x54c] ;  /* 0x00015300ff1e7b82 */ /* 0x000e620000000400 */
[----:B------:R-:W-:Y:S01]  /*0800*/  IADD3 R28, PT, PT, R23, -0x695add53, RZ ;  /* 0x96a522ad171c7810 */ /* 0x000fe20007ffe0ff */
[----:B------:R-:W-:Y:S01]  /*0810*/  IMAD R32, R32, -0x326172a9, RZ ;  /* 0xcd9e8d5720207824 */ /* 0x000fe200078e02ff */
[----:B------:R-:W-:Y:S01]  /*0820*/  LOP3.LUT R33, R34, 0x3, RZ, 0xc0, !PT ;  /* 0x0000000322217812 */ /* 0x000fe200078ec0ff */
[----:B------:R-:W-:Y:S01]  /*0830*/  IMAD R37, R15, 0x3, RZ ;  /* 0x000000030f257824 */ /* 0x000fe200078e02ff */
[----:B------:R-:W-:Y:S01]  /*0840*/  LOP3.LUT R31, R31, R28, RZ, 0x3c, !PT ;  /* 0x0000001c1f1f7212 */ /* 0x000fe200078e3cff */
[----:B------:R-:W2:Y:S01]  /*0850*/  LDCU.U16 UR72, c[0x0][0x54e] ;  /* 0x0000a9c0ff4877ac */ /* 0x000ea20008000400 */
[----:B------:R-:W-:Y:S01]  /*0860*/  SHF.L.U32 R35, R15, 0x1, RZ ;  /* 0x000000010f237819 */ /* 0x000fe200000006ff */
[----:B------:R-:W3:Y:S01]  /*0870*/  LDC.64 R26, c[0x0][0x380] ;  /* 0x0000e000ff1a7b82 */ /* 0x000ee20000000a00 */
[----:B------:R-:W4:Y:S01]  /*0880*/  LDCU UR71, c[0x0][0x548] ;  /* 0x0000a900ff4777ac */ /* 0x000f220008000800 */
[----:B------:R-:W1:Y:S01]  /*0890*/  LDCU UR70, c[0x0][0x3ac] ;  /* 0x00007580ff4677ac */ /* 0x000e620008000800 */
[----:B0-----:R-:W-:Y:S01]  /*08a0*/  UIADD3 UR74, UPT, UPT, UR74, -0x1, URZ ;  /* 0xffffffff4a4a7890 */ /* 0x001fe2000fffe0ff */
[----:B------:R-:W0:Y:S03]  /*08b0*/  LDCU UR69, c[0x0][0x4d8] ;  /* 0x00009b00ff4577ac */ /* 0x000e260008000800 */
[----:B------:R-:W-:Y:S01]  /*08c0*/  UISETP.LT.U32.AND UP0, UPT, UR74, 0x18, UPT ;  /* 0x000000184a00788c */ /* 0x000fe2000bf01070 */
[----:B------:R-:W0:Y:S03]  /*08d0*/  LDCU UR68, c[0x0][0x3c0] ;  /* 0x00007800ff4477ac */ /* 0x000e260008000800 */
[----:B------:R-:W-:Y:S01]  /*08e0*/  USEL UR73, UR74, 0x18, UP0 ;  /* 0x000000184a497887 */ /* 0x000fe20008000000 */
[----:B------:R-:W0:Y:S01]  /*08f0*/  LDCU UR67, c[0x0][0x4dc] ;  /* 0x00009b80ff4377ac */ /* 0x000e220008000800 */
        /* <DEDUP_REMOVED lines=47> */
[----:B------:R-:W0:Y:S01]  /*0bf0*/  LDCU.64 UR34, c[0x0][0x3b0] ;  /* 0x00007600ff2277ac */ /* 0x000e220008000a00 */
[----:B------:R-:W0:Y:S01]  /*0c00*/  LDCU.64 UR36, c[0x0][0x3b8] ;  /* 0x00007700ff2477ac */ /* 0x000e220008000a00 */
[----:B------:R-:W0:Y:S01]  /*0c10*/  LDCU.64 UR38, c[0x0][0x3c8] ;  /* 0x00007900ff2677ac */ /* 0x000e220008000a00 */
[----:B------:R-:W0:Y:S01]  /*0c20*/  LDCU.64 UR40, c[0x0][0x3d0] ;  /* 0x00007a00ff2877ac */ /* 0x000e220008000a00 */
[----:B------:R-:W0:Y:S01]  /*0c30*/  LDCU.64 UR42, c[0x0][0x3e0] ;  /* 0x00007c00ff2a77ac */ /* 0x000e220008000a00 */
[----:B------:R-:W0:Y:S01]  /*0c40*/  LDCU.64 UR44, c[0x0][0x3e8] ;  /* 0x00007d00ff2c77ac */ /* 0x000e220008000a00 */
[----:B------:R-:W0:Y:S01]  /*0c50*/  LDCU.64 UR46, c[0x0][0x3f8] ;  /* 0x00007f00ff2e77ac */ /* 0x000e220008000a00 */
[----:B-1234-:R-:W-:-:S12]  /*0c60*/  UIADD3 UR73, UPT, UPT, UR73, 0x1, URZ ;  /* 0x0000000149497890 */ /* 0x01efd8000fffe0ff */
.L_x_24:
[----:B------:R-:W-:Y:S01]  /*0c70*/  VIADD R0, R0, 0x1 ;  /* 0x0000000100007836 */ /* 0x000fe20000000000 */
[----:B------:R-:W-:Y:S03]  /*0c80*/  BSSY.RECONVERGENT B0, `(.L_x_2) ;  /* 0x000000c000007945 */ /* 0x000fe60003800200 */
[C---:B------:R-:W-:Y:S01]  /*0c90*/  IMAD.WIDE.U32 R38, R0.reuse, -0x2daee0ad, RZ ;  /* 0xd2511f5300267825 */ /* 0x040fe200078e00ff */
[----:B------:R-:W-:-:S13]  /*0ca0*/  ISETP.NE.AND P0, PT, R0, RZ, PT ;  /* 0x000000ff0000720c */ /* 0x000fda0003f05270 */
[----:B------:R-:W-:Y:S05]  /*0cb0*/  @P0 BRA `(.L_x_3) ;  /* 0x0000000000200947 */ /* 0x000fea0003800000 */
[----:B------:R-:W-:-:S04]  /*0cc0*/  IADD3 R2, PT, PT, R2, 0x1, RZ ;  /* 0x0000000102027810 */ /* 0x000fc80007ffe0ff */
[----:B------:R-:W-:-:S13]  /*0cd0*/  ISETP.NE.AND P0, PT, R2, RZ, PT ;  /* 0x000000ff0200720c */ /* 0x000fda0003f05270 */
[----:B------:R-:W-:Y:S01]  /*0ce0*/  @!P0 IADD3 R20, PT, PT, R20, 0x1, RZ ;  /* 0x0000000114148810 */ /* 0x000fe20007ffe0ff */
[----:B------:R-:W-:Y:S01]  /*0cf0*/  @!P0 VIADD R28, R17, 0x1 ;  /* 0x00000001111c8836 */ /* 0x000fe20000000000 */
[----:B------:R-:W-:Y:S02]  /*0d00*/  @!P0 MOV R2, RZ ;  /* 0x000000ff00028202 */ /* 0x000fe40000000f00 */
[----:B------:R-:W-:-:S13]  /*0d10*/  ISETP.NE.AND P1, PT, R20, RZ, !P0 ;  /* 0x000000ff1400720c */ /* 0x000fda0004725270 */
[----:B------:R-:W-:-:S05]  /*0d20*/  @P1 IADD3 R28, PT, PT, R17, RZ, RZ ;  /* 0x000000ff111c1210 */ /* 0x000fca0007ffe0ff */
[----:B------:R-:W-:-:S07]  /*0d30*/  @!P0 IMAD.MOV.U32 R17, RZ, RZ, R28 ;  /* 0x000000ffff118224 */ /* 0x000fce00078e001c */
.L_x_3:
[----:B0-----:R-:W-:Y:S05]  /*0d40*/  BSYNC.RECONVERGENT B0 ;  /* 0x0000000000007941 */ /* 0x001fea0003800200 */
.L_x_2:
[----:B------:R-:W-:Y:S01]  /*0d50*/  LOP3.LUT R42, R17, R39, R23, 0x96, !PT ;  /* 0x00000027112a7212 */ /* 0x000fe200078e9617 */
[----:B------:R-:W-:Y:S01]  /*0d60*/  IMAD.WIDE.U32 R28, R20, -0x326172a9, RZ ;  /* 0xcd9e8d57141c7825 */ /* 0x000fe200078e00ff */
[----:B------:R-:W-:Y:S02]  /*0d70*/  ISETP.GT.AND P0, PT, R33, 0x1, PT ;  /* 0x000000012100780c */ /* 0x000fe40003f04270 */
[----:B------:R-:W-:Y:S01]  /*0d80*/  MOV R36, R19 ;  /* 0x0000001300247202 */ /* 0x000fe20000000f00 */
[----:B------:R-:W-:Y:S01]  /*0d90*/  IMAD.WIDE.U32 R42, R42, -0x326172a9, RZ ;  /* 0xcd9e8d572a2a7825 */ /* 0x000fe200078e00ff */
[----:B------:R-:W-:-:S03]  /*0da0*/  LOP3.LUT R29, R2, R29, R22, 0x96, !PT ;  /* 0x0000001d021d7212 */ /* 0x000fc600078e9616 */
[----:B------:R-:W-:Y:S01]  /*0db0*/  IMAD R34, R14, -0x2daee0ad, RZ ;  /* 0xd2511f530e227824 */ /* 0x000fe200078e02ff */
[----:B------:R-:W-:Y:S01]  /*0dc0*/  LOP3.LUT R40, R4, R28, R43, 0x96, !PT ;  /* 0x0000001c04287212 */ /* 0x000fe200078e962b */
[----:B------:R-:W-:-:S04]  /*0dd0*/  IMAD.WIDE.U32 R28, R29, -0x2daee0ad, RZ ;  /* 0xd2511f531d1c7825 */ /* 0x000fc800078e00ff */
[----:B------:R-:W-:Y:S01]  /*0de0*/  IMAD.WIDE.U32 R40, R40, -0x2daee0ad, RZ ;  /* 0xd2511f5328287825 */ /* 0x000fe200078e00ff */
[----:B------:R-:W-:-:S04]  /*0df0*/  LOP3.LUT R29, R3, R38, R29, 0x96, !PT ;  /* 0x00000026031d7212 */ /* 0x000fc800078e961d */
        /* <DEDUP_REMOVED lines=24> */
[----:B------:R-:W-:-:S03]  /*0f80*/  IADD3 R43, PT, PT, R23, -0x24c28bd8, RZ ;  /* 0xdb3d7428172b7810 */ /* 0x000fc60007ffe0ff */
[----:B------:R-:W-:Y:S02]  /*0f90*/  VIADD R39, R23, 0x1fd5c5a3 ;  /* 0x1fd5c5a317277836 */ /* 0x000fe40000000000 */
[----:B------:R-:W-:-:S03]  /*0fa0*/  IMAD.WIDE.U32 R40, R40, -0x2daee0ad, RZ ;  /* 0xd2511f5328287825 */ /* 0x000fc600078e00ff */
[----:B------:R-:W-:Y:S02]  /*0fb0*/  LOP3.LUT R38, R39, R38, R29, 0x96, !PT ;  /* 0x0000002627267212 */ /* 0x000fe400078e961d */
[----:B------:R-:W-:Y:S01]  /*0fc0*/  LOP3.LUT R28, R43, R28, R41, 0x96, !PT ;  /* 0x0000001c2b1c7212 */ /* 0x000fe200078e9629 */
[C---:B------:R-:W-:Y:S01]  /*0fd0*/  VIADD R41, R22.reuse, 0x8ff34781 ;  /* 0x8ff3478116297836 */ /* 0x040fe20000000000 */
[----:B------:R-:W-:Y:S01]  /*0fe0*/  IADD3 R43, PT, PT, R22, -0xe443238, RZ ;  /* 0xf1bbcdc8162b7810 */ /* 0x000fe20007ffe0ff */
[----:B------:R-:W-:-:S04]  /*0ff0*/  IMAD.WIDE.U32 R38, R38, -0x326172a9, RZ ;  /* 0xcd9e8d5726267825 */ /* 0x000fc800078e00ff */
[----:B------:R-:W-:Y:S01]  /*1000*/  IMAD.WIDE.U32 R28, R28, -0x326172a9, RZ ;  /* 0xcd9e8d571c1c7825 */ /* 0x000fe200078e00ff */
[----:B------:R-:W-:-:S04]  /*1010*/  LOP3.LUT R14, R43, R42, R39, 0x96, !PT ;  /* 0x0000002a2b0e7212 */ /* 0x000fc800078e9627 */
[----:B------:R-:W-:Y:S01]  /*1020*/  LOP3.LUT R19, R41, R38, R29, 0x96, !PT ;  /* 0x0000002629137212 */ /* 0x000fe200078e961d */
[----:B------:R-:W-:Y:S01]  /*1030*/  IMAD.HI.U32 R39, R14, -0x2daee0ad, RZ ;  /* 0xd2511f530e277827 */ /* 0x000fe200078e00ff */
[----:B------:R-:W-:Y:S02]  /*1040*/  IADD3 R38, PT, PT, R23, -0x695add53, RZ ;  /* 0x96a522ad17267810 */ /* 0x000fe40007ffe0ff */
[----:B------:R-:W-:Y:S01]  /*1050*/  MOV R41, R31 ;  /* 0x0000001f00297202 */ /* 0x000fe20000000f00 */
[----:B------:R-:W-:Y:S01]  /*1060*/  IMAD.MOV.U32 R29, RZ, RZ, R32 ;  /* 0x000000ffff1d7224 */ /* 0x000fe200078e0020 */
[----:B------:R-:W-:Y:S02]  /*1070*/  MOV R32, R28 ;  /* 0x0000001c00207202 */ /* 0x000fe40000000f00 */
[----:B------:R-:W-:Y:S01]  /*1080*/  LOP3.LUT R31, R38, R40, R39, 0x96, !PT ;  /* 0x00000028261f7212 */ /* 0x000fe200078e9627 */
[----:B------:R-:W-:Y:S06]  /*1090*/  @P0 BRA `(.L_x_4) ;  /* 0x0000000000240947 */ /* 0x000fec0003800000 */
[----:B------:R-:W-:Y:S01]  /*10a0*/  ISETP.NE.AND P0, PT, R33, RZ, PT ;  /* 0x000000ff2100720c */ /* 0x000fe20003f05270 */
[----:B------:R-:W-:Y:S01]  /*10b0*/  IMAD.MOV.U32 R28, RZ, RZ, R41 ;  /* 0x000000ffff1c7224 */ /* 0x000fe200078e0029 */
[----:B------:R-:W-:-:S11]  /*10c0*/  MOV R38, R34 ;  /* 0x0000002200267202 */ /* 0x000fd60000000f00 */
[----:B------:R-:W-:Y:S05]  /*10d0*/  @!P0 BRA `(.L_x_5) ;  /* 0x0000000000388947 */ /* 0x000fea0003800000 */
[----:B------:R-:W-:Y:S01]  /*10e0*/  MOV R36, R29 ;  /* 0x0000001d00247202 */ /* 0x000fe20000000f00 */
[----:B------:R-:W-:Y:S01]  /*10f0*/  IMAD.MOV.U32 R28, RZ, RZ, R34 ;  /* 0x000000ffff1c7224 */ /* 0x000fe200078e0022 */
[----:B------:R-:W-:Y:S02]  /*1100*/  MOV R38, R19 ;  /* 0x0000001300267202 */ /* 0x000fe40000000f00 */
[----:B------:R-:W-:Y:S01]  /*1110*/  MOV R29, R41 ;  /* 0x00000029001d7202 */ /* 0x000fe20000000f00 */
[----:B------:R-:W-:Y:S06]  /*1120*/  BRA `(.L_x_5) ;  /* 0x0000000000247947 */ /* 0x000fec0003800000 */
.L_x_4:
[----:B------:R-:W-:Y:S01]  /*1130*/  ISETP.NE.AND P0, PT, R33, 0x3, PT ;  /* 0x000000032100780c */ /* 0x000fe20003f05270 */
[----:B------:R-:W-:Y:S01]  /*1140*/  IMAD.MOV.U32 R36, RZ, RZ, R34 ;  /* 0x000000ffff247224 */ /* 0x000fe200078e0022 */
[----:B------:R-:W-:Y:S01]  /*1150*/  MOV R29, R19 ;  /* 0x00000013001d7202 */ /* 0x000fe20000000f00 */
[----:B------:R-:W-:Y:S01]  /*1160*/  IMAD.MOV.U32 R38, RZ, RZ, R31 ;  /* 0x000000ffff267224 */ /* 0x000fe200078e001f */
[----:B------:R-:W-:-:S09]  /*1170*/  MOV R28, R32 ;  /* 0x00000020001c7202 */ /* 0x000fd20000000f00 */
[----:B------:R-:W-:Y:S01]  /*1180*/  @P0 MOV R36, R41 ;  /* 0x0000002900240202 */ /* 0x000fe20000000f00 */
[----:B------:R-:W-:Y:S01]  /*1190*/  @P0 IMAD.MOV.U32 R28, RZ, RZ, R19 ;  /* 0x000000ffff1c0224 */ /* 0x000fe200078e0013 */
[----:B------:R-:W-:Y:S02]  /*11a0*/  @P0 MOV R29, R34 ;  /* 0x00000022001d0202 */ /* 0x000fe40000000f00 */
[----:B------:R-:W-:-:S07]  /*11b0*/  @P0 MOV R38, R32 ;  /* 0x0000002000260202 */ /* 0x000fce0000000f00 */
.L_x_5:
[----:B------:R-:W-:Y:S01]  /*11c0*/  UISETP.NE.AND UP0, UPT, UR32, URZ, UPT ;  /* 0x000000ff2000728c */ /* 0x000fe2000bf05270 */
[----:B------:R-:W-:Y:S01]  /*11d0*/  HFMA2 R41, -RZ, RZ, 0.1171875, 0 ;  /* 0x2f800000ff297431 */ /* 0x000fe200000001ff */
[----:B------:R-:W-:Y:S02]  /*11e0*/  I2FP.F32.U32 R34, R36 ;  /* 0x0000002400227245 */ /* 0x000fe40000201000 */
[----:B------:R-:W-:Y:S02]  /*11f0*/  I2FP.F32.U32 R36, R29 ;  /* 0x0000001d00247245 */ /* 0x000fe40000201000 */
[----:B------:R-:W-:Y:S02]  /*1200*/  I2FP.F32.U32 R28, R28 ;  /* 0x0000001c001c7245 */ /* 0x000fe40000201000 */
[----:B------:R-:W-:Y:S01]  /*1210*/  I2FP.F32.U32 R39, R38 ;  /* 0x0000002600277245 */ /* 0x000fe20000201000 */
[-C--:B------:R-:W-:Y:S01]  /*1220*/  FFMA.FTZ R34, R34, R41.reuse, 1.1641532182693481445e-10 ;  /* 0x2f00000022227423 */ /* 0x080fe20000010029 */
[-C--:B------:R-:W-:Y:S01]  /*1230*/  FFMA.FTZ R36, R36, R41.reuse, 1.1641532182693481445e-10 ;  /* 0x2f00000024247423 */ /* 0x080fe20000010029 */
[----:B------:R-:W-:-:S02]  /*1240*/  FFMA.FTZ R38, R28, R41, 1.1641532182693481445e-10 ;  /* 0x2f0000001c267423 */ /* 0x000fc40000010029 */
[----:B------:R-:W-:Y:S01]  /*1250*/  FFMA.FTZ R39, R39, R41, 1.1641532182693481445e-10 ;  /* 0x2f00000027277423 */ /* 0x000fe20000010029 */
[----:B------:R-:W-:Y:S06]  /*1260*/  BRA.U UP0, `(.L_x_6) ;  /* 0x0000000100f47547 */ /* 0x000fec000b800000 */
[-C--:B------:R-:W-:Y:S01]  /*1270*/  IADD3 R43, P2, PT, R15, R16.reuse, RZ ;  /* 0x000000100f2b7210 */ /* 0x080fe20007f5e0ff */
[----:B------:R-:W-:Y:S01]  /*1280*/  BSSY.RECONVERGENT B0, `(.L_x_7) ;  /* 0x0000018000007945 */ /* 0x000fe20003800200 */
[-C--:B------:R-:W-:Y:S02]  /*1290*/  IADD3 R41, P5, PT, R35, R16.reuse, RZ ;  /* 0x0000001023297210 */ /* 0x080fe40007fbe0ff */
[----:B------:R-:W-:Y:S01]  /*12a0*/  IADD3 R29, P4, PT, R37, R16, RZ ;  /* 0x00000010251d7210 */ /* 0x000fe20007f9e0ff */
[----:B------:R-:W-:Y:S01]  /*12b0*/  IMAD.X R42, RZ, RZ, R18, P2 ;  /* 0x000000ffff2a7224 */ /* 0x000fe200010e0612 */
[-C--:B------:R-:W-:Y:S02]  /*12c0*/  ISETP.GE.U32.AND P2, PT, R16, R26.reuse, PT ;  /* 0x0000001a1000720c */ /* 0x080fe40003f46070 */
[----:B------:R-:W-:Y:S02]  /*12d0*/  ISETP.GE.U32.AND P0, PT, R43, R26, PT ;  /* 0x0000001a2b00720c */ /* 0x000fe40003f06070 */
[----:B------:R-:W-:-:S02]  /*12e0*/  ISETP.GE.AND.EX P2, PT, R18, R27, PT, P2 ;  /* 0x0000001b1200720c */ /* 0x000fc40003f46320 */
[-C--:B------:R-:W-:Y:S02]  /*12f0*/  ISETP.GE.U32.AND P3, PT, R41, R26.reuse, PT ;  /* 0x0000001a2900720c */ /* 0x080fe40003f66070 */
[----:B------:R-:W-:Y:S02]  /*1300*/  ISETP.GE.U32.AND P1, PT, R29, R26, PT ;  /* 0x0000001a1d00720c */ /* 0x000fe40003f26070 */
[-C--:B------:R-:W-:Y:S02]  /*1310*/  IADD3.X R40, PT, PT, RZ, R18.reuse, RZ, P5, !PT ;  /* 0x00000012ff287210 */ /* 0x080fe40002ffe4ff */
[----:B------:R-:W-:Y:S02]  /*1320*/  IADD3.X R28, PT, PT, RZ, R18, RZ, P4, !PT ;  /* 0x00000012ff1c7210 */ /* 0x000fe400027fe4ff */
[-C--:B------:R-:W-:Y:S02]  /*1330*/  ISETP.GE.AND.EX P0, PT, R42, R27.reuse, PT, P0 ;  /* 0x0000001b2a00720c */ /* 0x080fe40003f06300 */
[----:B------:R-:W-:-:S02]  /*1340*/  ISETP.GE.AND.EX P3, PT, R40, R27, PT, P3 ;  /* 0x0000001b2800720c */ /* 0x000fc40003f66330 */
[----:B------:R-:W-:Y:S01]  /*1350*/  ISETP.GE.AND.EX P1, PT, R28, R27, PT, P1 ;  /* 0x0000001b1c00720c */ /* 0x000fe20003f26310 */
[----:B------:R-:W-:-:S12]  /*1360*/  @P2 BRA `(.L_x_8) ;  /* 0x0000000000242947 */ /* 0x000fd80003800000 */
[----:B------:R-:W-:Y:S01]  /*1370*/  IMAD.U32 R29, R30, 0x10000, RZ ;  /* 0x000100001e1d7824 */ /* 0x000fe200078e00ff */
[----:B------:R-:W-:-:S03]  /*1380*/  USHF.L.U32 UR48, UR72, 0x10, URZ ;  /* 0x0000001048307899 */ /* 0x000fc600080006ff */
[----:B------:R-:W-:Y:S02]  /*1390*/  FFMA.FTZ R34, R34, UR71, R29 ;  /* 0x0000004722227c23 */ /* 0x000fe4000801001d */
[----:B------:R-:W0:Y:S02]  /*13a0*/  LDC.64 R28, c[0x0][0x540] ;  /* 0x00015000ff1c7b82 */ /* 0x000e240000000a00 */
[----:B------:R-:W1:Y:S02]  /*13b0*/  F2F.BF16.F32 R41, R34 ;  /* 0x0000002200297304 */ /* 0x000e640000202000 */
[----:B-1----:R-:W-:-:S04]  /*13c0*/  SHF.L.U32 R40, R41, 0x10, RZ ;  /* 0x0000001029287819 */ /* 0x002fc800000006ff */
[----:B------:R-:W-:-:S04]  /*13d0*/  FSETP.NEU.FTZ.AND P2, PT, R40, UR48, PT ;  /* 0x0000003028007c0b */ /* 0x000fc8000bf5d000 */
[----:B------:R-:W-:-:S05]  /*13e0*/  SEL R41, R30, R41, !P2 ;  /* 0x000000291e297207 */ /* 0x000fca0005000000 */
[----:B0-----:R0:W-:Y:S04]  /*13f0*/  STG.E.U16 desc[UR76][R28.64], R41 ;  /* 0x000000291c007986 */ /* 0x0011e8000c10154c */
.L_x_8:
[----:B------:R-:W-:Y:S05]  /*1400*/  BSYNC.RECONVERGENT B0 ;  /* 0x0000000000007941 */ /* 0x000fea0003800200 */
.L_x_7:
[----:B------:R-:W-:Y:S04]  /*1410*/  BSSY.RECONVERGENT B0, `(.L_x_9) ;  /* 0x000000b000007945 */ /* 0x000fe80003800200 */
[----:B------:R-:W-:Y:S05]  /*1420*/  @P0 BRA `(.L_x_10) ;  /* 0x0000000000240947 */ /* 0x000fea0003800000 */
[----:B0-----:R-:W-:Y:S01]  /*1430*/  SHF.L.U32 R29, R30, 0x10, RZ ;  /* 0x000000101e1d7819 */ /* 0x001fe200000006ff */
[----:B------:R-:W-:-:S04]  /*1440*/  USHF.L.U32 UR48, UR72, 0x10, URZ ;  /* 0x0000001048307899 */ /* 0x000fc800080006ff */
[----:B------:R-:W-:Y:S02]  /*1450*/  FFMA.FTZ R36, R36, UR71, R29 ;  /* 0x0000004724247c23 */ /* 0x000fe4000801001d */
[----:B------:R-:W0:Y:S02]  /*1460*/  LDC.64 R28, c[0x0][0x540] ;  /* 0x00015000ff1c7b82 */ /* 0x000e240000000a00 */
[----:B------:R-:W1:Y:S02]  /*1470*/  F2F.BF16.F32 R41, R36 ;  /* 0x0000002400297304 */ /* 0x000e640000202000 */
[----:B-1----:R-:W-:-:S05]  /*1480*/  IMAD.U32 R34, R41, 0x10000, RZ ;  /* 0x0001000029227824 */ /* 0x002fca00078e00ff */
[----:B------:R-:W-:-:S04]  /*1490*/  FSETP.NEU.FTZ.AND P0, PT, R34, UR48, PT ;  /* 0x0000003022007c0b */ /* 0x000fc8000bf1d000 */
[----:B------:R-:W-:-:S05]  /*14a0*/  SEL R41, R30, R41, !P0 ;  /* 0x000000291e297207 */ /* 0x000fca0004000000 */
[----:B0-----:R1:W-:Y:S04]  /*14b0*/  STG.E.U16 desc[UR76][R28.64], R41 ;  /* 0x000000291c007986 */ /* 0x0013e8000c10154c */
.L_x_10:
[----:B------:R-:W-:Y:S05]  /*14c0*/  BSYNC.RECONVERGENT B0 ;  /* 0x0000000000007941 */ /* 0x000fea0003800200 */
.L_x_9:
[----:B------:R-:W-:Y:S04]  /*14d0*/  BSSY.RECONVERGENT B0, `(.L_x_11) ;  /* 0x000000b000007945 */ /* 0x000fe80003800200 */
[----:B------:R-:W-:Y:S05]  /*14e0*/  @P3 BRA `(.L_x_12) ;  /* 0x0000000000243947 */ /* 0x000fea0003800000 */
[----:B01----:R-:W-:Y:S01]  /*14f0*/  SHF.L.U32 R29, R30, 0x10, RZ ;  /* 0x000000101e1d7819 */ /* 0x003fe200000006ff */
[----:B------:R-:W-:-:S04]  /*1500*/  USHF.L.U32 UR48, UR72, 0x10, URZ ;  /* 0x0000001048307899 */ /* 0x000fc800080006ff */
[----:B------:R-:W-:Y:S02]  /*1510*/  FFMA.FTZ R38, R38, UR71, R29 ;  /* 0x0000004726267c23 */ /* 0x000fe4000801001d */
[----:B------:R-:W0:Y:S02]  /*1520*/  LDC.64 R28, c[0x0][0x540] ;  /* 0x00015000ff1c7b82 */ /* 0x000e240000000a00 */
[----:B------:R-:W1:Y:S02]  /*1530*/  F2F.BF16.F32 R41, R38 ;  /* 0x0000002600297304 */ /* 0x000e640000202000 */
[----:B-1----:R-:W-:-:S04]  /*1540*/  SHF.L.U32 R34, R41, 0x10, RZ ;  /* 0x0000001029227819 */ /* 0x002fc800000006ff */
[----:B------:R-:W-:-:S04]  /*1550*/  FSETP.NEU.FTZ.AND P0, PT, R34, UR48, PT ;  /* 0x0000003022007c0b */ /* 0x000fc8000bf1d000 */
[----:B------:R-:W-:-:S05]  /*1560*/  SEL R41, R30, R41, !P0 ;  /* 0x000000291e297207 */ /* 0x000fca0004000000 */
[----:B0-----:R2:W-:Y:S04]  /*1570*/  STG.E.U16 desc[UR76][R28.64], R41 ;  /* 0x000000291c007986 */ /* 0x0015e8000c10154c */
.L_x_12:
[----:B------:R-:W-:Y:S05]  /*1580*/  BSYNC.RECONVERGENT B0 ;  /* 0x0000000000007941 */ /* 0x000fea0003800200 */
.L_x_11:
[----:B------:R-:W-:Y:S05]  /*1590*/  @P1 BRA `(.L_x_13) ;  /* 0x0000003c00dc1947 */ /* 0x000fea0003800000 */
[----:B012---:R-:W-:Y:S01]  /*15a0*/  IMAD.U32 R28, R30, 0x10000, RZ ;  /* 0x000100001e1c7824 */ /* 0x007fe200078e00ff */
[----:B------:R-:W-:-:S03]  /*15b0*/  USHF.L.U32 UR48, UR72, 0x10, URZ ;  /* 0x0000001048307899 */ /* 0x000fc600080006ff */
[----:B------:R-:W-:Y:S02]  /*15c0*/  FFMA.FTZ R39, R39, UR71, R28 ;  /* 0x0000004727277c23 */ /* 0x000fe4000801001c */
[----:B------:R-:W0:Y:S04]  /*15d0*/  LDC.64 R28, c[0x0][0x540] ;  /* 0x00015000ff1c7b82 */ /* 0x000e280000000a00 */
[----:B------:R-:W1:Y:S02]  /*15e0*/  F2F.BF16.F32 R39, R39 ;  /* 0x0000002700277304 */ /* 0x000e640000202000 */
[----:B-1----:R-:W-:-:S04]  /*15f0*/  SHF.L.U32 R34, R39, 0x10, RZ ;  /* 0x0000001027227819 */ /* 0x002fc800000006ff */
[----:B------:R-:W-:-:S04]  /*1600*/  FSETP.NEU.FTZ.AND P0, PT, R34, UR48, PT ;  /* 0x0000003022007c0b */ /* 0x000fc8000bf1d000 */
[----:B------:R-:W-:-:S05]  /*1610*/  SEL R41, R30, R39, !P0 ;  /* 0x000000271e297207 */ /* 0x000fca0004000000 */
[----:B0-----:R3:W-:Y:S01]  /*1620*/  STG.E.U16 desc[UR76][R28.64], R41 ;  /* 0x000000291c007986 */ /* 0x0017e2000c10154c */
[----:B------:R-:W-:Y:S05]  /*1630*/  BRA `(.L_x_13) ;  /* 0x0000003c00b47947 */ /* 0x000fea0003800000 */
.L_x_6:
[----:B------:R-:W-:Y:S01]  /*1640*/  ISETP.GE.U32.AND P0, PT, R16, R26, PT ;  /* 0x0000001a1000720c */ /* 0x000fe20003f06070 */
[----:B------:R-:W-:Y:S03]  /*1650*/  BSSY.RECONVERGENT B0, `(.L_x_14) ;  /* 0x00000f3000007945 */ /* 0x000fe60003800200 */
[----:B------:R-:W-:-:S13]  /*1660*/  ISETP.GE.AND.EX P0, PT, R18, R27, PT, P0 ;  /* 0x0000001b1200720c */ /* 0x000fda0003f06300 */
[----:B------:R-:W-:Y:S05]  /*1670*/  @P0 BRA `(.L_x_15) ;  /* 0x0000000c00c00947 */ /* 0x000fea0003800000 */
[----:B------:R-:W-:Y:S02]  /*1680*/  HFMA2 R28, -RZ, RZ, 0, 0 ;  /* 0x00000000ff1c7431 */ /* 0x000fe400000001ff */
[----:B------:R-:W-:Y:S01]  /*1690*/  IMAD.MOV.U32 R29, RZ, RZ, R16 ;  /* 0x000000ffff1d7224 */ /* 0x000fe200078e0010 */
[----:B------:R-:W-:Y:S02]  /*16a0*/  UISETP.NE.AND UP0, UPT, UR74, URZ, UPT ;  /* 0x000000ff4a00728c */ /* 0x000fe4000bf05270 */
[----:B------:R-:W-:-:S05]  /*16b0*/  IMAD.HI.U32 R41, R16, UR34, R28 ;  /* 0x0000002210297c27 */ /* 0x000fca000f8e001c */
[----:B------:R-:W-:-:S04]  /*16c0*/  SHF.R.U32.HI R41, RZ, UR35, R41 ;  /* 0x00000023ff297c19 */ /* 0x000fc80008011629 */
[----:B------:R-:W-:-:S05]  /*16d0*/  IADD3 R29, PT, PT, -R41, RZ, RZ ;  /* 0x000000ff291d7210 */ /* 0x000fca0007ffe1ff */
[----:B------:R-:W-:-:S04]  /*16e0*/  IMAD R40, R29, UR70, R16 ;  /* 0x000000461d287c24 */ /* 0x000fc8000f8e0210 */
[----:B------:R-:W-:Y:S01]  /*16f0*/  IMAD R40, R40, UR69, RZ ;  /* 0x0000004528287c24 */ /* 0x000fe2000f8e02ff */
[----:B------:R-:W-:Y:S06]  /*1700*/  BRA.U !UP0, `(.L_x_16) ;  /* 0x0000000d08707547 */ /* 0x000fec000b800000 */
[----:B------:R-:W-:Y:S01]  /*1710*/  MOV R28, RZ ;  /* 0x000000ff001c7202 */ /* 0x000fe20000000f00 */
[----:B------:R-:W-:Y:S01]  /*1720*/  IMAD.MOV.U32 R29, RZ, RZ, R41 ;  /* 0x000000ffff1d7224 */ /* 0x000fe200078e0029 */
[----:B------:R-:W-:-:S03]  /*1730*/  UISETP.NE.AND UP0, UPT, UR73, 0x2, UPT ;  /* 0x000000024900788c */ /* 0x000fc6000bf05270 */
[----:B------:R-:W-:-:S05]  /*1740*/  IMAD.HI.U32 R29, R41, UR37, R28 ;  /* 0x00000025291d7c27 */ /* 0x000fca000f8e001c */
[----:B------:R-:W-:-:S04]  /*1750*/  SHF.R.U32.HI R29, RZ, UR68, R29 ;  /* 0x00000044ff1d7c19 */ /* 0x000fc8000801161d */
[----:B------:R-:W-:-:S05]  /*1760*/  IADD3 R28, PT, PT, -R29, RZ, RZ ;  /* 0x000000ff1d1c7210 */ /* 0x000fca0007ffe1ff */
[----:B------:R-:W-:-:S04]  /*1770*/  IMAD R41, R28, UR36, R41 ;  /* 0x000000241c297c24 */ /* 0x000fc8000f8e0229 */
[----:B------:R-:W-:Y:S01]  /*1780*/  IMAD R40, R41, UR67, R40 ;  /* 0x0000004329287c24 */ /* 0x000fe2000f8e0228 */
[----:B------:R-:W-:Y:S06]  /*1790*/  BRA.U !UP0, `(.L_x_16) ;  /* 0x0000000d084c7547 */ /* 0x000fec000b800000 */
[----:B------:R-:W-:Y:S01]  /*17a0*/  MOV R28, RZ ;  /* 0x000000ff001c7202 */ /* 0x000fe20000000f00 */
[----:B------:R-:W-:-:S04]  /*17b0*/  UISETP.NE.AND UP0, UPT, UR73, 0x3, UPT ;  /* 0x000000034900788c */ /* 0x000fc8000bf05270 */
[----:B------:R-:W-:-:S05]  /*17c0*/  IMAD.HI.U32 R41, R29, UR38, R28 ;  /* 0x000000261d297c27 */ /* 0x000fca000f8e001c */
[----:B------:R-:W-:-:S05]  /*17d0*/  SHF.R.U32.HI R41, RZ, UR39, R41 ;  /* 0x00000027ff297c19 */ /* 0x000fca0008011629 */
[----:B------:R-:W-:-:S04]  /*17e0*/  IMAD.MOV R28, RZ, RZ, -R41 ;  /* 0x000000ffff1c7224 */ /* 0x000fc800078e0a29 */
[----:B------:R-:W-:-:S04]  /*17f0*/  IMAD R29, R28, UR66, R29 ;  /* 0x000000421c1d7c24 */ /* 0x000fc8000f8e021d */
[----:B------:R-:W-:Y:S01]  /*1800*/  IMAD R40, R29, UR65, R40 ;  /* 0x000000411d287c24 */ /* 0x000fe2000f8e0228 */
[----:B------:R-:W-:Y:S06]  /*1810*/  BRA.U !UP0, `(.L_x_16) ;  /* 0x0000000d082c7547 */ /* 0x000fec000b800000 */
[----:B------:R-:W-:Y:S01]  /*1820*/  HFMA2 R28, -RZ, RZ, 0, 0 ;  /* 0x00000000ff1c7431 */ /* 0x000fe200000001ff */
[----:B------:R-:W-:Y:S01]  /*1830*/  MOV R29, R41 ;  /* 0x00000029001d7202 */ /* 0x000fe20000000f00 */
[----:B------:R-:W-:-:S03]  /*1840*/  UISETP.NE.AND UP0, UPT, UR73, 0x4, UPT ;  /* 0x000000044900788c */ /* 0x000fc6000bf05270 */
[----:B------:R-:W-:-:S05]  /*1850*/  IMAD.HI.U32 R29, R41, UR41, R28 ;  /* 0x00000029291d7c27 */ /* 0x000fca000f8e001c */
[----:B------:R-:W-:-:S05]  /*1860*/  SHF.R.U32.HI R29, RZ, UR64, R29 ;  /* 0x00000040ff1d7c19 */ /* 0x000fca000801161d */
[----:B------:R-:W-:-:S04]  /*1870*/  IMAD.MOV R28, RZ, RZ, -R29 ;  /* 0x000000ffff1c7224 */ /* 0x000fc800078e0a1d */
[----:B------:R-:W-:-:S04]  /*1880*/  IMAD R41, R28, UR40, R41 ;  /* 0x000000281c297c24 */ /* 0x000fc8000f8e0229 */
[----:B------:R-:W-:Y:S01]  /*1890*/  IMAD R40, R41, UR63, R40 ;  /* 0x0000003f29287c24 */ /* 0x000fe2000f8e0228 */
[----:B------:R-:W-:Y:S06]  /*18a0*/  BRA.U !UP0, `(.L_x_16) ;  /* 0x0000000d08087547 */ /* 0x000fec000b800000 */
[----:B------:R-:W-:Y:S01]  /*18b0*/  MOV R28, RZ ;  /* 0x000000ff001c7202 */ /* 0x000fe20000000f00 */
[----:B------:R-:W-:-:S04]  /*18c0*/  UISETP.NE.AND UP0, UPT, UR73, 0x5, UPT ;  /* 0x000000054900788c */ /* 0x000fc8000bf05270 */
[----:B------:R-:W-:-:S05]  /*18d0*/  IMAD.HI.U32 R41, R29, UR42, R28 ;  /* 0x0000002a1d297c27 */ /* 0x000fca000f8e001c */
[----:B------:R-:W-:-:S04]  /*18e0*/  SHF.R.U32.HI R41, RZ, UR43, R41 ;  /* 0x0000002bff297c19 */ /* 0x000fc80008011629 */
[----:B------:R-:W-:-:S05]  /*18f0*/  IADD3 R28, PT, PT, -R41, RZ, RZ ;  /* 0x000000ff291c7210 */ /* 0x000fca0007ffe1ff */
[----:B------:R-:W-:-:S04]  /*1900*/  IMAD R29, R28, UR62, R29 ;  /* 0x0000003e1c1d7c24 */ /* 0x000fc8000f8e021d */
[----:B------:R-:W-:Y:S01]  /*1910*/  IMAD R40, R29, UR61, R40 ;  /* 0x0000003d1d287c24 */ /* 0x000fe2000f8e0228 */
[----:B------:R-:W-:Y:S06]  /*1920*/  BRA.U !UP0, `(.L_x_16) ;  /* 0x0000000908e87547 */ /* 0x000fec000b800000 */
[----:B------:R-:W-:Y:S01]  /*1930*/  MOV R29, R41 ;  /* 0x00000029001d7202 */ /* 0x000fe20000000f00 */
[----:B------:R-:W-:Y:S01]  /*1940*/  IMAD.MOV.U32 R28, RZ, RZ, RZ ;  /* 0x000000ffff1c7224 */ /* 0x000fe200078e00ff */
[----:B------:R-:W-:-:S03]  /*1950*/  UISETP.NE.AND UP0, UPT, UR73, 0x6, UPT ;  /* 0x000000064900788c */ /* 0x000fc6000bf05270 */
[----:B------:R-:W-:-:S05]  /*1960*/  IMAD.HI.U32 R29, R41, UR45, R28 ;  /* 0x0000002d291d7c27 */ /* 0x000fca000f8e001c */
[----:B------:R-:W-:-:S04]  /*1970*/  SHF.R.U32.HI R29, RZ, UR60, R29 ;  /* 0x0000003cff1d7c19 */ /* 0x000fc8000801161d */
[----:B------:R-:W-:-:S05]  /*1980*/  IADD3 R28, PT, PT, -R29, RZ, RZ ;  /* 0x000000ff1d1c7210 */ /* 0x000fca0007ffe1ff */
[----:B------:R-:W-:-:S04]  /*1990*/  IMAD R41, R28, UR44, R41 ;  /* 0x0000002c1c297c24 */ /* 0x000fc8000f8e0229 */
[----:B------:R-:W-:Y:S01]  /*19a0*/  IMAD R40, R41, UR59, R40 ;  /* 0x0000003b29287c24 */ /* 0x000fe2000f8e0228 */
[----:B------:R-:W-:Y:S06]  /*19b0*/  BRA.U !UP0, `(.L_x_16) ;  /* 0x0000000908c47547 */ /* 0x000fec000b800000 */
        /* <DEDUP_REMOVED lines=8> */
[----:B------:R-:W0:Y:S01]  /*1a40*/  LDCU.64 UR48, c[0x0][0x400] ;  /* 0x00008000ff3077ac */ /* 0x000e220008000a00 */
[----:B------:R-:W-:Y:S02]  /*1a50*/  HFMA2 R28, -RZ, RZ, 0, 0 ;  /* 0x00000000ff1c7431 */ /* 0x000fe400000001ff */
[----:B------:R-:W-:Y:S01]  /*1a60*/  IMAD.MOV.U32 R29, RZ, RZ, R41 ;  /* 0x000000ffff1d7224 */ /* 0x000fe200078e0029 */
[----:B------:R-:W-:Y:S02]  /*1a70*/  UISETP.NE.AND UP0, UPT, UR73, 0x8, UPT ;  /* 0x000000084900788c */ /* 0x000fe4000bf05270 */
[----:B0-----:R-:W-:-:S05]  /*1a80*/  IMAD.HI.U32 R29, R41, UR49, R28 ;  /* 0x00000031291d7c27 */ /* 0x001fca000f8e001c */
[----:B------:R-:W-:-:S04]  /*1a90*/  SHF.R.U32.HI R29, RZ, UR56, R29 ;  /* 0x00000038ff1d7c19 */ /* 0x000fc8000801161d */
[----:B------:R-:W-:-:S05]  /*1aa0*/  IADD3 R28, PT, PT, -R29, RZ, RZ ;  /* 0x000000ff1d1c7210 */ /* 0x000fca0007ffe1ff */
[----:B------:R-:W-:-:S04]  /*1ab0*/  IMAD R41, R28, UR48, R41 ;  /* 0x000000301c297c24 */ /* 0x000fc8000f8e0229 */
[----:B------:R-:W-:Y:S01]  /*1ac0*/  IMAD R40, R41, UR55, R40 ;  /* 0x0000003729287c24 */ /* 0x000fe2000f8e0228 */
[----:B------:R-:W-:Y:S06]  /*1ad0*/  BRA.U !UP0, `(.L_x_16) ;  /* 0x00000009087c7547 */ /* 0x000fec000b800000 */
[----:B------:R-:W0:Y:S01]  /*1ae0*/  LDCU.64 UR48, c[0x0][0x410] ;  /* 0x00008200ff3077ac */ /* 0x000e220008000a00 */
[----:B------:R-:W-:Y:S01]  /*1af0*/  MOV R28, RZ ;  /* 0x000000ff001c7202 */ /* 0x000fe20000000f00 */
[----:B------:R-:W-:-:S04]  /*1b00*/  UISETP.NE.AND UP0, UPT, UR73, 0x9, UPT ;  /* 0x000000094900788c */ /* 0x000fc8000bf05270 */
[----:B0-----:R-:W-:-:S05]  /*1b10*/  IMAD.HI.U32 R41, R29, UR48, R28 ;  /* 0x000000301d297c27 */ /* 0x001fca000f8e001c */
[----:B------:R-:W-:-:S05]  /*1b20*/  SHF.R.U32.HI R41, RZ, UR49, R41 ;  /* 0x00000031ff297c19 */ /* 0x000fca0008011629 */
[----:B------:R-:W-:-:S04]  /*1b30*/  IMAD.MOV R28, RZ, RZ, -R41 ;  /* 0x000000ffff1c7224 */ /* 0x000fc800078e0a29 */
[----:B------:R-:W-:-:S04]  /*1b40*/  IMAD R29, R28, UR54, R29 ;  /* 0x000000361c1d7c24 */ /* 0x000fc8000f8e021d */
[----:B------:R-:W-:Y:S01]  /*1b50*/  IMAD R40, R29, UR53, R40 ;  /* 0x000000351d287c24 */ /* 0x000fe2000f8e0228 */
[----:B------:R-:W-:Y:S06]  /*1b60*/  BRA.U !UP0, `(.L_x_16) ;  /* 0x0000000908587547 */ /* 0x000fec000b800000 */
[----:B------:R-:W0:Y:S01]  /*1b70*/  LDCU.64 UR48, c[0x0][0x418] ;  /* 0x00008300ff3077ac */ /* 0x000e220008000a00 */
[----:B------:R-:W-:Y:S02]  /*1b80*/  MOV R28, RZ ;  /* 0x000000ff001c7202 */ /* 0x000fe40000000f00 */
[----:B------:R-:W-:Y:S01]  /*1b90*/  MOV R29, R41 ;  /* 0x00000029001d7202 */ /* 0x000fe20000000f00 */
[----:B------:R-:W-:Y:S02]  /*1ba0*/  UISETP.NE.AND UP0, UPT, UR73, 0xa, UPT ;  /* 0x0000000a4900788c */ /* 0x000fe4000bf05270 */
[----:B0-----:R-:W-:-:S05]  /*1bb0*/  IMAD.HI.U32 R29, R41, UR49, R28 ;  /* 0x00000031291d7c27 */ /* 0x001fca000f8e001c */
[----:B------:R-:W-:-:S05]  /*1bc0*/  SHF.R.U32.HI R29, RZ, UR52, R29 ;  /* 0x00000034ff1d7c19 */ /* 0x000fca000801161d */
[----:B------:R-:W-:-:S04]  /*1bd0*/  IMAD.MOV R28, RZ, RZ, -R29 ;  /* 0x000000ffff1c7224 */ /* 0x000fc800078e0a1d */
[----:B------:R-:W-:-:S04]  /*1be0*/  IMAD R41, R28, UR48, R41 ;  /* 0x000000301c297c24 */ /* 0x000fc8000f8e0229 */
[----:B------:R-:W-:Y:S01]  /*1bf0*/  IMAD R40, R41, UR51, R40 ;  /* 0x0000003329287c24 */ /* 0x000fe2000f8e0228 */
[----:B------:R-:W-:Y:S06]  /*1c00*/  BRA.U !UP0, `(.L_x_16) ;  /* 0x0000000908307547 */ /* 0x000fec000b800000 */
[----:B------:R-:W0:Y:S01]  /*1c10*/  LDCU.64 UR48, c[0x0][0x428] ;  /* 0x00008500ff3077ac */ /* 0x000e220008000a00 */
[----:B------:R-:W-:Y:S01]  /*1c20*/  HFMA2 R28, -RZ, RZ, 0, 0 ;  /* 0x00000000ff1c7431 */ /* 0x000fe200000001ff */
[----:B------:R-:W-:-:S04]  /*1c30*/  UISETP.NE.AND UP0, UPT, UR73, 0xb, UPT ;  /* 0x0000000b4900788c */ /* 0x000fc8000bf05270 */
[----:B0-----:R-:W-:-:S05]  /*1c40*/  IMAD.HI.U32 R41, R29, UR48, R28 ;  /* 0x000000301d297c27 */ /* 0x001fca000f8e001c */
[----:B------:R-:W-:-:S04]  /*1c50*/  SHF.R.U32.HI R41, RZ, UR49, R41 ;  /* 0x00000031ff297c19 */ /* 0x000fc80008011629 */
[----:B------:R-:W-:-:S05]  /*1c60*/  IADD3 R28, PT, PT, -R41, RZ, RZ ;  /* 0x000000ff291c7210 */ /* 0x000fca0007ffe1ff */
[----:B------:R-:W-:-:S04]  /*1c70*/  IMAD R29, R28, UR50, R29 ;  /* 0x000000321c1d7c24 */ /* 0x000fc8000f8e021d */
[----:B------:R-:W-:Y:S01]  /*1c80*/  IMAD R40, R29, UR33, R40 ;  /* 0x000000211d287c24 */ /* 0x000fe2000f8e0228 */
[----:B------:R-:W-:Y:S06]  /*1c90*/  BRA.U !UP0, `(.L_x_16) ;  /* 0x00000009080c7547 */ /* 0x000fec000b800000 */
[----:B------:R-:W0:Y:S01]  /*1ca0*/  LDCU.64 UR48, c[0x0][0x430] ;  /* 0x00008600ff3077ac */ /* 0x000e220008000a00 */
[----:B------:R-:W-:Y:S01]  /*1cb0*/  MOV R29, R41 ;  /* 0x00000029001d7202 */ /* 0x000fe20000000f00 */
[----:B------:R-:W-:Y:S01]  /*1cc0*/  IMAD.MOV.U32 R28, RZ, RZ, RZ ;  /* 0x000000ffff1c7224 */ /* 0x000fe200078e00ff */
[----:B------:R-:W-:-:S03]  /*1cd0*/  UISETP.NE.AND UP0, UPT, UR73, 0xc, UPT ;  /* 0x0000000c4900788c */ /* 0x000fc6000bf05270 */
[----:B0-----:R-:W-:-:S05]  /*1ce0*/  IMAD.HI.U32 R29, R41, UR49, R28 ;  /* 0x00000031291d7c27 */ /* 0x001fca000f8e001c */
[----:B------:R-:W-:-:S04]  /*1cf0*/  SHF.R.U32.HI R29, RZ, UR4, R29 ;  /* 0x00000004ff1d7c19 */ /* 0x000fc8000801161d */
[----:B------:R-:W-:-:S05]  /*1d00*/  IADD3 R28, PT, PT, -R29, RZ, RZ ;  /* 0x000000ff1d1c7210 */ /* 0x000fca0007ffe1ff */
[----:B------:R-:W-:-:S04]  /*1d10*/  IMAD R41, R28, UR48, R41 ;  /* 0x000000301c297c24 */ /* 0x000fc8000f8e0229 */
[----:B------:R-:W-:Y:S01]  /*1d20*/  IMAD R40, R41, UR5, R40 ;  /* 0x0000000529287c24 */ /* 0x000fe2000f8e0228 */
[----:B------:R-:W-:Y:S06]  /*1d30*/  BRA.U !UP0, `(.L_x_16) ;  /* 0x0000000508e47547 */ /* 0x000fec000b800000 */
[----:B------:R-:W0:Y:S01]  /*1d40*/  LDCU.64 UR48, c[0x0][0x440] ;  /* 0x00008800ff3077ac */ /* 0x000e220008000a00 */
        /* <DEDUP_REMOVED lines=10> */
[----:B------:R-:W-:Y:S01]  /*1df0*/  IMAD.MOV.U32 R29, RZ, RZ, R41 ;  /* 0x000000ffff1d7224 */ /* 0x000fe200078e0029 */
        /* <DEDUP_REMOVED lines=8> */
[----:B------:R-:W-:Y:S01]  /*1e80*/  HFMA2 R28, -RZ, RZ, 0, 0 ;  /* 0x00000000ff1c7431 */ /* 0x000fe200000001ff */
        /* <DEDUP_REMOVED lines=18> */
[----:B------:R-:W-:Y:S01]  /*1fb0*/  MOV R28, RZ ;  /* 0x000000ff001c7202 */ /* 0x000fe20000000f00 */
        /* <DEDUP_REMOVED lines=75> */
[----:B------:R-:W-:-:S04]  /*2470*/  IMAD.MOV.U32 R28, RZ, RZ, RZ ;  /* 0x000000ffff1c7224 */ /* 0x000fc800078e00ff */
[----:B0-----:R-:W-:-:S05]  /*2480*/  IMAD.HI.U32 R28, R29, UR48, R28 ;  /* 0x000000301d1c7c27 */ /* 0x001fca000f8e001c */
[----:B------:R-:W-:-:S04]  /*2490*/  SHF.R.U32.HI R28, RZ, UR49, R28 ;  /* 0x00000031ff1c7c19 */ /* 0x000fc8000801161c */
[----:B------:R-:W-:-:S05]  /*24a0*/  IADD3 R28, PT, PT, -R28, RZ, RZ ;  /* 0x000000ff1c1c7210 */ /* 0x000fca0007ffe1ff */
[----:B------:R-:W-:-:S04]  /*24b0*/  IMAD R29, R28, UR30, R29 ;  /* 0x0000001e1c1d7c24 */ /* 0x000fc8000f8e021d */
[----:B------:R-:W-:-:S07]  /*24c0*/  IMAD R40, R29, UR31, R40 ;  /* 0x0000001f1d287c24 */ /* 0x000fce000f8e0228 */
.L_x_16:
[----:B------:R-:W-:Y:S01]  /*24d0*/  SHF.L.U32 R29, R30, 0x10, RZ ;  /* 0x000000101e1d7819 */ /* 0x000fe200000006ff */
[----:B------:R-:W0:Y:S04]  /*24e0*/  LDCU.64 UR48, c[0x0][0x540] ;  /* 0x0000a800ff3077ac */ /* 0x000e280008000a00 */
[----:B------:R-:W-:Y:S01]  /*24f0*/  FFMA.FTZ R29, R34, UR71, R29 ;  /* 0x00000047221d7c23 */ /* 0x000fe2000801001d */
[----:B------:R-:W-:-:S05]  /*2500*/  USHF.L.U32 UR75, UR72, 0x10, URZ ;  /* 0x00000010484b7899 */ /* 0x000fca00080006ff */
[----:B------:R-:W1:Y:S01]  /*2510*/  F2F.BF16.F32 R29, R29 ;  /* 0x0000001d001d7304 */ /* 0x000e620000202000 */
[----:B0-----:R-:W-:-:S04]  /*2520*/  IADD3 R40, P0, PT, R40, UR48, RZ ;  /* 0x0000003028287c10 */ /* 0x001fc8000ff1e0ff */
[----:B------:R-:W-:Y:S01]  /*2530*/  IADD3.X R41, PT, PT, RZ, UR49, RZ, P0, !PT ;  /* 0x00000031ff297c10 */ /* 0x000fe200087fe4ff */
[----:B-1----:R-:W-:-:S05]  /*2540*/  IMAD.U32 R28, R29, 0x10000, RZ ;  /* 0x000100001d1c7824 */ /* 0x002fca00078e00ff */
[----:B------:R-:W-:-:S04]  /*2550*/  FSETP.NEU.FTZ.AND P1, PT, R28, UR75, PT ;  /* 0x0000004b1c007c0b */ /* 0x000fc8000bf3d000 */
[----:B------:R-:W-:-:S05]  /*2560*/  SEL R43, R30, R29, !P1 ;  /* 0x0000001d1e2b7207 */ /* 0x000fca0004800000 */
[----:B------:R0:W-:Y:S04]  /*2570*/  STG.E.U16 desc[UR76][R40.64], R43 ;  /* 0x0000002b28007986 */ /* 0x0001e8000c10154c */
.L_x_15:
[----:B------:R-:W-:Y:S05]  /*2580*/  BSYNC.RECONVERGENT B0 ;  /* 0x0000000000007941 */ /* 0x000fea0003800200 */
.L_x_14:
[----:B------:R-:W-:Y:S01]  /*2590*/  IADD3 R29, P1, PT, R15, R16, RZ ;  /* 0x000000100f1d7210 */ /* 0x000fe20007f3e0ff */
[----:B------:R-:W-:Y:S03]  /*25a0*/  BSSY.RECONVERGENT B0, `(.L_x_17) ;  /* 0x00000f4000007945 */ /* 0x000fe60003800200 */
[----:B------:R-:W-:Y:S02]  /*25b0*/  ISETP.GE.U32.AND P0, PT, R29, R26, PT ;  /* 0x0000001a1d00720c */ /* 0x000fe40003f06070 */
[----:B------:R-:W-:-:S04]  /*25c0*/  IADD3.X R28, PT, PT, RZ, R18, RZ, P1, !PT ;  /* 0x00000012ff1c7210 */ /* 0x000fc80000ffe4ff */
[----:B------:R-:W-:-:S13]  /*25d0*/  ISETP.GE.AND.EX P0, PT, R28, R27, PT, P0 ;  /* 0x0000001b1c00720c */ /* 0x000fda0003f06300 */
[----:B------:R-:W-:Y:S05]  /*25e0*/  @P0 BRA `(.L_x_18) ;  /* 0x0000000c00bc0947 */ /* 0x000fea0003800000 */
[----:B------:R-:W-:Y:S01]  /*25f0*/  IMAD.MOV.U32 R28, RZ, RZ, RZ ;  /* 0x000000ffff1c7224 */ /* 0x000fe200078e00ff */
[----:B------:R-:W-:-:S03]  /*2600*/  UISETP.NE.AND UP0, UPT, UR74, URZ, UPT ;  /* 0x000000ff4a00728c */ /* 0x000fc6000bf05270 */
[----:B0-----:R-:W-:-:S05]  /*2610*/  IMAD.HI.U32 R41, R29, UR34, R28 ;  /* 0x000000221d297c27 */ /* 0x001fca000f8e001c */
        /* <DEDUP_REMOVED lines=14> */
[----:B------:R-:W-:Y:S01]  /*2700*/  HFMA2 R28, -RZ, RZ, 0, 0 ;  /* 0x00000000ff1c7431 */ /* 0x000fe200000001ff */
[----:B------:R-:W-:-:S04]  /*2710*/  UISETP.NE.AND UP0, UPT, UR73, 0x3, UPT ;  /* 0x000000034900788c */ /* 0x000fc8000bf05270 */
[----:B------:R-:W-:-:S05]  /*2720*/  IMAD.HI.U32 R41, R29, UR38, R28 ;  /* 0x000000261d297c27 */ /* 0x000fca000f8e001c */
[----:B------:R-:W-:-:S05]  /*2730*/  SHF.R.U32.HI R41, RZ, UR39, R41 ;  /* 0x00000027ff297c19 */ /* 0x000fca0008011629 */
[----:B------:R-:W-:-:S04]  /*2740*/  IMAD.MOV R28, RZ, RZ, -R41 ;  /* 0x000000ffff1c7224 */ /* 0x000fc800078e0a29 */
[----:B------:R-:W-:-:S04]  /*2750*/  IMAD R29, R28, UR66, R29 ;  /* 0x000000421c1d7c24 */ /* 0x000fc8000f8e021d */
[----:B------:R-:W-:Y:S01]  /*2760*/  IMAD R34, R29, UR65, R34 ;  /* 0x000000411d227c24 */ /* 0x000fe2000f8e0222 */
[----:B------:R-:W-:Y:S06]  /*2770*/  BRA.U !UP0, `(.L_x_19) ;  /* 0x0000000d082c7547 */ /* 0x000fec000b800000 */
[----:B------:R-:W-:Y:S01]  /*2780*/  MOV R28, RZ ;  /* 0x000000ff001c7202 */ /* 0x000fe20000000f00 */
[----:B------:R-:W-:Y:S01]  /*2790*/  UISETP.NE.AND UP0, UPT, UR73, 0x4, UPT ;  /* 0x000000044900788c */ /* 0x000fe2000bf05270 */
[----:B------:R-:W-:-:S03]  /*27a0*/  MOV R29, R41 ;  /* 0x00000029001d7202 */ /* 0x000fc60000000f00 */
        /* <DEDUP_REMOVED lines=200> */
.L_x_19:
[----:B------:R-:W-:Y:S01]  /*3430*/  SHF.L.U32 R29, R30, 0x10, RZ ;  /* 0x000000101e1d7819 */ /* 0x000fe200000006ff */
[----:B------:R-:W0:Y:S04]  /*3440*/  LDCU.64 UR48, c[0x0][0x540] ;  /* 0x0000a800ff3077ac */ /* 0x000e280008000a00 */
[----:B------:R-:W-:Y:S01]  /*3450*/  FFMA.FTZ R36, R36, UR71, R29 ;  /* 0x0000004724247c23 */ /* 0x000fe2000801001d */
[----:B------:R-:W-:-:S03]  /*3460*/  USHF.L.U32 UR75, UR72, 0x10, URZ ;  /* 0x00000010484b7899 */ /* 0x000fc600080006ff */
[----:B------:R-:W1:Y:S01]  /*3470*/  F2F.BF16.F32 R41, R36 ;  /* 0x0000002400297304 */ /* 0x000e620000202000 */
[----:B0-----:R-:W-:Y:S01]  /*3480*/  IADD3 R28, P0, PT, R34, UR48, RZ ;  /* 0x00000030221c7c10 */ /* 0x001fe2000ff1e0ff */
[----:B-1----:R-:W-:-:S05]  /*3490*/  IMAD.U32 R29, R41, 0x10000, RZ ;  /* 0x00010000291d7824 */ /* 0x002fca00078e00ff */
[----:B------:R-:W-:Y:S02]  /*34a0*/  FSETP.NEU.FTZ.AND P1, PT, R29, UR75, PT ;  /* 0x0000004b1d007c0b */ /* 0x000fe4000bf3d000 */
[----:B------:R-:W-:Y:S02]  /*34b0*/  IADD3.X R29, PT, PT, RZ, UR49, RZ, P0, !PT ;  /* 0x00000031ff1d7c10 */ /* 0x000fe400087fe4ff */
[----:B------:R-:W-:-:S05]  /*34c0*/  SEL R41, R30, R41, !P1 ;  /* 0x000000291e297207 */ /* 0x000fca0004800000 */
[----:B------:R1:W-:Y:S04]  /*34d0*/  STG.E.U16 desc[UR76][R28.64], R41 ;  /* 0x000000291c007986 */ /* 0x0003e8000c10154c */
.L_x_18:
[----:B------:R-:W-:Y:S05]  /*34e0*/  BSYNC.RECONVERGENT B0 ;  /* 0x0000000000007941 */ /* 0x000fea0003800200 */
.L_x_17:
[----:B-1----:R-:W-:Y:S01]  /*34f0*/  IADD3 R29, P1, PT, R35, R16, RZ ;  /* 0x00000010231d7210 */ /* 0x002fe20007f3e0ff */
[----:B------:R-:W-:Y:S03]  /*3500*/  BSSY.RECONVERGENT B0, `(.L_x_20) ;  /* 0x0000100000007945 */ /* 0x000fe60003800200 */
[----:B------:R-:W-:Y:S02]  /*3510*/  ISETP.GE.U32.AND P0, PT, R29, R26, PT ;  /* 0x0000001a1d00720c */ /* 0x000fe40003f06070 */
[----:B------:R-:W-:-:S04]  /*3520*/  IADD3.X R28, PT, PT, RZ, R18, RZ, P1, !PT ;  /* 0x00000012ff1c7210 */ /* 0x000fc80000ffe4ff */
[----:B------:R-:W-:-:S13]  /*3530*/  ISETP.GE.AND.EX P0, PT, R28, R27, PT, P0 ;  /* 0x0000001b1c00720c */ /* 0x000fda0003f06300 */
[----:B------:R-:W-:Y:S05]  /*3540*/  @P0 BRA `(.L_x_21) ;  /* 0x0000000c00ec0947 */ /* 0x000fea0003800000 */
[----:B------:R-:W-:Y:S01]  /*3550*/  IMAD.MOV.U32 R28, RZ, RZ, RZ ;  /* 0x000000ffff1c7224 */ /* 0x000fe200078e00ff */
[----:B------:R-:W-:-:S03]  /*3560*/  UISETP.NE.AND UP0, UPT, UR74, URZ, UPT ;  /* 0x000000ff4a00728c */ /* 0x000fc6000bf05270 */
        /* <DEDUP_REMOVED lines=10> */
[----:B0-----:R-:W-:-:S04]  /*3610*/  SHF.R.U32.HI R40, RZ, UR68, R28 ;  /* 0x00000044ff287c19 */ /* 0x001fc8000801161c */
[----:B------:R-:W-:-:S05]  /*3620*/  IADD3 R29, PT, PT, -R40, RZ, RZ ;  /* 0x000000ff281d7210 */ /* 0x000fca0007ffe1ff */
[----:B------:R-:W-:-:S04]  /*3630*/  IMAD R29, R29, UR36, R36 ;  /* 0x000000241d1d7c24 */ /* 0x000fc8000f8e0224 */
[----:B------:R-:W-:Y:S01]  /*3640*/  IMAD R34, R29, UR67, R34 ;  /* 0x000000431d227c24 */ /* 0x000fe2000f8e0222 */
[----:B------:R-:W-:Y:S06]  /*3650*/  BRA.U !UP0, `(.L_x_22) ;  /* 0x0000000d087c7547 */ /* 0x000fec000b800000 */
[----:B------:R-:W-:Y:S02]  /*3660*/  HFMA2 R28, -RZ, RZ, 0, 0 ;  /* 0x00000000ff1c7431 */ /* 0x000fe400000001ff */
[----:B------:R-:W-:Y:S01]  /*3670*/  IMAD.MOV.U32 R29, RZ, RZ, R40 ;  /* 0x000000ffff1d7224 */ /* 0x000fe200078e0028 */
[----:B------:R-:W-:Y:S02]  /*3680*/  UISETP.NE.AND UP0, UPT, UR73, 0x3, UPT ;  /* 0x000000034900788c */ /* 0x000fe4000bf05270 */
[----:B------:R-:W-:-:S05]  /*3690*/  IMAD.HI.U32 R28, R40, UR38, R28 ;  /* 0x00000026281c7c27 */ /* 0x000fca000f8e001c */
[----:B------:R-:W-:-:S04]  /*36a0*/  SHF.R.U32.HI R36, RZ, UR39, R28 ;  /* 0x00000027ff247c19 */ /* 0x000fc8000801161c */
[----:B------:R-:W-:-:S05]  /*36b0*/  IADD3 R29, PT, PT, -R36, RZ, RZ ;  /* 0x000000ff241d7210 */ /* 0x000fca0007ffe1ff */
[----:B------:R-:W-:-:S04]  /*36c0*/  IMAD R29, R29, UR66, R40 ;  /* 0x000000421d1d7c24 */ /* 0x000fc8000f8e0228 */
[----:B------:R-:W-:Y:S01]  /*36d0*/  IMAD R34, R29, UR65, R34 ;  /* 0x000000411d227c24 */ /* 0x000fe2000f8e0222 */
        /* <DEDUP_REMOVED lines=209> */
[----:B------:R-:W-:-:S04]  /*43f0*/  IMAD.MOV.U32 R29, RZ, RZ, R41 ;  /* 0x000000ffff1d7224 */ /* 0x000fc800078e0029 */
[----:B0-----:R-:W-:-:S05]  /*4400*/  IMAD.HI.U32 R28, R41, UR48, R28 ;  /* 0x00000030291c7c27 */ /* 0x001fca000f8e001c */
[----:B------:R-:W-:-:S04]  /*4410*/  SHF.R.U32.HI R28, RZ, UR49, R28 ;  /* 0x00000031ff1c7c19 */ /* 0x000fc8000801161c */
[----:B------:R-:W-:-:S05]  /*4420*/  IADD3 R28, PT, PT, -R28, RZ, RZ ;  /* 0x000000ff1c1c7210 */ /* 0x000fca0007ffe1ff */
[----:B------:R-:W-:-:S04]  /*4430*/  IMAD R29, R28, UR30, R41 ;  /* 0x0000001e1c1d7c24 */ /* 0x000fc8000f8e0229 */
[----:B------:R-:W-:-:S07]  /*4440*/  IMAD R34, R29, UR31, R34 ;  /* 0x0000001f1d227c24 */ /* 0x000fce000f8e0222 */
.L_x_22:
[----:B------:R-:W-:Y:S01]  /*4450*/  SHF.L.U32 R29, R30, 0x10, RZ ;  /* 0x000000101e1d7819 */ /* 0x000fe200000006ff */
[----:B------:R-:W1:Y:S04]  /*4460*/  LDCU.64 UR48, c[0x0][0x540] ;  /* 0x0000a800ff3077ac */ /* 0x000e680008000a00 */
[----:B------:R-:W-:Y:S01]  /*4470*/  FFMA.FTZ R38, R38, UR71, R29 ;  /* 0x0000004726267c23 */ /* 0x000fe2000801001d */
[----:B------:R-:W-:-:S03]  /*4480*/  USHF.L.U32 UR75, UR72, 0x10, URZ ;  /* 0x00000010484b7899 */ /* 0x000fc600080006ff */
[----:B0-----:R-:W0:Y:S01]  /*4490*/  F2F.BF16.F32 R41, R38 ;  /* 0x0000002600297304 */ /* 0x001e220000202000 */
[----:B-1----:R-:W-:Y:S01]  /*44a0*/  IADD3 R28, P0, PT, R34, UR48, RZ ;  /* 0x00000030221c7c10 */ /* 0x002fe2000ff1e0ff */
[----:B0-----:R-:W-:-:S05]  /*44b0*/  IMAD.U32 R29, R41, 0x10000, RZ ;  /* 0x00010000291d7824 */ /* 0x001fca00078e00ff */
[----:B------:R-:W-:Y:S02]  /*44c0*/  FSETP.NEU.FTZ.AND P1, PT, R29, UR75, PT ;  /* 0x0000004b1d007c0b */ /* 0x000fe4000bf3d000 */
[----:B------:R-:W-:Y:S02]  /*44d0*/  IADD3.X R29, PT, PT, RZ, UR49, RZ, P0, !PT ;  /* 0x00000031ff1d7c10 */ /* 0x000fe400087fe4ff */
[----:B------:R-:W-:-:S05]  /*44e0*/  SEL R41, R30, R41, !P1 ;  /* 0x000000291e297207 */ /* 0x000fca0004800000 */
[----:B------:R1:W-:Y:S04]  /*44f0*/  STG.E.U16 desc[UR76][R28.64], R41 ;  /* 0x000000291c007986 */ /* 0x0003e8000c10154c */
.L_x_21:
[----:B------:R-:W-:Y:S05]  /*4500*/  BSYNC.RECONVERGENT B0 ;  /* 0x0000000000007941 */ /* 0x000fea0003800200 */
.L_x_20:
[----:B-1----:R-:W-:-:S04]  /*4510*/  IADD3 R29, P1, PT, R37, R16, RZ ;  /* 0x00000010251d7210 */ /* 0x002fc80007f3e0ff */
        /* <DEDUP_REMOVED lines=61> */
[----:B------:R-:W-:-:S04]  /*48f0*/  SHF.R.U32.HI R36, RZ, UR47, R28 ;  /* 0x0000002fff247c19 */ /* 0x000fc8000801161c */
[----:B------:R-:W-:-:S05]  /*4900*/  IADD3 R29, PT, PT, -R36, RZ, RZ ;  /* 0x000000ff241d7210 */ /* 0x000fca0007ffe1ff */
[----:B------:R-:W-:-:S04]  /*4910*/  IMAD R29, R29, UR58, R38 ;  /* 0x0000003a1d1d7c24 */ /* 0x000fc8000f8e0226 */
[----:B------:R-:W-:Y:S01]  /*4920*/  IMAD R34, R29, UR57, R34 ;  /* 0x000000391d227c24 */ /* 0x000fe2000f8e0222 */
[----:B------:R-:W-:Y:S06]  /*4930*/  BRA.U !UP0, `(.L_x_23) ;  /* 0x0000000908c87547 */ /* 0x000fec000b800000 */
[----:B------:R-:W1:Y:S01]  /*4940*/  LDCU.64 UR48, c[0x0][0x400] ;  /* 0x00008000ff3077ac */ /* 0x000e620008000a00 */
[----:B------:R-:W-:Y:S01]  /*4950*/  MOV R29, R36 ;  /* 0x00000024001d7202 */ /* 0x000fe20000000f00 */
[----:B------:R-:W-:Y:S01]  /*4960*/  IMAD.MOV.U32 R28, RZ, RZ, RZ ;  /* 0x000000ffff1c7224 */ /* 0x000fe200078e00ff */
[----:B------:R-:W-:-:S03]  /*4970*/  UISETP.NE.AND UP0, UPT, UR73, 0x8, UPT ;  /* 0x000000084900788c */ /* 0x000fc6000bf05270 */
[----:B-1----:R-:W-:-:S05]  /*4980*/  IMAD.HI.U32 R28, R36, UR49, R28 ;  /* 0x00000031241c7c27 */ /* 0x002fca000f8e001c */
[----:B------:R-:W-:-:S04]  /*4990*/  SHF.R.U32.HI R38, RZ, UR56, R28 ;  /* 0x00000038ff267c19 */ /* 0x000fc8000801161c */
[----:B------:R-:W-:-:S05]  /*49a0*/  IADD3 R29, PT, PT, -R38, RZ, RZ ;  /* 0x000000ff261d7210 */ /* 0x000fca0007ffe1ff */
[----:B------:R-:W-:-:S04]  /*49b0*/  IMAD R29, R29, UR48, R36 ;  /* 0x000000301d1d7c24 */ /* 0x000fc8000f8e0224 */
[----:B------:R-:W-:Y:S01]  /*49c0*/  IMAD R34, R29, UR55, R34 ;  /* 0x000000371d227c24 */ /* 0x000fe2000f8e0222 */
[----:B------:R-:W-:Y:S06]  /*49d0*/  BRA.U !UP0, `(.L_x_23) ;  /* 0x0000000908a07547 */ /* 0x000fec000b800000 */
[----:B------:R-:W1:Y:S01]  /*49e0*/  LDCU.64 UR48, c[0x0][0x410] ;  /* 0x00008200ff3077ac */ /* 0x000e620008000a00 */
[----:B------:R-:W-:Y:S02]  /*49f0*/  HFMA2 R28, -RZ, RZ, 0, 0 ;  /* 0x00000000ff1c7431 */ /* 0x000fe400000001ff */
[----:B------:R-:W-:Y:S01]  /*4a00*/  IMAD.MOV.U32 R29, RZ, RZ, R38 ;  /* 0x000000ffff1d7224 */ /* 0x000fe200078e0026 */
[----:B------:R-:W-:Y:S02]  /*4a10*/  UISETP.NE.AND UP0, UPT, UR73, 0x9, UPT ;  /* 0x000000094900788c */ /* 0x000fe4000bf05270 */
[----:B-1----:R-:W-:-:S05]  /*4a20*/  IMAD.HI.U32 R28, R38, UR48, R28 ;  /* 0x00000030261c7c27 */ /* 0x002fca000f8e001c */
[----:B------:R-:W-:-:S04]  /*4a30*/  SHF.R.U32.HI R36, RZ, UR49, R28 ;  /* 0x00000031ff247c19 */ /* 0x000fc8000801161c */
[----:B------:R-:W-:-:S05]  /*4a40*/  IADD3 R29, PT, PT, -R36, RZ, RZ ;  /* 0x000000ff241d7210 */ /* 0x000fca0007ffe1ff */
[----:B------:R-:W-:-:S04]  /*4a50*/  IMAD R29, R29, UR54, R38 ;  /* 0x000000361d1d7c24 */ /* 0x000fc8000f8e0226 */
[----:B------:R-:W-:Y:S01]  /*4a60*/  IMAD R34, R29, UR53, R34 ;  /* 0x000000351d227c24 */ /* 0x000fe2000f8e0222 */
[----:B------:R-:W-:Y:S06]  /*4a70*/  BRA.U !UP0, `(.L_x_23) ;  /* 0x0000000908787547 */ /* 0x000fec000b800000 */
[----:B------:R-:W1:Y:S01]  /*4a80*/  LDCU.64 UR48, c[0x0][0x418] ;  /* 0x00008300ff3077ac */ /* 0x000e620008000a00 */
[----:B------:R-:W-:Y:S02]  /*4a90*/  MOV R28, RZ ;  /* 0x000000ff001c7202 */ /* 0x000fe40000000f00 */
[----:B------:R-:W-:Y:S01]  /*4aa0*/  MOV R29, R36 ;  /* 0x00000024001d7202 */ /* 0x000fe20000000f00 */
[----:B------:R-:W-:Y:S02]  /*4ab0*/  UISETP.NE.AND UP0, UPT, UR73, 0xa, UPT ;  /* 0x0000000a4900788c */ /* 0x000fe4000bf05270 */
[----:B-1----:R-:W-:-:S05]  /*4ac0*/  IMAD.HI.U32 R28, R36, UR49, R28 ;  /* 0x00000031241c7c27 */ /* 0x002fca000f8e001c */
[----:B------:R-:W-:-:S05]  /*4ad0*/  SHF.R.U32.HI R38, RZ, UR52, R28 ;  /* 0x00000034ff267c19 */ /* 0x000fca000801161c */
[----:B------:R-:W-:-:S04]  /*4ae0*/  IMAD.MOV R29, RZ, RZ, -R38 ;  /* 0x000000ffff1d7224 */ /* 0x000fc800078e0a26 */
        /* <DEDUP_REMOVED lines=138> */
[----:B0-----:R-:W-:-:S04]  /*5390*/  SHF.R.U32.HI R41, RZ, UR28, R28 ;  /* 0x0000001cff297c19 */ /* 0x001fc8000801161c */
[----:B------:R-:W-:-:S05]  /*53a0*/  IADD3 R29, PT, PT, -R41, RZ, RZ ;  /* 0x000000ff291d7210 */ /* 0x000fca0007ffe1ff */
[----:B------:R-:W-:-:S04]  /*53b0*/  IMAD R29, R29, UR48, R36 ;  /* 0x000000301d1d7c24 */ /* 0x000fc8000f8e0224 */
[----:B------:R-:W-:Y:S01]  /*53c0*/  IMAD R34, R29, UR29, R34 ;  /* 0x0000001d1d227c24 */ /* 0x000fe2000f8e0222 */
[----:B------:R-:W-:Y:S06]  /*53d0*/  BRA.U !UP0, `(.L_x_23) ;  /* 0x0000000108207547 */ /* 0x000fec000b800000 */
[----:B------:R-:W0:Y:S01]  /*53e0*/  LDCU.64 UR48, c[0x0][0x4d0] ;  /* 0x00009a00ff3077ac */ /* 0x000e220008000a00 */
[----:B------:R-:W-:Y:S02]  /*53f0*/  HFMA2 R28, -RZ, RZ, 0, 0 ;  /* 0x00000000ff1c7431 */ /* 0x000fe400000001ff */
[----:B------:R-:W-:-:S03]  /*5400*/  IMAD.MOV.U32 R29, RZ, RZ, R41 ;  /* 0x000000ffff1d7224 */ /* 0x000fc600078e0029 */
[----:B0-----:R-:W-:-:S05]  /*5410*/  IMAD.HI.U32 R28, R41, UR48, R28 ;  /* 0x00000030291c7c27 */ /* 0x001fca000f8e001c */
[----:B------:R-:W-:-:S04]  /*5420*/  SHF.R.U32.HI R28, RZ, UR49, R28 ;  /* 0x00000031ff1c7c19 */ /* 0x000fc8000801161c */
[----:B------:R-:W-:-:S05]  /*5430*/  IADD3 R28, PT, PT, -R28, RZ, RZ ;  /* 0x000000ff1c1c7210 */ /* 0x000fca0007ffe1ff */
[----:B------:R-:W-:-:S04]  /*5440*/  IMAD R29, R28, UR30, R41 ;  /* 0x0000001e1c1d7c24 */ /* 0x000fc8000f8e0229 */
[----:B------:R-:W-:-:S07]  /*5450*/  IMAD R34, R29, UR31, R34 ;  /* 0x0000001f1d227c24 */ /* 0x000fce000f8e0222 */
.L_x_23:
[----:B------:R-:W-:Y:S01]  /*5460*/  SHF.L.U32 R28, R30, 0x10, RZ ;  /* 0x000000101e1c7819 */ /* 0x000fe200000006ff */
[----:B------:R-:W1:Y:S04]  /*5470*/  LDCU.64 UR48, c[0x0][0x540] ;  /* 0x0000a800ff3077ac */ /* 0x000e680008000a00 */
[----:B------:R-:W-:Y:S01]  /*5480*/  FFMA.FTZ R39, R39, UR71, R28 ;  /* 0x0000004727277c23 */ /* 0x000fe2000801001c */
[----:B------:R-:W-:-:S05]  /*5490*/  USHF.L.U32 UR75, UR72, 0x10, URZ ;  /* 0x00000010484b7899 */ /* 0x000fca00080006ff */
[----:B------:R-:W2:Y:S01]  /*54a0*/  F2F.BF16.F32 R39, R39 ;  /* 0x0000002700277304 */ /* 0x000ea20000202000 */
[----:B-1----:R-:W-:Y:S02]  /*54b0*/  IADD3 R28, P0, PT, R34, UR48, RZ ;  /* 0x00000030221c7c10 */ /* 0x002fe4000ff1e0ff */
[----:B--2---:R-:W-:-:S04]  /*54c0*/  SHF.L.U32 R29, R39, 0x10, RZ ;  /* 0x00000010271d7819 */ /* 0x004fc800000006ff */
[----:B------:R-:W-:Y:S01]  /*54d0*/  FSETP.NEU.FTZ.AND P1, PT, R29, UR75, PT ;  /* 0x0000004b1d007c0b */ /* 0x000fe2000bf3d000 */
[----:B------:R-:W-:-:S03]  /*54e0*/  IMAD.X R29, RZ, RZ, UR49, P0 ;  /* 0x00000031ff1d7e24 */ /* 0x000fc600080e06ff */
[----:B0-----:R-:W-:-:S05]  /*54f0*/  SEL R41, R30, R39, !P1 ;  /* 0x000000271e297207 */ /* 0x001fca0004800000 */
[----:B------:R1:W-:Y:S04]  /*5500*/  STG.E.U16 desc[UR76][R28.64], R41 ;  /* 0x000000291c007986 */ /* 0x0003e8000c10154c */
.L_x_13:
[----:B------:R-:W-:Y:S05]  /*5510*/  WARPSYNC.ALL ;  /* 0x0000000000007948 */ /* 0x000fea0003800000 */
[----:B------:R-:W4:Y:S01]  /*5520*/  LDCU UR48, c[0x0][0x360] ;  /* 0x00006c00ff3077ac */ /* 0x000f220008000800 */
[----:B0123--:R-:W4:Y:S08]  /*5530*/  LDC R29, c[0x0][0x370] ;  /* 0x0000dc00ff1d7b82 */ /* 0x00ff300000000800 */
[----:B------:R-:W-:Y:S01]  /*5540*/  BAR.SYNC.DEFER_BLOCKING 0x0 ;  /* 0x0000000000007b1d */ /* 0x000fe20000010000 */
[----:B----4-:R-:W-:-:S05]  /*5550*/  IMAD R29, R29, UR48, RZ ;  /* 0x000000301d1d7c24 */ /* 0x010fca000f8e02ff */
[----:B------:R-:W-:-:S04]  /*5560*/  LEA R16, P0, R29, R16, 0x2 ;  /* 0x000000101d107211 */ /* 0x000fc800078010ff */
[----:B------:R-:W-:Y:S02]  /*5570*/  IADD3.X R18, PT, PT, RZ, R18, RZ, P0, !PT ;  /* 0x00000012ff127210 */ /* 0x000fe400007fe4ff */
[----:B------:R-:W-:-:S04]  /*5580*/  ISETP.GE.U32.AND P0, PT, R16, R24, PT ;  /* 0x000000181000720c */ /* 0x000fc80003f06070 */
[----:B------:R-:W-:-:S13]  /*5590*/  ISETP.GE.AND.EX P0, PT, R18, R21, PT, P0 ;  /* 0x000000151200720c */ /* 0x000fda0003f06300 */
[----:B------:R-:W-:Y:S05]  /*55a0*/  @!P0 BRA `(.L_x_24) ;  /* 0xffffffb400b08947 */ /* 0x000fea000383ffff */
[----:B------:R-:W-:Y:S05]  /*55b0*/  EXIT ;  /* 0x000000000000794d */ /* 0x000fea0003800000 */
        .weak           $__internal_0_$__cuda_sm20_div_s64
        .type           $__internal_0_$__cuda_sm20_div_s64,@function
        .size           $__internal_0_$__cuda_sm20_div_s64,(.L_x_276 - $__internal_0_$__cuda_sm20_div_s64)
$__internal_0_$__cuda_sm20_div_s64:
[----:B------:R-:W-:Y:S01]  /*55c0*/  MOV R28, R33 ;  /* 0x00000021001c7202 */ /* 0x000fe20000000f00 */
[----:B------:R-:W-:-:S05]  /*55d0*/  HFMA2 R29, -RZ, RZ, 0, 0 ;  /* 0x00000000ff1d7431 */ /* 0x000fca00000001ff */
[----:B------:R-:W0:Y:S08]  /*55e0*/  I2F.U64.RP R28, R28 ;  /* 0x0000001c001c7312 */ /* 0x000e300000309000 */
[----:B0-----:R-:W0:Y:S02]  /*55f0*/  MUFU.RCP R24, R28 ;  /* 0x0000001c00187308 */ /* 0x001e240000001000 */
[----:B0-----:R-:W-:-:S06]  /*5600*/  VIADD R26, R24, 0x1ffffffe ;  /* 0x1ffffffe181a7836 */ /* 0x001fcc0000000000 */
[----:B------:R-:W0:Y:S02]  /*5610*/  F2I.U64.TRUNC R26, R26 ;  /* 0x0000001a001a7311 */ /* 0x000e24000020d800 */
[----:B0-----:R-:W-:-:S04]  /*5620*/  IMAD.WIDE.U32 R24, R26, R33, RZ ;  /* 0x000000211a187225 */ /* 0x001fc800078e00ff */
[----:B------:R-:W-:Y:S01]  /*5630*/  IMAD R25, R27, R33, R25 ;  /* 0x000000211b197224 */ /* 0x000fe200078e0219 */
[----:B------:R-:W-:-:S04]  /*5640*/  IADD3 R35, P0, PT, RZ, -R24, RZ ;  /* 0x80000018ff237210 */ /* 0x000fc80007f1e0ff */
[----:B------:R-:W-:Y:S01]  /*5650*/  IADD3.X R37, PT, PT, RZ, ~R25, RZ, P0, !PT ;  /* 0x80000019ff257210 */ /* 0x000fe200007fe4ff */
[----:B------:R-:W-:Y:S01]  /*5660*/  IMAD.HI.U32 R24, R26, R35, RZ ;  /* 0x000000231a187227 */ /* 0x000fe200078e00ff */
[----:B------:R-:W-:-:S03]  /*5670*/  MOV R25, R26 ;  /* 0x0000001a00197202 */ /* 0x000fc60000000f00 */
[-C--:B------:R-:W-:Y:S02]  /*5680*/  IMAD R29, R27, R37.reuse, RZ ;  /* 0x000000251b1d7224 */ /* 0x080fe400078e02ff */
[----:B------:R-:W-:-:S04]  /*5690*/  IMAD.WIDE.U32 R24, P0, R26, R37, R24 ;  /* 0x000000251a187225 */ /* 0x000fc80007800018 */
[----:B------:R-:W-:-:S04]  /*56a0*/  IMAD.HI.U32 R37, R27, R37, RZ ;  /* 0x000000251b257227 */ /* 0x000fc800078e00ff */
[----:B------:R-:W-:-:S05]  /*56b0*/  IMAD.HI.U32 R24, P1, R27, R35, R24 ;  /* 0x000000231b187227 */ /* 0x000fca0007820018 */
[----:B------:R-:W-:Y:S02]  /*56c0*/  IADD3 R25, P2, PT, R29, R24, RZ ;  /* 0x000000181d197210 */ /* 0x000fe40007f5e0ff */
[----:B------:R-:W-:-:S03]  /*56d0*/  IADD3.X R24, PT, PT, R37, R27, RZ, P0, !PT ;  /* 0x0000001b25187210 */ /* 0x000fc600007fe4ff */
[-C--:B------:R-:W-:Y:S01]  /*56e0*/  IMAD.WIDE.U32 R26, R25, R33.reuse, RZ ;  /* 0x00000021191a7225 */ /* 0x080fe200078e00ff */
[----:B------:R-:W-:Y:S02]  /*56f0*/  IADD3.X R29, PT, PT, RZ, RZ, R24, P2, P1 ;  /* 0x000000ffff1d7210 */ /* 0x000fe400017e2418 */
[----:B------:R-:W-:Y:S02]  /*5700*/  ISETP.LE.AND P2, PT, RZ, UR5, PT ;  /* 0x00000005ff007c0c */ /* 0x000fe4000bf43270 */
[----:B------:R-:W-:Y:S01]  /*5710*/  IADD3 R35, P0, PT, RZ, -R26, RZ ;  /* 0x8000001aff237210 */ /* 0x000fe20007f1e0ff */
[----:B------:R-:W-:Y:S01]  /*5720*/  IMAD R26, R29, R33, R27 ;  /* 0x000000211d1a7224 */ /* 0x000fe200078e021b */
[----:B------:R-:W-:-:S03]  /*5730*/  IADD3 R27, P4, PT, RZ, -UR4, RZ ;  /* 0x80000004ff1b7c10 */ /* 0x000fc6000ff9e0ff */
[----:B------:R-:W-:Y:S01]  /*5740*/  IMAD.HI.U32 R24, R25, R35, RZ ;  /* 0x0000002319187227 */ /* 0x000fe200078e00ff */
[----:B------:R-:W-:Y:S02]  /*5750*/  IADD3.X R28, PT, PT, RZ, ~UR5, RZ, P4, !PT ;  /* 0x80000005ff1c7c10 */ /* 0x000fe4000a7fe4ff */
[----:B------:R-:W-:Y:S01]  /*5760*/  SEL R27, R27, UR4, !P2 ;  /* 0x000000041b1b7c07 */ /* 0x000fe2000d000000 */
[----:B------:R-:W-:-:S04]  /*5770*/  IMAD.X R26, RZ, RZ, ~R26, P0 ;  /* 0x000000ffff1a7224 */ /* 0x000fc800000e0e1a */
[----:B------:R-:W-:-:S04]  /*5780*/  IMAD.WIDE.U32 R24, P0, R25, R26, R24 ;  /* 0x0000001a19187225 */ /* 0x000fc80007800018 */
[----:B------:R-:W-:-:S04]  /*5790*/  IMAD.HI.U32 R36, R29, R26, RZ ;  /* 0x0000001a1d247227 */ /* 0x000fc800078e00ff */
[----:B------:R-:W-:-:S04]  /*57a0*/  IMAD.HI.U32 R24, P1, R29, R35, R24 ;  /* 0x000000231d187227 */ /* 0x000fc80007820018 */
[----:B------:R-:W-:-:S05]  /*57b0*/  IMAD R25, R29, R26, RZ ;  /* 0x0000001a1d197224 */ /* 0x000fca00078e02ff */
[----:B------:R-:W-:Y:S02]  /*57c0*/  IADD3 R26, P3, PT, R25, R24, RZ ;  /* 0x00000018191a7210 */ /* 0x000fe40007f7e0ff */
[----:B------:R-:W-:Y:S02]  /*57d0*/  IADD3.X R25, PT, PT, R36, R29, RZ, P0, !PT ;  /* 0x0000001d24197210 */ /* 0x000fe400007fe4ff */
[----:B------:R-:W-:Y:S01]  /*57e0*/  SEL R29, R28, UR5, !P2 ;  /* 0x000000051c1d7c07 */ /* 0x000fe2000d000000 */
[----:B------:R-:W-:Y:S01]  /*57f0*/  IMAD.HI.U32 R24, R26, R27, RZ ;  /* 0x0000001b1a187227 */ /* 0x000fe200078e00ff */
[----:B------:R-:W-:-:S03]  /*5800*/  IADD3.X R28, PT, PT, RZ, RZ, R25, P3, P1 ;  /* 0x000000ffff1c7210 */ /* 0x000fc60001fe2419 */
[----:B------:R-:W-:Y:S02]  /*5810*/  HFMA2 R25, -RZ, RZ, 0, 0 ;  /* 0x00000000ff197431 */ /* 0x000fe400000001ff */
[-C--:B------:R-:W-:Y:S02]  /*5820*/  IMAD R35, R28, R29.reuse, RZ ;  /* 0x0000001d1c237224 */ /* 0x080fe400078e02ff */
[----:B------:R-:W-:-:S04]  /*5830*/  IMAD.WIDE.U32 R24, R26, R29, R24 ;  /* 0x0000001d1a187225 */ /* 0x000fc800078e0018 */
[----:B------:R-:W-:-:S04]  /*5840*/  IMAD.HI.U32 R24, P0, R28, R27, R24 ;  /* 0x0000001b1c187227 */ /* 0x000fc80007800018 */
[----:B------:R-:W-:Y:S01]  /*5850*/  IMAD.HI.U32 R28, R28, R29, RZ ;  /* 0x0000001d1c1c7227 */ /* 0x000fe200078e00ff */
[----:B------:R-:W-:-:S03]  /*5860*/  IADD3 R26, P1, PT, R35, R24, RZ ;  /* 0x00000018231a7210 */ /* 0x000fc60007f3e0ff */
[----:B------:R-:W-:-:S05]  /*5870*/  IMAD.X R24, RZ, RZ, R28, P0 ;  /* 0x000000ffff187224 */ /* 0x000fca00000e061c */
[----:B------:R-:W-:Y:S01]  /*5880*/  IADD3.X R28, PT, PT, RZ, R24, RZ, P1, !PT ;  /* 0x00000018ff1c7210 */ /* 0x000fe20000ffe4ff */
[----:B------:R-:W-:-:S04]  /*5890*/  IMAD.WIDE.U32 R24, R26, R33, RZ ;  /* 0x000000211a187225 */ /* 0x000fc800078e00ff */
[----:B------:R-:W-:Y:S01]  /*58a0*/  IMAD R36, R28, R33, R25 ;  /* 0x000000211c247224 */ /* 0x000fe200078e0219 */
[----:B------:R-:W-:Y:S02]  /*58b0*/  IADD3 R38, P0, PT, -R24, R27, RZ ;  /* 0x0000001b18267210 */ /* 0x000fe40007f1e1ff */
[----:B------:R-:W-:Y:S02]  /*58c0*/  IADD3 R25, P3, PT, R26, 0x1, RZ ;  /* 0x000000011a197810 */ /* 0x000fe40007f7e0ff */
[----:B------:R-:W-:Y:S02]  /*58d0*/  IADD3.X R36, PT, PT, ~R36, R29, RZ, P0, !PT ;  /* 0x0000001d24247210 */ /* 0x000fe400007fe5ff */
[----:B------:R-:W-:Y:S02]  /*58e0*/  ISETP.GE.U32.AND P0, PT, R38, R33, PT ;  /* 0x000000212600720c */ /* 0x000fe40003f06070 */
[----:B------:R-:W-:Y:S02]  /*58f0*/  IADD3 R24, P1, PT, -R33, R38, RZ ;  /* 0x0000002621187210 */ /* 0x000fe40007f3e1ff */
[----:B------:R-:W-:-:S02]  /*5900*/  ISETP.GE.U32.AND.EX P0, PT, R36, RZ, PT, P0 ;  /* 0x000000ff2400720c */ /* 0x000fc40003f06100 */
[----:B------:R-:W-:Y:S02]  /*5910*/  IADD3.X R29, PT, PT, R36, -0x1, RZ, P1, !PT ;  /* 0xffffffff241d7810 */ /* 0x000fe40000ffe4ff */
[----:B------:R-:W-:Y:S02]  /*5920*/  SEL R24, R24, R38, P0 ;  /* 0x0000002618187207 */ /* 0x000fe40000000000 */
[----:B------:R-:W-:Y:S02]  /*5930*/  IADD3.X R27, PT, PT, RZ, R28, RZ, P3, !PT ;  /* 0x0000001cff1b7210 */ /* 0x000fe40001ffe4ff */
[----:B------:R-:W-:Y:S02]  /*5940*/  SEL R25, R25, R26, P0 ;  /* 0x0000001a19197207 */ /* 0x000fe40000000000 */
[----:B------:R-:W-:Y:S02]  /*5950*/  SEL R29, R29, R36, P0 ;  /* 0x000000241d1d7207 */ /* 0x000fe40000000000 */
[----:B------:R-:W-:-:S02]  /*5960*/  ISETP.GE.U32.AND P1, PT, R24, R33, PT ;  /* 0x000000211800720c */ /* 0x000fc40003f26070 */
[----:B------:R-:W-:Y:S02]  /*5970*/  SEL R28, R27, R28, P0 ;  /* 0x0000001c1b1c7207 */ /* 0x000fe40000000000 */
[----:B------:R-:W-:Y:S02]  /*5980*/  IADD3 R26, P3, PT, R25, 0x1, RZ ;  /* 0x00000001191a7810 */ /* 0x000fe40007f7e0ff */
[----:B------:R-:W-:-:S03]  /*5990*/  ISETP.GE.U32.AND.EX P0, PT, R29, RZ, PT, P1 ;  /* 0x000000ff1d00720c */ /* 0x000fc60003f06110 */
[----:B------:R-:W-:Y:S01]  /*59a0*/  IMAD.X R27, RZ, RZ, R28, P3 ;  /* 0x000000ffff1b7224 */ /* 0x000fe200018e061c */
[----:B------:R-:W-:-:S04]  /*59b0*/  SEL R26, R26, R25, P0 ;  /* 0x000000191a1a7207 */ /* 0x000fc80000000000 */
[----:B------:R-:W-:Y:S02]  /*59c0*/  SEL R27, R27, R28, P0 ;  /* 0x0000001c1b1b7207 */ /* 0x000fe40000000000 */
[-C--:B------:R-:W-:Y:S02]  /*59d0*/  IADD3 R25, P1, PT, RZ, -R26.reuse, RZ ;  /* 0x8000001aff197210 */ /* 0x080fe40007f3e0ff */
[----:B------:R-:W-:Y:S02]  /*59e0*/  ISETP.NE.U32.AND P0, PT, R33, RZ, PT ;  /* 0x000000ff2100720c */ /* 0x000fe40003f05070 */
[-C--:B------:R-:W-:Y:S02]  /*59f0*/  IADD3.X R24, PT, PT, RZ, ~R27.reuse, RZ, P1, !PT ;  /* 0x8000001bff187210 */ /* 0x080fe40000ffe4ff */
[----:B------:R-:W-:Y:S01]  /*5a00*/  SEL R26, R25, R26, !P2 ;  /* 0x0000001a191a7207 */ /* 0x000fe20005000000 */
[----:B------:R-:W-:Y:S01]  /*5a10*/  HFMA2 R25, -RZ, RZ, 0, 0 ;  /* 0x00000000ff197431 */ /* 0x000fe200000001ff */
[----:B------:R-:W-:-:S02]  /*5a20*/  SEL R27, R24, R27, !P2 ;  /* 0x0000001b181b7207 */ /* 0x000fc40005000000 */
[----:B------:R-:W-:Y:S02]  /*5a30*/  MOV R24, R30 ;  /* 0x0000001e00187202 */ /* 0x000fe40000000f00 */
[----:B------:R-:W-:-:S04]  /*5a40*/  ISETP.NE.AND.EX P0, PT, RZ, RZ, PT, P0 ;  /* 0x000000ffff00720c */ /* 0x000fc80003f05300 */
[----:B------:R-:W-:Y:S02]  /*5a50*/  SEL R26, R26, 0xffffffff, P0 ;  /* 0xffffffff1a1a7807 */ /* 0x000fe40000000000 */
[----:B------:R-:W-:Y:S01]  /*5a60*/  SEL R27, R27, 0xffffffff, P0 ;  /* 0xffffffff1b1b7807 */ /* 0x000fe20000000000 */
[----:B------:R-:W-:Y:S06]  /*5a70*/  RET.REL.NODEC R24 `(_ZN2at6native55_GLOBAL__N__1da31dc6_22_DistributionUniform_cu_67fa25cf43distribution_elementwise_grid_stride_kernelIfLi4EZNS0_9templates4cuda21uniform_and_transformIN3c108BFloat16EfPNS_17CUDAGeneratorImplEZZZNS4_14uniform_kernelIS9_EEvRNS_18TensorIteratorBaseEddT_ENKUlvE_clEvENKUlvE2_clEvEUlfE_EEvSC_T1_T2_EUlP24curandStatePhilox4_32_10E0_ZNS1_27distribution_nullary_kernelIS7_f6float4S9_SL_SG_EEvSC_SI_RKT3_T4_EUlifE0_EEvlNS_15PhiloxCudaStateESH_SI_) ;  /* 0xffffffa418607950 */ /* 0x000fec0003c3ffff */
.L_x_25:
[----:B------:R-:W-:-:S00]  /*5a80*/  BRA `(.L_x_25) ;  /* 0xfffffffc00fc7947 */ /* 0x000fc0000383ffff */
[----:B------:R-:W-:-:S00]  /*5a90*/  NOP ;  /* 0x0000000000007918 */ /* 0x000fc00000000000 */
        /* <DEDUP_REMOVED lines=14> */
.L_x_276:


//--------------------- .text._ZN2at6native55_GLOBAL__N__1da31dc6_22_DistributionUniform_cu_67fa25cf43distribution_elementwise_grid_stride_kernelIfLi4EZNS0_9templates4cuda21uniform_and_transformIN3c108BFloat16EfPNS_17CUDAGeneratorImplEZZZNS4_14uniform_kernelIS9_EEvRNS_18TensorIteratorBaseEddT_ENKUlvE_clEvENKUlvE2_clEvEUlfE_EEvSC_T1_T2_EUlP24curandStatePhilox4_32_10E0_ZNS1_27distribution_nullary_kernelIS7_f6float4S9_SL_SG_EEvSC_SI_RKT3_T4_EUlifE_EEvlNS_15PhiloxCudaStateESH_SI_ --------------------------
	.section	.text._ZN2at6native55_GLOBAL__N__1da31dc6_22_DistributionUniform_cu_67fa25cf43distribution_elementwise_grid_stride_kernelIfLi4EZNS0_9templates4cuda21uniform_and_transformIN3c108BFloat16EfPNS_17CUDAGeneratorImplEZZZNS4_14uniform_kernelIS9_EEvRNS_18TensorIteratorBaseEddT_ENKUlvE_clEvENKUlvE2_clEvEUlfE_EEvSC_T1_T2_EUlP24curandStatePhilox4_32_10E0_ZNS1_27distribution_nullary_kernelIS7_f6float4S9_SL_SG_EEvSC_SI_RKT3_T4_EUlifE_EEvlNS_15PhiloxCudaStateESH_SI_,"ax",@progbits
	.align	128
.text._ZN2at6native55_GLOBAL__N__1da31dc6_22_DistributionUniform_cu_67fa25cf43distribution_elementwise_grid_stride_kernelIfLi4EZNS0_9templates4cuda21uniform_and_transformIN3c108BFloat16EfPNS_17CUDAGeneratorImplEZZZNS4_14uniform_kernelIS9_EEvRNS_18TensorIteratorBaseEddT_ENKUlvE_clEvENKUlvE2_clEvEUlfE_EEvSC_T1_T2_EUlP24curandStatePhilox4_32_10E0_ZNS1_27distribution_nullary_kernelIS7_f6float4S9_SL_SG_EEvSC_SI_RKT3_T4_EUlifE_EEvlNS_15PhiloxCudaStateESH_SI_:
        .type           _ZN2at6native55_GLOBAL__N__1da31dc6_22_DistributionUniform_cu_67fa25cf43distribution_elementwise_grid_stride_kernelIfLi4EZNS0_9templates4cuda21uniform_and_transformIN3c108BFloat16EfPNS_17CUDAGeneratorImplEZZZNS4_14uniform_kernelIS9_EEvRNS_18TensorIteratorBaseEddT_ENKUlvE_clEvENKUlvE2_clEvEUlfE_EEvSC_T1_T2_EUlP24curandStatePhilox4_32_10E0_ZNS1_27distribution_nullary_kernelIS7_f6float4S9_SL_SG_EEvSC_SI_RKT3_T4_EUlifE_EEvlNS_15PhiloxCudaStateESH_SI_,@function
        .size           _ZN2at6native55_GLOBAL__N__1da31dc6_22_DistributionUniform_cu_67fa25cf43distribution_elementwise_grid_stride_kernelIfLi4EZNS0_9templates4cuda21uniform_and_transformIN3c108BFloat16EfPNS_17CUDAGeneratorImplEZZZNS4_14uniform_kernelIS9_EEvRNS_18TensorIteratorBaseEddT_ENKUlvE_clEvENKUlvE2_clEvEUlfE_EEvSC_T1_T2_EUlP24curandStatePhilox4_32_10E0_ZNS1_27distribution_nullary_kernelIS7_f6float4S9_SL_SG_EEvSC_SI_RKT3_T4_EUlifE_EEvlNS_15PhiloxCudaStateESH_SI_,(.L_x_278 - _ZN2at6native55_GLOBAL__N__1da31dc6_22_DistributionUniform_cu_67fa25cf43distribution_elementwise_grid_stride_kernelIfLi4EZNS0_9templates4cuda21uniform_and_transformIN3c108BFloat16EfPNS_17CUDAGeneratorImplEZZZNS4_14uniform_kernelIS9_EEvRNS_18TensorIteratorBaseEddT_ENKUlvE_clEvENKUlvE2_clEvEUlfE_EEvSC_T1_T2_EUlP24curandStatePhilox4_32_10E0_ZNS1_27distribution_nullary_kernelIS7_f6float4S9_SL_SG_EEvSC_SI_RKT3_T4_EUlifE_EEvlNS_15PhiloxCudaStateESH_SI_)
        .other          _ZN2at6native55_GLOBAL__N__1da31dc6_22_DistributionUniform_cu_67fa25cf43distribution_elementwise_grid_stride_kernelIfLi4EZNS0_9templates4cuda21uniform_and_transformIN3c108BFloat16EfPNS_17CUDAGeneratorImplEZZZNS4_14uniform_kernelIS9_EEvRNS_18TensorIteratorBaseEddT_ENKUlvE_clEvENKUlvE2_clEvEUlfE_EEvSC_T1_T2_EUlP24curandStatePhilox4_32_10E0_ZNS1_27distribution_nullary_kernelIS7_f6float4S9_SL_SG_EEvSC_SI_RKT3_T4_EUlifE_EEvlNS_15PhiloxCudaStateESH_SI_,@"STO_CUDA_ENTRY STV_DEFAULT"
_ZN2at6native55_GLOBAL__N__1da31dc6_22_DistributionUniform_cu_67fa25cf43distribution_elementwise_grid_stride_kernelIfLi4EZNS0_9templates4cuda21uniform_and_transformIN3c108BFloat16EfPNS_17CUDAGeneratorImplEZZZNS4_14uniform_kernelIS9_EEvRNS_18TensorIteratorBaseEddT_ENKUlvE_clEvENKUlvE2_clEvEUlfE_EEvSC_T1_T2_EUlP24curandStatePhilox4_32_10E0_ZNS1_27distribution_nullary_kernelIS7_f6float4S9_SL_SG_EEvSC_SI_RKT3_T4_EUlifE_EEvlNS_15PhiloxCudaStateESH_SI_:
        /* <DEDUP_REMOVED lines=8> */
[----:B-1----:R-:W-:Y:S01]  /*0080*/  @P0 IMAD.MOV.U32 R2, RZ, RZ, R46 ;  /* 0x000000ffff020224 */ /* 0x002fe200078e002e */
[----:B------:R-:W1:Y:S01]  /*0090*/  @P0 LDC R5, c[0x0][0x398] ;  /* 0x0000e600ff050b82 */ /* 0x000e620000000800 */
[----:B---3--:R-:W-:-:S06]  /*00a0*/  @P0 IMAD.MOV.U32 R3, RZ, RZ, R47 ;  /* 0x000000ffff030224 */ /* 0x008fcc00078e002f */
[----:B--2---:R-:W1:Y:S01]  /*00b0*/  @P0 LDG.E.64 R2, desc[UR6][R2.64] ;  /* 0x0000000602020981 */ /* 0x004e62000c1e1b00 */
[----:B0-----:R-:W-:Y:S01]  /*00c0*/  IMAD.U32 R20, RZ, RZ, UR4 ;  /* 0x00000004ff147e24 */ /* 0x001fe2000f8e00ff */
[----:B------:R-:W-:-:S06]  /*00d0*/  MOV R21, UR5 ;  /* 0x0000000500157c02 */ /* 0x000fcc0008000f00 */
[----:B------:R-:W2:Y:S01]  /*00e0*/  @P0 LDG.E.64 R20, desc[UR6][R20.64] ;  /* 0x0000000614140981 */ /* 0x000ea2000c1e1b00 */
[----:B------:R-:W0:Y:S01]  /*00f0*/  S2UR UR4, SR_CTAID.X ;  /* 0x00000000000479c3 */ /* 0x000e220000002500 */
[----:B------:R-:W-:Y:S01]  /*0100*/  IMAD.MOV.U32 R25, RZ, RZ, RZ ;  /* 0x000000ffff197224 */ /* 0x000fe200078e00ff */
[----:B------:R-:W0:Y:S06]  /*0110*/  S2R R24, SR_TID.X ;  /* 0x0000000000187919 */ /* 0x000e2c0000002100 */
[----:B------:R-:W0:Y:S01]  /*0120*/  LDC R29, c[0x0][0x360] ;  /* 0x0000d800ff1d7b82 */ /* 0x000e220000000800 */
[----:B------:R-:W3:Y:S01]  /*0130*/  LDCU UR8, c[0x0][0x370] ;  /* 0x00006e00ff0877ac */ /* 0x000ee20008000800 */
[----:B0-----:R-:W-:Y:S01]  /*0140*/  IMAD.WIDE.U32 R24, R29, UR4, R24 ;  /* 0x000000041d187c25 */ /* 0x001fe2000f8e0018 */
[----:B------:R-:W0:Y:S03]  /*0150*/  LDCU.64 UR4, c[0x0][0x380] ;  /* 0x00007000ff0477ac */ /* 0x000e260008000a00 */
[----:B------:R-:W-:Y:S01]  /*0160*/  IMAD.MOV.U32 R34, RZ, RZ, R24 ;  /* 0x000000ffff227224 */ /* 0x000fe200078e0018 */
[----:B------:R-:W-:Y:S01]  /*0170*/  MOV R35, R25 ;  /* 0x0000001900237202 */ /* 0x000fe20000000f00 */
[----:B------:R-:W-:-:S04]  /*0180*/  IMAD.WIDE.U32 R8, R24, -0x326172a9, RZ ;  /* 0xcd9e8d5718087825 */ /* 0x000fc800078e00ff */
[----:B------:R-:W-:Y:S01]  /*0190*/  IMAD.MOV.U32 R36, RZ, RZ, R24 ;  /* 0x000000ffff247224 */ /* 0x000fe200078e0018 */
[----:B0-----:R-:W-:-:S04]  /*01a0*/  UIADD3 UR4, UP0, UPT, UR4, -0x1, URZ ;  /* 0xffffffff04047890 */ /* 0x001fc8000ff1e0ff */
[----:B------:R-:W-:-:S04]  /*01b0*/  UIADD3.X UR5, UPT, UPT, UR5, -0x1, URZ, UP0, !UPT ;  /* 0xffffffff05057890 */ /* 0x000fc800087fe4ff */
[----:B------:R-:W-:Y:S01]  /*01c0*/  UISETP.NE.U32.AND UP0, UPT, UR5, URZ, UPT ;  /* 0x000000ff0500728c */ /* 0x000fe2000bf05070 */
[----:B-1----:R-:W-:-:S05]  /*01d0*/  @P0 IADD3 R46, P1, PT, R2, R5, RZ ;  /* 0x00000005022e0210 */ /* 0x002fca0007f3e0ff */
[----:B------:R-:W-:Y:S02]  /*01e0*/  @P0 IMAD.X R47, RZ, RZ, R3, P1 ;  /* 0x000000ffff2f0224 */ /* 0x000fe400008e0603 */
[----:B--2---:R-:W-:-:S03]  /*01f0*/  VIADD R3, R21, 0xbb67ae85 ;  /* 0xbb67ae8515037836 */ /* 0x004fc60000000000 */
[--C-:B------:R-:W-:Y:S01]  /*0200*/  SHF.R.U64 R0, R46, 0x2, R47.reuse ;  /* 0x000000022e007819 */ /* 0x100fe2000000122f */
[C---:B------:R-:W-:Y:S01]  /*0210*/  VIADD R5, R20.reuse, 0x3c6ef372 ;  /* 0x3c6ef37214057836 */ /* 0x040fe20000000000 */
[----:B------:R-:W-:Y:S01]  /*0220*/  SHF.R.U32.HI R2, RZ, 0x2, R47 ;  /* 0x00000002ff027819 */ /* 0x000fe2000001162f */
[C---:B------:R-:W-:Y:S01]  /*0230*/  VIADD R37, R20.reuse, 0x8ff34781 ;  /* 0x8ff3478114257836 */ /* 0x040fe20000000000 */
[----:B------:R-:W-:Y:S01]  /*0240*/  IADD3 R4, PT, PT, R20, -0x61c88647, RZ ;  /* 0x9e3779b914047810 */ /* 0x000fe20007ffe0ff */
[----:B------:R-:W-:Y:S01]  /*0250*/  IMAD.WIDE.U32 R6, R0, -0x2daee0ad, RZ ;  /* 0xd2511f5300067825 */ /* 0x000fe200078e00ff */
[----:B------:R-:W-:-:S03]  /*0260*/  LOP3.LUT R10, R2, R9, R20, 0x96, !PT ;  /* 0x00000009020a7212 */ /* 0x000fc600078e9614 */
        /* <DEDUP_REMOVED lines=31> */
[----:B------:R-:W-:-:S03]  /*0460*/  LOP3.LUT R44, R13, R26, R19, 0x96, !PT ;  /* 0x0000001a0d2c7212 */ /* 0x000fc600078e9613 */
[C---:B------:R-:W-:Y:S02]  /*0470*/  VIADD R14, R21.reuse, 0x646e171e ;  /* 0x646e171e150e7836 */ /* 0x040fe40000000000 */
[----:B------:R-:W-:Y:S02]  /*0480*/  VIADD R15, R21, 0x1fd5c5a3 ;  /* 0x1fd5c5a3150f7836 */ /* 0x000fe40000000000 */
        /* <DEDUP_REMOVED lines=11> */
[----:B---3--:R-:W-:Y:S01]  /*0540*/  IMAD R19, R29, UR8, RZ ;  /* 0x000000081d137c24 */ /* 0x008fe2000f8e02ff */
[----:B------:R-:W-:Y:S01]  /*0550*/  LOP3.LUT R44, R18, R44, R23, 0x96, !PT ;  /* 0x0000002c122c7212 */ /* 0x000fe200078e9617 */
[----:B------:R-:W-:-:S03]  /*0560*/  IMAD.HI.U32 R23, R47, -0x2daee0ad, RZ ;  /* 0xd2511f532f177827 */ /* 0x000fc600078e00ff */
[----:B------:R-:W-:Y:S01]  /*0570*/  SHF.L.U32 R40, R19, 0x2, RZ ;  /* 0x0000000213287819 */ /* 0x000fe200000006ff */
[----:B------:R-:W-:Y:S01]  /*0580*/  IMAD.HI.U32 R24, R44, -0x326172a9, RZ ;  /* 0xcd9e8d572c187827 */ /* 0x000fe200078e00ff */
[----:B------:R-:W-:-:S03]  /*0590*/  LOP3.LUT R28, R22, R23, RZ, 0x3c, !PT ;  /* 0x00000017161c7212 */ /* 0x000fc600078e3cff */
[----:B------:R-:W-:Y:S01]  /*05a0*/  IMAD.MOV.U32 R39, RZ, RZ, R25 ;  /* 0x000000ffff277224 */ /* 0x000fe200078e0019 */
[----:B------:R-:W-:Y:S01]  /*05b0*/  LOP3.LUT R38, R37, R38, R24, 0x96, !PT ;  /* 0x0000002625267212 */ /* 0x000fe200078e9618 */
[----:B------:R-:W-:Y:S01]  /*05c0*/  VIADD R41, R21, 0x96a522ad ;  /* 0x96a522ad15297836 */ /* 0x000fe20000000000 */
[----:B------:R-:W-:Y:S06]  /*05d0*/  BRA.U UP0, `(.L_x_26) ;  /* 0x0000000100507547 */ /* 0x000fec000b800000 */
[----:B------:R-:W0:Y:S01]  /*05e0*/  I2F.U32.RP R24, R40 ;  /* 0x0000002800187306 */ /* 0x000e220000209000 */
[----:B------:R-:W-:Y:S01]  /*05f0*/  IMAD.MOV R25, RZ, RZ, -R40 ;  /* 0x000000ffff197224 */ /* 0x000fe200078e0a28 */
[----:B------:R-:W-:Y:S01]  /*0600*/  ISETP.NE.U32.AND P2, PT, R40, RZ, PT ;  /* 0x000000ff2800720c */ /* 0x000fe20003f45070 */
[----:B------:R-:W-:-:S05]  /*0610*/  IMAD.MOV.U32 R27, RZ, RZ, RZ ;  /* 0x000000ffff1b7224 */ /* 0x000fca00078e00ff */
[----:B0-----:R-:W0:Y:S02]  /*0620*/  MUFU.RCP R24, R24 ;  /* 0x0000001800187308 */ /* 0x001e240000001000 */
[----:B0-----:R-:W-:-:S06]  /*0630*/  VIADD R22, R24, 0xffffffe ;  /* 0x0ffffffe18167836 */ /* 0x001fcc0000000000 */
[----:B------:R0:W1:Y:S02]  /*0640*/  F2I.FTZ.U32.TRUNC.NTZ R23, R22 ;  /* 0x0000001600177305 */ /* 0x000064000021f000 */
[----:B0-----:R-:W-:Y:S02]  /*0650*/  HFMA2 R22, -RZ, RZ, 0, 0 ;  /* 0x00000000ff167431 */ /* 0x001fe400000001ff */
[----:B-1----:R-:W-:-:S04]  /*0660*/  IMAD R25, R25, R23, RZ ;  /* 0x0000001719197224 */ /* 0x002fc800078e02ff */
[----:B------:R-:W-:-:S06]  /*0670*/  IMAD.HI.U32 R23, R23, R25, R22 ;  /* 0x0000001917177227 */ /* 0x000fcc00078e0016 */
[----:B------:R-:W-:-:S04]  /*0680*/  IMAD.HI.U32 R26, R23, UR4, RZ ;  /* 0x00000004171a7c27 */ /* 0x000fc8000f8e00ff */
[----:B------:R-:W-:-:S04]  /*0690*/  IMAD.MOV R23, RZ, RZ, -R26 ;  /* 0x000000ffff177224 */ /* 0x000fc800078e0a1a */
[----:B------:R-:W-:-:S05]  /*06a0*/  IMAD R23, R40, R23, UR4 ;  /* 0x0000000428177e24 */ /* 0x000fca000f8e0217 */
[----:B------:R-:W-:-:S13]  /*06b0*/  ISETP.GE.U32.AND P0, PT, R23, R40, PT ;  /* 0x000000281700720c */ /* 0x000fda0003f06070 */
[----:B------:R-:W-:Y:S02]  /*06c0*/  @P0 IMAD.IADD R23, R23, 0x1, -R40 ;  /* 0x0000000117170824 */ /* 0x000fe400078e0a28 */
[----:B------:R-:W-:-:S03]  /*06d0*/  @P0 VIADD R26, R26, 0x1 ;  /* 0x000000011a1a0836 */ /* 0x000fc60000000000 */
[----:B------:R-:W-:-:S13]  /*06e0*/  ISETP.GE.U32.AND P1, PT, R23, R40, PT ;  /* 0x000000281700720c */ /* 0x000fda0003f26070 */
[----:B------:R-:W-:Y:S02]  /*06f0*/  @P1 IADD3 R26, PT, PT, R26, 0x1, RZ ;  /* 0x000000011a1a1810 */ /* 0x000fe40007ffe0ff */
[----:B------:R-:W-:Y:S01]  /*0700*/  @!P2 LOP3.LUT R26, RZ, R40, RZ, 0x33, !PT ;  /* 0x00000028ff1aa212 */ /* 0x000fe200078e33ff */
[----:B------:R-:W-:Y:S06]  /*0710*/  BRA `(.L_x_27) ;  /* 0x0000000000087947 */ /* 0x000fec0003800000 */
.L_x_26:
[----:B------:R-:W-:-:S07]  /*0720*/  MOV R30, 0x740 ;  /* 0x00000740001e7802 */ /* 0x000fce0000000f00 */
[----:B------:R-:W-:Y:S05]  /*0730*/  CALL.REL.NOINC `($__internal_1_$__cuda_sm20_div_s64) ;  /* 0x0000000800d47944 */ /* 0x000fea0003c00000 */
.L_x_27:
[----:B------:R-:W-:-:S05]  /*0740*/  IMAD.WIDE.U32 R22, R29, UR8, RZ ;  /* 0x000000081d167c25 */ /* 0x000fca000f8e00ff */
[C---:B------:R-:W-:Y:S01]  /*0750*/  SHF.L.U64.HI R23, R22.reuse, 0x2, R23 ;  /* 0x0000000216177819 */ /* 0x040fe20000010217 */
[----:B------:R-:W-:-:S04]  /*0760*/  IMAD.SHL.U32 R22, R22, 0x4, RZ ;  /* 0x0000000416167824 */ /* 0x000fc800078e00ff */
[----:B------:R-:W-:Y:S02]  /*0770*/  IMAD R29, R23, R26, RZ ;  /* 0x0000001a171d7224 */ /* 0x000fe400078e02ff */
[----:B------:R-:W-:-:S04]  /*0780*/  IMAD.WIDE.U32 R24, R26, R22, R22 ;  /* 0x000000161a187225 */ /* 0x000fc800078e0016 */
[----:B------:R-:W-:Y:S01]  /*0790*/  IMAD R29, R27, R22, R29 ;  /* 0x000000161b1d7224 */ /* 0x000fe200078e021d */
[----:B------:R-:W-:-:S03]  /*07a0*/  ISETP.GE.U32.AND P0, PT, R34, R24, PT ;  /* 0x000000182200720c */ /* 0x000fc60003f06070 */
[----:B------:R-:W-:-:S05]  /*07b0*/  IMAD.IADD R42, R25, 0x1, R29 ;  /* 0x00000001192a7824 */ /* 0x000fca00078e021d */
[----:B------:R-:W-:-:S13]  /*07c0*/  ISETP.GE.AND.EX P0, PT, R35, R42, PT, P0 ;  /* 0x0000002a2300720c */ /* 0x000fda0003f06300 */
[----:B------:R-:W-:Y:S05]  /*07d0*/  @P0 EXIT ;  /* 0x000000000000094d */ /* 0x000fea0003800000 */
[----:B------:R-:W0:Y:S01]  /*07e0*/  LDC.U16 R43, c[0x0][0x3b8] ;  /* 0x0000ee00ff2b7b82 */ /* 0x000e220000000400 */
[----:B------:R-:W-:Y:S01]  /*07f0*/  IMAD R44, R44, -0x326172a9, RZ ;  /* 0xcd9e8d572c2c7824 */ /* 0x000fe200078e02ff */
[----:B------:R-:W-:Y:S01]  /*0800*/  LOP3.LUT R45, R28, R41, RZ, 0x3c, !PT ;  /* 0x000000291c2d7212 */ /* 0x000fe200078e3cff */
[----:B------:R-:W1:Y:S01]  /*0810*/  LDCU.U16 UR5, c[0x0][0x3ba] ;  /* 0x00007740ff0577ac */ /* 0x000e620008000400 */
[----:B------:R-:W-:Y:S01]  /*0820*/  LOP3.LUT R46, R46, 0x3, RZ, 0xc0, !PT ;  /* 0x000000032e2e7812 */ /* 0x000fe200078ec0ff */
[----:B------:R-:W2:Y:S03]  /*0830*/  LDCU.64 UR8, c[0x0][0x3b0] ;  /* 0x00007600ff0877ac */ /* 0x000ea60008000a00 */
[----:B------:R-:W3:Y:S01]  /*0840*/  LDC.64 R26, c[0x0][0x380] ;  /* 0x0000e000ff1a7b82 */ /* 0x000ee20000000a00 */
[----:B------:R-:W4:Y:S02]  /*0850*/  LDCU.64 UR10, c[0x0][0x3a8] ;  /* 0x00007500ff0a77ac */ /* 0x000f240008000a00 */
.L_x_39:
[----:B------:R-:W-:Y:S01]  /*0860*/  IADD3 R0, PT, PT, R0, 0x1, RZ ;  /* 0x0000000100007810 */ /* 0x000fe20007ffe0ff */
[----:B------:R-:W-:Y:S03]  /*0870*/  BSSY.RECONVERGENT B0, `(.L_x_28) ;  /* 0x000000c000007945 */ /* 0x000fe60003800200 */
[C---:B------:R-:W-:Y:S01]  /*0880*/  ISETP.NE.AND P0, PT, R0.reuse, RZ, PT ;  /* 0x000000ff0000720c */ /* 0x040fe20003f05270 */
[----:B---3--:R-:W-:-:S12]  /*0890*/  IMAD.WIDE.U32 R32, R0, -0x2daee0ad, RZ ;  /* 0xd2511f5300207825 */ /* 0x008fd800078e00ff */
[----:B-1----:R-:W-:Y:S05]  /*08a0*/  @P0 BRA `(.L_x_29) ;  /* 0x0000000000200947 */ /* 0x002fea0003800000 */
[----:B------:R-:W-:-:S05]  /*08b0*/  VIADD R2, R2, 0x1 ;  /* 0x0000000102027836 */ /* 0x000fca0000000000 */
[----:B------:R-:W-:-:S13]  /*08c0*/  ISETP.NE.AND P0, PT, R2, RZ, PT ;  /* 0x000000ff0200720c */ /* 0x000fda0003f05270 */
[----:B------:R-:W-:Y:S02]  /*08d0*/  @!P0 VIADD R36, R36, 0x1 ;  /* 0x0000000124248836 */ /* 0x000fe40000000000 */
[----:B------:R-:W-:Y:S02]  /*08e0*/  @!P0 VIADD R22, R39, 0x1 ;  /* 0x0000000127168836 */ /* 0x000fe40000000000 */
[----:B------:R-:W-:Y:S01]  /*08f0*/  @!P0 IMAD.MOV.U32 R2, RZ, RZ, RZ ;  /* 0x000000ffff028224 */ /* 0x000fe200078e00ff */
[----:B------:R-:W-:-:S13]  /*0900*/  ISETP.NE.AND P1, PT, R36, RZ, !P0 ;  /* 0x000000ff2400720c */ /* 0x000fda0004725270 */
[----:B------:R-:W-:-:S05]  /*0910*/  @P1 IADD3 R22, PT, PT, R39, RZ, RZ ;  /* 0x000000ff27161210 */ /* 0x000fca0007ffe0ff */
[----:B------:R-:W-:-:S07]  /*0920*/  @!P0 IMAD.MOV.U32 R39, RZ, RZ, R22 ;  /* 0x000000ffff278224 */ /* 0x000fce00078e0016 */
.L_x_29:
[----:B-12-4-:R-:W-:Y:S05]  /*0930*/  BSYNC.RECONVERGENT B0 ;  /* 0x0000000000007941 */ /* 0x016fea0003800200 */
.L_x_28:
[----:B------:R-:W-:Y:S01]  /*0940*/  IMAD.WIDE.U32 R30, R36, -0x326172a9, RZ ;  /* 0xcd9e8d57241e7825 */ /* 0x000fe200078e00ff */
[----:B------:R-:W-:Y:S02]  /*0950*/  LOP3.LUT R22, R39, R33, R21, 0x96, !PT ;  /* 0x0000002127167212 */ /* 0x000fe400078e9615 */
[----:B------:R-:W-:Y:S02]  /*0960*/  ISETP.GT.AND P0, PT, R46, 0x1, PT ;  /* 0x000000012e00780c */ /* 0x000fe40003f04270 */
        /* <DEDUP_REMOVED lines=31> */
[----:B------:R-:W-:-:S03]  /*0b60*/  LOP3.LUT R23, R18, R28, R31, 0x96, !PT ;  /* 0x0000001c12177212 */ /* 0x000fc600078e961f */
[----:B------:R-:W-:Y:S01]  /*0b70*/  IMAD R29, R47, -0x2daee0ad, RZ ;  /* 0xd2511f532f1d7824 */ /* 0x000fe200078e02ff */
[----:B------:R-:W-:Y:S01]  /*0b80*/  LOP3.LUT R47, R17, R22, R33, 0x96, !PT ;  /* 0x00000016112f7212 */ /* 0x000fe200078e9621 */
[----:B------:R-:W-:-:S04]  /*0b90*/  IMAD.WIDE.U32 R22, R23, -0x326172a9, RZ ;  /* 0xcd9e8d5717167825 */ /* 0x000fc800078e00ff */
[----:B------:R-:W-:Y:S01]  /*0ba0*/  IMAD.HI.U32 R28, R47, -0x2daee0ad, RZ ;  /* 0xd2511f532f1c7827 */ /* 0x000fe200078e00ff */
[----:B------:R-:W-:-:S04]  /*0bb0*/  LOP3.LUT R32, R37, R32, R23, 0x96, !PT ;  /* 0x0000002025207212 */ /* 0x000fc800078e9617 */
[----:B------:R-:W-:Y:S01]  /*0bc0*/  LOP3.LUT R30, R41, R30, R28, 0x96, !PT ;  /* 0x0000001e291e7212 */ /* 0x000fe200078e961c */
[----:B------:R-:W-:Y:S06]  /*0bd0*/  @P0 BRA `(.L_x_30) ;  /* 0x0000000000240947 */ /* 0x000fec0003800000 */
[----:B------:R-:W-:Y:S01]  /*0be0*/  ISETP.NE.AND P0, PT, R46, RZ, PT ;  /* 0x000000ff2e00720c */ /* 0x000fe20003f05270 */
[----:B------:R-:W-:Y:S01]  /*0bf0*/  IMAD.MOV.U32 R31, RZ, RZ, R29 ;  /* 0x000000ffff1f7224 */ /* 0x000fe200078e001d */
[----:B------:R-:W-:-:S11]  /*0c00*/  MOV R48, R45 ;  /* 0x0000002d00307202 */ /* 0x000fd60000000f00 */
[----:B------:R-:W-:Y:S05]  /*0c10*/  @!P0 BRA `(.L_x_31) ;  /* 0x0000000000388947 */ /* 0x000fea0003800000 */
[----:B------:R-:W-:Y:S01]  /*0c20*/  IMAD.MOV.U32 R38, RZ, RZ, R44 ;  /* 0x000000ffff267224 */ /* 0x000fe200078e002c */
[----:B------:R-:W-:Y:S01]  /*0c30*/  MOV R48, R29 ;  /* 0x0000001d00307202 */ /* 0x000fe20000000f00 */
[----:B------:R-:W-:Y:S02]  /*0c40*/  IMAD.MOV.U32 R31, RZ, RZ, R32 ;  /* 0x000000ffff1f7224 */ /* 0x000fe400078e0020 */
[----:B------:R-:W-:Y:S01]  /*0c50*/  IMAD.MOV.U32 R44, RZ, RZ, R45 ;  /* 0x000000ffff2c7224 */ /* 0x000fe200078e002d */
[----:B------:R-:W-:Y:S06]  /*0c60*/  BRA `(.L_x_31) ;  /* 0x0000000000247947 */ /* 0x000fec0003800000 */
.L_x_30:
[----:B------:R-:W-:Y:S01]  /*0c70*/  ISETP.NE.AND P0, PT, R46, 0x3, PT ;  /* 0x000000032e00780c */ /* 0x000fe20003f05270 */
[----:B------:R-:W-:Y:S01]  /*0c80*/  IMAD.MOV.U32 R44, RZ, RZ, R32 ;  /* 0x000000ffff2c7224 */ /* 0x000fe200078e0020 */
[----:B------:R-:W-:Y:S01]  /*0c90*/  MOV R38, R29 ;  /* 0x0000001d00267202 */ /* 0x000fe20000000f00 */
[----:B------:R-:W-:Y:S01]  /*0ca0*/  IMAD.MOV.U32 R48, RZ, RZ, R22 ;  /* 0x000000ffff307224 */ /* 0x000fe200078e0016 */
[----:B------:R-:W-:-:S09]  /*0cb0*/  MOV R31, R30 ;  /* 0x0000001e001f7202 */ /* 0x000fd20000000f00 */
[----:B------:R-:W-:Y:S01]  /*0cc0*/  @P0 IMAD.MOV.U32 R38, RZ, RZ, R45 ;  /* 0x000000ffff260224 */ /* 0x000fe200078e002d */
[----:B------:R-:W-:Y:S01]  /*0cd0*/  @P0 MOV R48, R32 ;  /* 0x0000002000300202 */ /* 0x000fe20000000f00 */
[----:B------:R-:W-:Y:S02]  /*0ce0*/  @P0 IMAD.MOV.U32 R44, RZ, RZ, R29 ;  /* 0x000000ffff2c0224 */ /* 0x000fe400078e001d */
[----:B------:R-:W-:-:S07]  /*0cf0*/  @P0 IMAD.MOV.U32 R31, RZ, RZ, R22 ;  /* 0x000000ffff1f0224 */ /* 0x000fce00078e0016 */
.L_x_31:
[----:B---3--:R-:W-:Y:S01]  /*0d00*/  ISETP.GE.U32.AND P2, PT, R34, R26, PT ;  /* 0x0000001a2200720c */ /* 0x008fe20003f46070 */
[C---:B------:R-:W-:Y:S01]  /*0d10*/  IMAD R33, R19.reuse, 0x3, RZ ;  /* 0x0000000313217824 */ /* 0x040fe200078e02ff */
[-C--:B------:R-:W-:Y:S01]  /*0d20*/  IADD3 R49, P1, PT, R19, R34.reuse, RZ ;  /* 0x0000002213317210 */ /* 0x080fe20007f3e0ff */
[----:B------:R-:W-:Y:S01]  /*0d30*/  BSSY.RECONVERGENT B0, `(.L_x_32) ;  /* 0x000001d000007945 */ /* 0x000fe20003800200 */
[----:B------:R-:W-:Y:S02]  /*0d40*/  ISETP.GE.AND.EX P2, PT, R35, R27, PT, P2 ;  /* 0x0000001b2300720c */ /* 0x000fe40003f46320 */
[-C--:B------:R-:W-:Y:S01]  /*0d50*/  IADD3 R33, P4, PT, R33, R34.reuse, RZ ;  /* 0x0000002221217210 */ /* 0x080fe20007f9e0ff */
[--C-:B------:R-:W-:Y:S01]  /*0d60*/  IMAD.X R52, RZ, RZ, R35.reuse, P1 ;  /* 0x000000ffff347224 */ /* 0x100fe200008e0623 */
[----:B------:R-:W-:Y:S02]  /*0d70*/  LEA R45, P5, R19, R34, 0x1 ;  /* 0x00000022132d7211 */ /* 0x000fe400078a08ff */
[-C--:B------:R-:W-:Y:S01]  /*0d80*/  ISETP.GE.U32.AND P0, PT, R49, R26.reuse, PT ;  /* 0x0000001a3100720c */ /* 0x080fe20003f06070 */
[----:B------:R-:W-:Y:S01]  /*0d90*/  IMAD.X R28, RZ, RZ, R35, P4 ;  /* 0x000000ffff1c7224 */ /* 0x000fe200020e0623 */
[----:B------:R-:W-:-:S02]  /*0da0*/  ISETP.GE.U32.AND P3, PT, R45, R26, PT ;  /* 0x0000001a2d00720c */ /* 0x000fc40003f66070 */
[----:B------:R-:W-:Y:S02]  /*0db0*/  IADD3.X R50, PT, PT, RZ, R35, RZ, P5, !PT ;  /* 0x00000023ff327210 */ /* 0x000fe40002ffe4ff */
[----:B------:R-:W-:Y:S02]  /*0dc0*/  ISETP.GE.U32.AND P1, PT, R33, R26, PT ;  /* 0x0000001a2100720c */ /* 0x000fe40003f26070 */
[----:B------:R-:W-:Y:S01]  /*0dd0*/  I2FP.F32.U32 R51, R44 ;  /* 0x0000002c00337245 */ /* 0x000fe20000201000 */
[----:B------:R-:W-:Y:S01]  /*0de0*/  IMAD.MOV.U32 R44, RZ, RZ, 0x2f800000 ;  /* 0x2f800000ff2c7424 */ /* 0x000fe200078e00ff */
[-C--:B------:R-:W-:Y:S02]  /*0df0*/  ISETP.GE.AND.EX P0, PT, R52, R27.reuse, PT, P0 ;  /* 0x0000001b3400720c */ /* 0x080fe40003f06300 */
[-C--:B------:R-:W-:Y:S02]  /*0e00*/  ISETP.GE.AND.EX P3, PT, R50, R27.reuse, PT, P3 ;  /* 0x0000001b3200720c */ /* 0x080fe40003f66330 */
[----:B------:R-:W-:Y:S01]  /*0e10*/  ISETP.GE.AND.EX P1, PT, R28, R27, PT, P1 ;  /* 0x0000001b1c00720c */ /* 0x000fe20003f26310 */
[----:B------:R-:W-:-:S12]  /*0e20*/  @P2 BRA `(.L_x_33) ;  /* 0x0000000000342947 */ /* 0x000fd80003800000 */
[----:B------:R-:W-:Y:S01]  /*0e30*/  I2FP.F32.U32 R29, R38 ;  /* 0x00000026001d7245 */ /* 0x000fe20000201000 */
[----:B------:R-:W-:Y:S01]  /*0e40*/  USHF.L.U32 UR4, UR5, 0x10, URZ ;  /* 0x0000001005047899 */ /* 0x000fe200080006ff */
[----:B0-----:R-:W-:-:S03]  /*0e50*/  SHF.L.U32 R28, R43, 0x10, RZ ;  /* 0x000000102b1c7819 */ /* 0x001fc600000006ff */
[----:B------:R-:W-:-:S04]  /*0e60*/  FFMA.FTZ R29, R29, R44, 1.1641532182693481445e-10 ;  /* 0x2f0000001d1d7423 */ /* 0x000fc8000001002c */
[----:B------:R-:W-:Y:S01]  /*0e70*/  FFMA.FTZ R38, R29, UR9, R28 ;  /* 0x000000091d267c23 */ /* 0x000fe2000801001c */
[----:B------:R-:W-:-:S05]  /*0e80*/  IMAD R29, R34, UR8, RZ ;  /* 0x00000008221d7c24 */ /* 0x000fca000f8e02ff */
[----:B------:R-:W0:Y:S01]  /*0e90*/  F2F.BF16.F32 R38, R38 ;  /* 0x0000002600267304 */ /* 0x000e220000202000 */
[----:B------:R-:W-:-:S04]  /*0ea0*/  IADD3 R28, P4, PT, R29, UR10, RZ ;  /* 0x0000000a1d1c7c10 */ /* 0x000fc8000ff9e0ff */
[----:B------:R-:W-:Y:S01]  /*0eb0*/  LEA.HI.X.SX32 R29, R29, UR11, 0x1, P4 ;  /* 0x0000000b1d1d7c11 */ /* 0x000fe2000a0f0eff */
[----:B0-----:R-:W-:-:S05]  /*0ec0*/  IMAD.U32 R50, R38, 0x10000, RZ ;  /* 0x0001000026327824 */ /* 0x001fca00078e00ff */
[----:B------:R-:W-:-:S04]  /*0ed0*/  FSETP.NEU.FTZ.AND P2, PT, R50, UR4, PT ;  /* 0x0000000432007c0b */ /* 0x000fc8000bf5d000 */
[----:B------:R-:W-:-:S05]  /*0ee0*/  SEL R53, R43, R38, !P2 ;  /* 0x000000262b357207 */ /* 0x000fca0005000000 */
[----:B------:R1:W-:Y:S04]  /*0ef0*/  STG.E.U16 desc[UR6][R28.64], R53 ;  /* 0x000000351c007986 */ /* 0x0003e8000c101506 */
.L_x_33:
[----:B------:R-:W-:Y:S05]  /*0f00*/  BSYNC.RECONVERGENT B0 ;  /* 0x0000000000007941 */ /* 0x000fea0003800200 */
.L_x_32:
[----:B------:R-:W-:Y:S01]  /*0f10*/  BSSY.RECONVERGENT B0, `(.L_x_34) ;  /* 0x000000f000007945 */ /* 0x000fe20003800200 */
[----:B-1----:R-:W-:Y:S01]  /*0f20*/  I2FP.F32.U32 R53, R48 ;  /* 0x0000003000357245 */ /* 0x002fe20000201000 */
[----:B------:R-:W-:Y:S02]  /*0f30*/  FFMA.FTZ R38, R51, R44, 1.1641532182693481445e-10 ;  /* 0x2f00000033267423 */ /* 0x000fe4000001002c */
[----:B------:R-:W-:Y:S05]  /*0f40*/  @P0 BRA `(.L_x_35) ;  /* 0x00000000002c0947 */ /* 0x000fea0003800000 */
[----:B0-----:R-:W-:Y:S01]  /*0f50*/  IMAD.U32 R29, R43, 0x10000, RZ ;  /* 0x000100002b1d7824 */ /* 0x001fe200078e00ff */
[----:B------:R-:W-:Y:S01]  /*0f60*/  USHF.L.U32 UR4, UR5, 0x10, URZ ;  /* 0x0000001005047899 */ /* 0x000fe200080006ff */
[----:B------:R-:W-:Y:S02]  /*0f70*/  IMAD R49, R49, UR8, RZ ;  /* 0x0000000831317c24 */ /* 0x000fe4000f8e02ff */
[----:B------:R-:W-:-:S03]  /*0f80*/  FFMA.FTZ R38, R38, UR9, R29 ;  /* 0x0000000926267c23 */ /* 0x000fc6000801001d */
[----:B------:R-:W-:-:S03]  /*0f90*/  IADD3 R28, P2, PT, R49, UR10, RZ ;  /* 0x0000000a311c7c10 */ /* 0x000fc6000ff5e0ff */
[----:B------:R-:W0:Y:S02]  /*0fa0*/  F2F.BF16.F32 R38, R38 ;  /* 0x0000002600267304 */ /* 0x000e240000202000 */
[----:B0-----:R-:W-:-:S04]  /*0fb0*/  SHF.L.U32 R29, R38, 0x10, RZ ;  /* 0x00000010261d7819 */ /* 0x001fc800000006ff */
[----:B------:R-:W-:Y:S02]  /*0fc0*/  FSETP.NEU.FTZ.AND P0, PT, R29, UR4, PT ;  /* 0x000000041d007c0b */ /* 0x000fe4000bf1d000 */
[----:B------:R-:W-:Y:S02]  /*0fd0*/  LEA.HI.X.SX32 R29, R49, UR11, 0x1, P2 ;  /* 0x0000000b311d7c11 */ /* 0x000fe400090f0eff */
[----:B------:R-:W-:-:S05]  /*0fe0*/  SEL R49, R43, R38, !P0 ;  /* 0x000000262b317207 */ /* 0x000fca0004000000 */
[----:B------:R1:W-:Y:S04]  /*0ff0*/  STG.E.U16 desc[UR6][R28.64], R49 ;  /* 0x000000311c007986 */ /* 0x0003e8000c101506 */
.L_x_35:
[----:B------:R-:W-:Y:S05]  /*1000*/  BSYNC.RECONVERGENT B0 ;  /* 0x0000000000007941 */ /* 0x000fea0003800200 */
.L_x_34:
[----:B------:R-:W-:Y:S01]  /*1010*/  BSSY.RECONVERGENT B0, `(.L_x_36) ;  /* 0x000000f000007945 */ /* 0x000fe20003800200 */
[----:B------:R-:W-:Y:S01]  /*1020*/  I2FP.F32.U32 R31, R31 ;  /* 0x0000001f001f7245 */ /* 0x000fe20000201000 */
[----:B------:R-:W-:Y:S02]  /*1030*/  FFMA.FTZ R38, R53, R44, 1.1641532182693481445e-10 ;  /* 0x2f00000035267423 */ /* 0x000fe4000001002c */
[----:B------:R-:W-:Y:S05]  /*1040*/  @P3 BRA `(.L_x_37) ;  /* 0x00000000002c3947 */ /* 0x000fea0003800000 */
[----:B01----:R-:W-:Y:S01]  /*1050*/  IMAD.U32 R29, R43, 0x10000, RZ ;  /* 0x000100002b1d7824 */ /* 0x003fe200078e00ff */
[----:B------:R-:W-:Y:S01]  /*1060*/  USHF.L.U32 UR4, UR5, 0x10, URZ ;  /* 0x0000001005047899 */ /* 0x000fe200080006ff */
[----:B------:R-:W-:Y:S02]  /*1070*/  IMAD R45, R45, UR8, RZ ;  /* 0x000000082d2d7c24 */ /* 0x000fe4000f8e02ff */
[----:B------:R-:W-:-:S03]  /*1080*/  FFMA.FTZ R38, R38, UR9, R29 ;  /* 0x0000000926267c23 */ /* 0x000fc6000801001d */
[----:B------:R-:W-:-:S03]  /*1090*/  IADD3 R28, P2, PT, R45, UR10, RZ ;  /* 0x0000000a2d1c7c10 */ /* 0x000fc6000ff5e0ff */
[----:B------:R-:W0:Y:S02]  /*10a0*/  F2F.BF16.F32 R38, R38 ;  /* 0x0000002600267304 */ /* 0x000e240000202000 */
[----:B0-----:R-:W-:-:S05]  /*10b0*/  IMAD.U32 R29, R38, 0x10000, RZ ;  /* 0x00010000261d7824 */ /* 0x001fca00078e00ff */
[----:B------:R-:W-:Y:S02]  /*10c0*/  FSETP.NEU.FTZ.AND P0, PT, R29, UR4, PT ;  /* 0x000000041d007c0b */ /* 0x000fe4000bf1d000 */
[----:B------:R-:W-:Y:S02]  /*10d0*/  LEA.HI.X.SX32 R29, R45, UR11, 0x1, P2 ;  /* 0x0000000b2d1d7c11 */ /* 0x000fe400090f0eff */
[----:B------:R-:W-:-:S05]  /*10e0*/  SEL R45, R43, R38, !P0 ;  /* 0x000000262b2d7207 */ /* 0x000fca0004000000 */
[----:B------:R2:W-:Y:S04]  /*10f0*/  STG.E.U16 desc[UR6][R28.64], R45 ;  /* 0x0000002d1c007986 */ /* 0x0005e8000c101506 */
.L_x_37:
[----:B------:R-:W-:Y:S05]  /*1100*/  BSYNC.RECONVERGENT B0 ;  /* 0x0000000000007941 */ /* 0x000fea0003800200 */
.L_x_36:
[----:B------:R-:W-:Y:S01]  /*1110*/  FFMA.FTZ R31, R31, R44, 1.1641532182693481445e-10 ;  /* 0x2f0000001f1f7423 */ /* 0x000fe2000001002c */
[----:B------:R-:W-:Y:S06]  /*1120*/  @P1 BRA `(.L_x_38) ;  /* 0x00000000002c1947 */ /* 0x000fec0003800000 */
[----:B012---:R-:W-:Y:S01]  /*1130*/  SHF.L.U32 R28, R43, 0x10, RZ ;  /* 0x000000102b1c7819 */ /* 0x007fe200000006ff */
[----:B------:R-:W-:Y:S01]  /*1140*/  IMAD R33, R33, UR8, RZ ;  /* 0x0000000821217c24 */ /* 0x000fe2000f8e02ff */
[----:B------:R-:W-:-:S03]  /*1150*/  USHF.L.U32 UR4, UR5, 0x10, URZ ;  /* 0x0000001005047899 */ /* 0x000fc600080006ff */
[----:B------:R-:W-:Y:S01]  /*1160*/  FFMA.FTZ R31, R31, UR9, R28 ;  /* 0x000000091f1f7c23 */ /* 0x000fe2000801001c */
[----:B------:R-:W-:-:S03]  /*1170*/  IADD3 R28, P1, PT, R33, UR10, RZ ;  /* 0x0000000a211c7c10 */ /* 0x000fc6000ff3e0ff */
[----:B------:R-:W0:Y:S02]  /*1180*/  F2F.BF16.F32 R38, R31 ;  /* 0x0000001f00267304 */ /* 0x000e240000202000 */
[----:B0-----:R-:W-:-:S05]  /*1190*/  IMAD.U32 R29, R38, 0x10000, RZ ;  /* 0x00010000261d7824 */ /* 0x001fca00078e00ff */
[----:B------:R-:W-:Y:S02]  /*11a0*/  FSETP.NEU.FTZ.AND P0, PT, R29, UR4, PT ;  /* 0x000000041d007c0b */ /* 0x000fe4000bf1d000 */
[----:B------:R-:W-:Y:S02]  /*11b0*/  LEA.HI.X.SX32 R29, R33, UR11, 0x1, P1 ;  /* 0x0000000b211d7c11 */ /* 0x000fe400088f0eff */
[----:B------:R-:W-:-:S05]  /*11c0*/  SEL R33, R43, R38, !P0 ;  /* 0x000000262b217207 */ /* 0x000fca0004000000 */
[----:B------:R3:W-:Y:S04]  /*11d0*/  STG.E.U16 desc[UR6][R28.64], R33 ;  /* 0x000000211c007986 */ /* 0x0007e8000c101506 */
.L_x_38:
[----:B------:R-:W-:Y:S01]  /*11e0*/  IADD3 R34, P0, PT, R40, R34, RZ ;  /* 0x0000002228227210 */ /* 0x000fe20007f1e0ff */
[----:B------:R-:W-:Y:S05]  /*11f0*/  WARPSYNC.ALL ;  /* 0x0000000000007948 */ /* 0x000fea0003800000 */
[----:B------:R-:W-:Y:S01]  /*1200*/  IMAD.X R35, RZ, RZ, R35, P0 ;  /* 0x000000ffff237224 */ /* 0x000fe200000e0623 */
[----:B------:R-:W-:Y:S01]  /*1210*/  BAR.SYNC.DEFER_BLOCKING 0x0 ;  /* 0x0000000000007b1d */ /* 0x000fe20000010000 */
[----:B------:R-:W-:Y:S01]  /*1220*/  ISETP.GE.U32.AND P0, PT, R34, R24, PT ;  /* 0x000000182200720c */ /* 0x000fe20003f06070 */
[----:B------:R-:W-:Y:S01]  /*1230*/  IMAD.MOV.U32 R38, RZ, RZ, R32 ;  /* 0x000000ffff267224 */ /* 0x000fe200078e0020 */
[----:B------:R-:W-:Y:S01]  /*1240*/  MOV R44, R22 ;  /* 0x00000016002c7202 */ /* 0x000fe20000000f00 */
[----:B--2---:R-:W-:Y:S01]  /*1250*/  IMAD.MOV.U32 R45, RZ, RZ, R30 ;  /* 0x000000ffff2d7224 */ /* 0x004fe200078e001e */
[----:B------:R-:W-:-:S13]  /*1260*/  ISETP.GE.AND.EX P0, PT, R35, R42, PT, P0 ;  /* 0x0000002a2300720c */ /* 0x000fda0003f06300 */
[----:B------:R-:W-:Y:S05]  /*1270*/  @!P0 BRA `(.L_x_39) ;  /* 0xfffffff400788947 */ /* 0x000fea000383ffff */
[----:B------:R-:W-:Y:S05]  /*1280*/  EXIT ;  /* 0x000000000000794d */ /* 0x000fea0003800000 */
        .weak           $__internal_1_$__cuda_sm20_div_s64
        .type           $__internal_1_$__cuda_sm20_div_s64,@function
        .size           $__internal_1_$__cuda_sm20_div_s64,(.L_x_278 - $__internal_1_$__cuda_sm20_div_s64)
$__internal_1_$__cuda_sm20_div_s64:
[----:B------:R-:W-:Y:S01]  /*1290*/  MOV R26, R40 ;  /* 0x00000028001a7202 */ /* 0x000fe20000000f00 */
[----:B------:R-:W-:-:S05]  /*12a0*/  IMAD.MOV.U32 R27, RZ, RZ, RZ ;  /* 0x000000ffff1b7224 */ /* 0x000fca00078e00ff */
        /* <DEDUP_REMOVED lines=8> */
[----:B------:R-:W-:-:S04]  /*1330*/  IMAD.HI.U32 R22, R24, R31, RZ ;  /* 0x0000001f18167227 */ /* 0x000fc800078e00ff */
[----:B------:R-:W-:Y:S02]  /*1340*/  IMAD.MOV.U32 R23, RZ, RZ, R24 ;  /* 0x000000ffff177224 */ /* 0x000fe400078e0018 */
[-C--:B------:R-:W-:Y:S02]  /*1350*/  IMAD R27, R25, R33.reuse, RZ ;  /* 0x00000021191b7224 */ /* 0x080fe400078e02ff */
[----:B------:R-:W-:-:S04]  /*1360*/  IMAD.WIDE.U32 R22, P0, R24, R33, R22 ;  /* 0x0000002118167225 */ /* 0x000fc80007800016 */
[----:B------:R-:W-:-:S04]  /*1370*/  IMAD.HI.U32 R33, R25, R33, RZ ;  /* 0x0000002119217227 */ /* 0x000fc800078e00ff */
[----:B------:R-:W-:-:S05]  /*1380*/  IMAD.HI.U32 R22, P1, R25, R31, R22 ;  /* 0x0000001f19167227 */ /* 0x000fca0007820016 */
[----:B------:R-:W-:Y:S01]  /*1390*/  IADD3 R23, P2, PT, R27, R22, RZ ;  /* 0x000000161b177210 */ /* 0x000fe20007f5e0ff */
[----:B------:R-:W-:-:S04]  /*13a0*/  IMAD.X R22, R33, 0x1, R25, P0 ;  /* 0x0000000121167824 */ /* 0x000fc800000e0619 */
[----:B------:R-:W-:Y:S01]  /*13b0*/  IMAD.WIDE.U32 R24, R23, R40, RZ ;  /* 0x0000002817187225 */ /* 0x000fe200078e00ff */
[----:B------:R-:W-:Y:S02]  /*13c0*/  IADD3.X R27, PT, PT, RZ, RZ, R22, P2, P1 ;  /* 0x000000ffff1b7210 */ /* 0x000fe400017e2416 */
[----:B------:R-:W-:Y:S02]  /*13d0*/  ISETP.LE.AND P2, PT, RZ, UR5, PT ;  /* 0x00000005ff007c0c */ /* 0x000fe4000bf43270 */
[----:B------:R-:W-:Y:S01]  /*13e0*/  IADD3 R31, P0, PT, RZ, -R24, RZ ;  /* 0x80000018ff1f7210 */ /* 0x000fe20007f1e0ff */
[----:B------:R-:W-:Y:S01]  /*13f0*/  IMAD R24, R27, R40, R25 ;  /* 0x000000281b187224 */ /* 0x000fe200078e0219 */
[----:B------:R-:W-:-:S03]  /*1400*/  IADD3 R25, P4, PT, RZ, -UR4, RZ ;  /* 0x80000004ff197c10 */ /* 0x000fc6000ff9e0ff */
[----:B------:R-:W-:Y:S01]  /*1410*/  IMAD.HI.U32 R22, R23, R31, RZ ;  /* 0x0000001f17167227 */ /* 0x000fe200078e00ff */
[----:B------:R-:W-:Y:S02]  /*1420*/  IADD3.X R24, PT, PT, RZ, ~R24, RZ, P0, !PT ;  /* 0x80000018ff187210 */ /* 0x000fe400007fe4ff */
[----:B------:R-:W-:Y:S01]  /*1430*/  SEL R25, R25, UR4, !P2 ;  /* 0x0000000419197c07 */ /* 0x000fe2000d000000 */
[----:B------:R-:W-:Y:S02]  /*1440*/  IMAD.X R26, RZ, RZ, ~UR5, P4 ;  /* 0x80000005ff1a7e24 */ /* 0x000fe4000a0e06ff */
[----:B------:R-:W-:-:S04]  /*1450*/  IMAD.WIDE.U32 R22, P0, R23, R24, R22 ;  /* 0x0000001817167225 */ /* 0x000fc80007800016 */
[----:B------:R-:W-:-:S04]  /*1460*/  IMAD.HI.U32 R32, R27, R24, RZ ;  /* 0x000000181b207227 */ /* 0x000fc800078e00ff */
[----:B------:R-:W-:-:S04]  /*1470*/  IMAD.HI.U32 R22, P1, R27, R31, R22 ;  /* 0x0000001f1b167227 */ /* 0x000fc80007820016 */
[----:B------:R-:W-:-:S05]  /*1480*/  IMAD R23, R27, R24, RZ ;  /* 0x000000181b177224 */ /* 0x000fca00078e02ff */
[----:B------:R-:W-:Y:S01]  /*1490*/  IADD3 R24, P3, PT, R23, R22, RZ ;  /* 0x0000001617187210 */ /* 0x000fe20007f7e0ff */
[----:B------:R-:W-:Y:S01]  /*14a0*/  IMAD.X R23, R32, 0x1, R27, P0 ;  /* 0x0000000120177824 */ /* 0x000fe200000e061b */
[----:B------:R-:W-:-:S03]  /*14b0*/  SEL R27, R26, UR5, !P2 ;  /* 0x000000051a1b7c07 */ /* 0x000fc6000d000000 */
        /* <DEDUP_REMOVED lines=8> */
[----:B------:R-:W-:-:S04]  /*1540*/  IMAD.X R22, RZ, RZ, R26, P0 ;  /* 0x000000ffff167224 */ /* 0x000fc800000e061a */
[----:B------:R-:W-:Y:S02]  /*1550*/  IMAD.X R33, RZ, RZ, R22, P1 ;  /* 0x000000ffff217224 */ /* 0x000fe400008e0616 */
[----:B------:R-:W-:-:S04]  /*1560*/  IMAD.WIDE.U32 R22, R31, R40, RZ ;  /* 0x000000281f167225 */ /* 0x000fc800078e00ff */
[-C--:B------:R-:W-:Y:S01]  /*1570*/  IMAD R24, R33, R40.reuse, R23 ;  /* 0x0000002821187224 */ /* 0x080fe200078e0217 */
[----:B------:R-:W-:Y:S02]  /*1580*/  IADD3 R43, P0, PT, -R22, R25, RZ ;  /* 0x00000019162b7210 */ /* 0x000fe40007f1e1ff */
[----:B------:R-:W-:Y:S02]  /*1590*/  IADD3 R22, P3, PT, R31, 0x1, RZ ;  /* 0x000000011f167810 */ /* 0x000fe40007f7e0ff */
[----:B------:R-:W-:Y:S02]  /*15a0*/  IADD3.X R26, PT, PT, ~R24, R27, RZ, P0, !PT ;  /* 0x0000001b181a7210 */ /* 0x000fe400007fe5ff */
[----:B------:R-:W-:Y:S01]  /*15b0*/  ISETP.GE.U32.AND P0, PT, R43, R40, PT ;  /* 0x000000282b00720c */ /* 0x000fe20003f06070 */
[----:B------:R-:W-:Y:S01]  /*15c0*/  IMAD.X R24, RZ, RZ, R33, P3 ;  /* 0x000000ffff187224 */ /* 0x000fe200018e0621 */
[----:B------:R-:W-:Y:S02]  /*15d0*/  IADD3 R23, P1, PT, -R40, R43, RZ ;  /* 0x0000002b28177210 */ /* 0x000fe40007f3e1ff */
[----:B------:R-:W-:-:S02]  /*15e0*/  ISETP.GE.U32.AND.EX P0, PT, R26, RZ, PT, P0 ;  /* 0x000000ff1a00720c */ /* 0x000fc40003f06100 */
[----:B------:R-:W-:Y:S02]  /*15f0*/  IADD3.X R25, PT, PT, R26, -0x1, RZ, P1, !PT ;  /* 0xffffffff1a197810 */ /* 0x000fe40000ffe4ff */
[----:B------:R-:W-:Y:S02]  /*1600*/  SEL R23, R23, R43, P0 ;  /* 0x0000002b17177207 */ /* 0x000fe40000000000 */
[----:B------:R-:W-:Y:S02]  /*1610*/  SEL R31, R22, R31, P0 ;  /* 0x0000001f161f7207 */ /* 0x000fe40000000000 */
[----:B------:R-:W-:Y:S02]  /*1620*/  SEL R25, R25, R26, P0 ;  /* 0x0000001a19197207 */ /* 0x000fe40000000000 */
[----:B------:R-:W-:Y:S02]  /*1630*/  ISETP.GE.U32.AND P1, PT, R23, R40, PT ;  /* 0x000000281700720c */ /* 0x000fe40003f26070 */
[----:B------:R-:W-:-:S02]  /*1640*/  SEL R22, R24, R33, P0 ;  /* 0x0000002118167207 */ /* 0x000fc40000000000 */
[----:B------:R-:W-:Y:S02]  /*1650*/  IADD3 R26, P3, PT, R31, 0x1, RZ ;  /* 0x000000011f1a7810 */ /* 0x000fe40007f7e0ff */
[----:B------:R-:W-:-:S03]  /*1660*/  ISETP.GE.U32.AND.EX P0, PT, R25, RZ, PT, P1 ;  /* 0x000000ff1900720c */ /* 0x000fc60003f06110 */
[----:B------:R-:W-:Y:S01]  /*1670*/  IMAD.X R27, RZ, RZ, R22, P3 ;  /* 0x000000ffff1b7224 */ /* 0x000fe200018e0616 */
[----:B------:R-:W-:Y:S01]  /*1680*/  SEL R26, R26, R31, P0 ;  /* 0x0000001f1a1a7207 */ /* 0x000fe20000000000 */
[----:B------:R-:W-:-:S03]  /*1690*/  IMAD.MOV.U32 R31, RZ, RZ, 0x0 ;  /* 0x00000000ff1f7424 */ /* 0x000fc600078e00ff */
[----:B------:R-:W-:Y:S02]  /*16a0*/  SEL R27, R27, R22, P0 ;  /* 0x000000161b1b7207 */ /* 0x000fe40000000000 */
[-C--:B------:R-:W-:Y:S02]  /*16b0*/  IADD3 R23, P1, PT, RZ, -R26.reuse, RZ ;  /* 0x8000001aff177210 */ /* 0x080fe40007f3e0ff */
[----:B------:R-:W-:Y:S02]  /*16c0*/  ISETP.NE.U32.AND P0, PT, R40, RZ, PT ;  /* 0x000000ff2800720c */ /* 0x000fe40003f05070 */
[----:B------:R-:W-:Y:S02]  /*16d0*/  IADD3.X R22, PT, PT, RZ, ~R27, RZ, P1, !PT ;  /* 0x8000001bff167210 */ /* 0x000fe40000ffe4ff */
[----:B------:R-:W-:Y:S02]  /*16e0*/  ISETP.NE.AND.EX P0, PT, RZ, RZ, PT, P0 ;  /* 0x000000ffff00720c */ /* 0x000fe40003f05300 */
[----:B------:R-:W-:-:S02]  /*16f0*/  SEL R26, R23, R26, !P2 ;  /* 0x0000001a171a7207 */ /* 0x000fc40005000000 */
[----:B------:R-:W-:Y:S02]  /*1700*/  SEL R27, R22, R27, !P2 ;  /* 0x0000001b161b7207 */ /* 0x000fe40005000000 */
[----:B------:R-:W-:Y:S02]  /*1710*/  SEL R26, R26, 0xffffffff, P0 ;  /* 0xffffffff1a1a7807 */ /* 0x000fe40000000000 */
[----:B------:R-:W-:Y:S01]  /*1720*/  SEL R27, R27, 0xffffffff, P0 ;  /* 0xffffffff1b1b7807 */ /* 0x000fe20000000000 */
[----:B------:R-:W-:Y:S06]  /*1730*/  RET.REL.NODEC R30 `(_ZN2at6native55_GLOBAL__N__1da31dc6_22_DistributionUniform_cu_67fa25cf43distribution_elementwise_grid_stride_kernelIfLi4EZNS0_9templates4cuda21uniform_and_transformIN3c108BFloat16EfPNS_17CUDAGeneratorImplEZZZNS4_14uniform_kernelIS9_EEvRNS_18TensorIteratorBaseEddT_ENKUlvE_clEvENKUlvE2_clEvEUlfE_EEvSC_T1_T2_EUlP24curandStatePhilox4_32_10E0_ZNS1_27distribution_nullary_kernelIS7_f6float4S9_SL_SG_EEvSC_SI_RKT3_T4_EUlifE_EEvlNS_15PhiloxCudaStateESH_SI_) ;  /* 0xffffffe81e307950 */ /* 0x000fec0003c3ffff */
.L_x_40:
        /* <DEDUP_REMOVED lines=12> */
.L_x_278:


//--------------------- .text._ZN2at6native55_GLOBAL__N__1da31dc6_22_DistributionUniform_cu_67fa25cf43distribution_elementwise_grid_stride_kernelIfLi4EZNS0_9templates4cuda21uniform_and_transformIN3c108BFloat16EfPNS_17CUDAGeneratorImplEZZZNS4_14uniform_kernelIS9_EEvRNS_18TensorIteratorBaseEddT_ENKUlvE_clEvENKUlvE2_clEvEUlfE_EEvSC_T1_T2_EUlP24curandStatePhilox4_32_10E_ZNS1_27distribution_nullary_kernelIS7_f7double2S9_SL_SG_EEvSC_SI_RKT3_T4_EUlifE0_EEvlNS_15PhiloxCudaStateESH_SI_ --------------------------
	.section	.text._ZN2at6native55_GLOBAL__N__1da31dc6_22_DistributionUniform_cu_67fa25cf43distribution_elementwise_grid_stride_kernelIfLi4EZNS0_9templates4cuda21uniform_and_transformIN3c108BFloat16EfPNS_17CUDAGeneratorImplEZZZNS4_14uniform_kernelIS9_EEvRNS_18TensorIteratorBaseEddT_ENKUlvE_clEvENKUlvE2_clEvEUlfE_EEvSC_T1_T2_EUlP24curandStatePhilox4_32_10E_ZNS1_27distribution_nullary_kernelIS7_f7double2S9_SL_SG_EEvSC_SI_RKT3_T4_EUlifE0_EEvlNS_15PhiloxCudaStateESH_SI_,"ax",@progbits
	.align	128
.text._ZN2at6native55_GLOBAL__N__1da31dc6_22_DistributionUniform_cu_67fa25cf43distribution_elementwise_grid_stride_kernelIfLi4EZNS0_9templates4cuda21uniform_and_transformIN3c108BFloat16EfPNS_17CUDAGeneratorImplEZZZNS4_14uniform_kernelIS9_EEvRNS_18TensorIteratorBaseEddT_ENKUlvE_clEvENKUlvE2_clEvEUlfE_EEvSC_T1_T2_EUlP24curandStatePhilox4_32_10E_ZNS1_27distribution_nullary_kernelIS7_f7double2S9_SL_SG_EEvSC_SI_RKT3_T4_EUlifE0_EEvlNS_15PhiloxCudaStateESH_SI_:
        .type           _ZN2at6native55_GLOBAL__N__1da31dc6_22_DistributionUniform_cu_67fa25cf43distribution_elementwise_grid_stride_kernelIfLi4EZNS0_9templates4cuda21uniform_and_transformIN3c108BFloat16EfPNS_17CUDAGeneratorImplEZZZNS4_14uniform_kernelIS9_EEvRNS_18TensorIteratorBaseEddT_ENKUlvE_clEvENKUlvE2_clEvEUlfE_EEvSC_T1_T2_EUlP24curandStatePhilox4_32_10E_ZNS1_27distribution_nullary_kernelIS7_f7double2S9_SL_SG_EEvSC_SI_RKT3_T4_EUlifE0_EEvlNS_15PhiloxCudaStateESH_SI_,@function
        .size           _ZN2at6native55_GLOBAL__N__1da31dc6_22_DistributionUniform_cu_67fa25cf43distribution_elementwise_grid_stride_kernelIfLi4EZNS0_9templates4cuda21uniform_and_transformIN3c108BFloat16EfPNS_17CUDAGeneratorImplEZZZNS4_14uniform_kernelIS9_EEvRNS_18TensorIteratorBaseEddT_ENKUlvE_clEvENKUlvE2_clEvEUlfE_EEvSC_T1_T2_EUlP24curandStatePhilox4_32_10E_ZNS1_27distribution_nullary_kernelIS7_f7double2S9_SL_SG_EEvSC_SI_RKT3_T4_EUlifE0_EEvlNS_15PhiloxCudaStateESH_SI_,(.L_x_280 - _ZN2at6native55_GLOBAL__N__1da31dc6_22_DistributionUniform_cu_67fa25cf43distribution_elementwise_grid_stride_kernelIfLi4EZNS0_9templates4cuda21uniform_and_transformIN3c108BFloat16EfPNS_17CUDAGeneratorImplEZZZNS4_14uniform_kernelIS9_EEvRNS_18TensorIteratorBaseEddT_ENKUlvE_clEvENKUlvE2_clEvEUlfE_EEvSC_T1_T2_EUlP24curandStatePhilox4_32_10E_ZNS1_27distribution_nullary_kernelIS7_f7double2S9_SL_SG_EEvSC_SI_RKT3_T4_EUlifE0_EEvlNS_15PhiloxCudaStateESH_SI_)
        .other          _ZN2at6native55_GLOBAL__N__1da31dc6_22_DistributionUniform_cu_67fa25cf43distribution_elementwise_grid_stride_kernelIfLi4EZNS0_9templates4cuda21uniform_and_transformIN3c108BFloat16EfPNS_17CUDAGeneratorImplEZZZNS4_14uniform_kernelIS9_EEvRNS_18TensorIteratorBaseEddT_ENKUlvE_clEvENKUlvE2_clEvEUlfE_EEvSC_T1_T2_EUlP24curandStatePhilox4_32_10E_ZNS1_27distribution_nullary_kernelIS7_f7double2S9_SL_SG_EEvSC_SI_RKT3_T4_EUlifE0_EEvlNS_15PhiloxCudaStateESH_SI_,@"STO_CUDA_ENTRY STV_DEFAULT"
_ZN2at6native55_GLOBAL__N__1da31dc6_22_DistributionUniform_cu_67fa25cf43distribution_elementwise_grid_stride_kernelIfLi4EZNS0_9templates4cuda21uniform_and_transformIN3c108BFloat16EfPNS_17CUDAGeneratorImplEZZZNS4_14uniform_kernelIS9_EEvRNS_18TensorIteratorBaseEddT_ENKUlvE_clEvENKUlvE2_clEvEUlfE_EEvSC_T1_T2_EUlP24curandStatePhilox4_32_10E_ZNS1_27distribution_nullary_kernelIS7_f7double2S9_SL_SG_EEvSC_SI_RKT3_T4_EUlifE0_EEvlNS_15PhiloxCudaStateESH_SI_:
        /* <DEDUP_REMOVED lines=21> */
[----:B------:R-:W1:Y:S03]  /*0150*/  LDCU.64 UR4, c[0x0][0x380] ;  /* 0x00007000ff0477ac */ /* 0x000e660008000a00 */
[----:B------:R-:W-:Y:S01]  /*0160*/  IMAD.WIDE.U32 R8, R18, -0x326172a9, RZ ;  /* 0xcd9e8d5712087825 */ /* 0x000fe200078e00ff */
[----:B-1----:R-:W-:-:S04]  /*0170*/  UIADD3 UR4, UP0, UPT, UR4, -0x1, URZ ;  /* 0xffffffff04047890 */ /* 0x002fc8000ff1e0ff */
[----:B------:R-:W-:-:S04]  /*0180*/  UIADD3.X UR5, UPT, UPT, UR5, -0x1, URZ, UP0, !UPT ;  /* 0xffffffff05057890 */ /* 0x000fc800087fe4ff */
[----:B------:R-:W-:Y:S01]  /*0190*/  UISETP.NE.U32.AND UP0, UPT, UR5, URZ, UPT ;  /* 0x000000ff0500728c */ /* 0x000fe2000bf05070 */
[----:B---3--:R-:W-:-:S04]  /*01a0*/  @P0 IADD3 R26, P1, PT, R2, R7, RZ ;  /* 0x00000007021a0210 */ /* 0x008fc80007f3e0ff */
[----:B------:R-:W-:-:S04]  /*01b0*/  @P0 IADD3.X R5, PT, PT, RZ, R3, RZ, P1, !PT ;  /* 0x00000003ff050210 */ /* 0x000fc80000ffe4ff */
[--C-:B------:R-:W-:Y:S02]  /*01c0*/  SHF.R.U64 R0, R26, 0x2, R5.reuse ;  /* 0x000000021a007819 */ /* 0x100fe40000001205 */
[----:B------:R-:W-:Y:S01]  /*01d0*/  SHF.R.U32.HI R2, RZ, 0x2, R5 ;  /* 0x00000002ff027819 */ /* 0x000fe20000011605 */
[----:B--2---:R-:W-:Y:S01]  /*01e0*/  VIADD R5, R20, 0x3c6ef372 ;  /* 0x3c6ef37214057836 */ /* 0x004fe20000000000 */
        /* <DEDUP_REMOVED lines=49> */
[----:B------:R-:W-:Y:S01]  /*0500*/  IADD3 R23, PT, PT, R20, -0x700cb87f, RZ ;  /* 0x8ff3478114177810 */ /* 0x000fe20007ffe0ff */
[----:B0-----:R-:W-:Y:S01]  /*0510*/  IMAD R14, R27, UR6, RZ ;  /* 0x000000061b0e7c24 */ /* 0x001fe2000f8e02ff */
[----:B------:R-:W-:Y:S01]  /*0520*/  LOP3.LUT R34, R15, R34, R25, 0x96, !PT ;  /* 0x000000220f227212 */ /* 0x000fe200078e9619 */
[----:B------:R-:W-:Y:S01]  /*0530*/  IMAD.HI.U32 R33, R13, -0x2daee0ad, RZ ;  /* 0xd2511f530d217827 */ /* 0x000fe200078e00ff */
[----:B------:R-:W-:Y:S02]  /*0540*/  MOV R17, R19 ;  /* 0x0000001300117202 */ /* 0x000fe40000000f00 */
[----:B------:R-:W-:Y:S01]  /*0550*/  MOV R15, R18 ;  /* 0x00000012000f7202 */ /* 0x000fe20000000f00 */
[----:B------:R-:W-:Y:S01]  /*0560*/  IMAD.HI.U32 R25, R34, -0x326172a9, RZ ;  /* 0xcd9e8d5722197827 */ /* 0x000fe200078e00ff */
[----:B------:R-:W-:-:S03]  /*0570*/  LOP3.LUT R33, R24, R33, RZ, 0x3c, !PT ;  /* 0x0000002118217212 */ /* 0x000fc600078e3cff */
[----:B------:R-:W-:Y:S01]  /*0580*/  IMAD.MOV.U32 R16, RZ, RZ, R19 ;  /* 0x000000ffff107224 */ /* 0x000fe200078e0013 */
[----:B------:R-:W-:Y:S01]  /*0590*/  LOP3.LUT R19, R23, R22, R25, 0x96, !PT ;  /* 0x0000001617137212 */ /* 0x000fe200078e9619 */
[----:B------:R-:W-:Y:S01]  /*05a0*/  IMAD.SHL.U32 R31, R14, 0x4, RZ ;  /* 0x000000040e1f7824 */ /* 0x000fe200078e00ff */
[----:B------:R-:W-:Y:S06]  /*05b0*/  BRA.U UP0, `(.L_x_41) ;  /* 0x0000000100547547 */ /* 0x000fec000b800000 */
[----:B------:R-:W0:Y:S01]  /*05c0*/  I2F.U32.RP R24, R31 ;  /* 0x0000001f00187306 */ /* 0x000e220000209000 */
[----:B------:R-:W-:Y:S02]  /*05d0*/  IADD3 R25, PT, PT, RZ, -R31, RZ ;  /* 0x8000001fff197210 */ /* 0x000fe40007ffe0ff */
[----:B------:R-:W-:-:S05]  /*05e0*/  ISETP.NE.U32.AND P2, PT, R31, RZ, PT ;  /* 0x000000ff1f00720c */ /* 0x000fca0003f45070 */
[----:B0-----:R-:W0:Y:S02]  /*05f0*/  MUFU.RCP R24, R24 ;  /* 0x0000001800187308 */ /* 0x001e240000001000 */
[----:B0-----:R-:W-:-:S06]  /*0600*/  IADD3 R22, PT, PT, R24, 0xffffffe, RZ ;  /* 0x0ffffffe18167810 */ /* 0x001fcc0007ffe0ff */
[----:B------:R0:W1:Y:S02]  /*0610*/  F2I.FTZ.U32.TRUNC.NTZ R23, R22 ;  /* 0x0000001600177305 */ /* 0x000064000021f000 */
[----:B0-----:R-:W-:Y:S02]  /*0620*/  IMAD.MOV.U32 R22, RZ, RZ, RZ ;  /* 0x000000ffff167224 */ /* 0x001fe400078e00ff */
[----:B-1----:R-:W-:-:S04]  /*0630*/  IMAD R25, R25, R23, RZ ;  /* 0x0000001719197224 */ /* 0x002fc800078e02ff */
[----:B------:R-:W-:-:S04]  /*0640*/  IMAD.HI.U32 R23, R23, R25, R22 ;  /* 0x0000001917177227 */ /* 0x000fc800078e0016 */
[----:B------:R-:W-:Y:S02]  /*0650*/  IMAD.MOV.U32 R25, RZ, RZ, RZ ;  /* 0x000000ffff197224 */ /* 0x000fe400078e00ff */
[----:B------:R-:W-:-:S05]  /*0660*/  IMAD.HI.U32 R23, R23, UR4, RZ ;  /* 0x0000000417177c27 */ /* 0x000fca000f8e00ff */
[----:B------:R-:W-:-:S05]  /*0670*/  IADD3 R28, PT, PT, -R23, RZ, RZ ;  /* 0x000000ff171c7210 */ /* 0x000fca0007ffe1ff */
[----:B------:R-:W-:-:S05]  /*0680*/  IMAD R28, R31, R28, UR4 ;  /* 0x000000041f1c7e24 */ /* 0x000fca000f8e021c */
[----:B------:R-:W-:-:S13]  /*0690*/  ISETP.GE.U32.AND P0, PT, R28, R31, PT ;  /* 0x0000001f1c00720c */ /* 0x000fda0003f06070 */
[----:B------:R-:W-:Y:S01]  /*06a0*/  @P0 IADD3 R28, PT, PT, -R31, R28, RZ ;  /* 0x0000001c1f1c0210 */ /* 0x000fe20007ffe1ff */
[----:B------:R-:W-:-:S03]  /*06b0*/  @P0 VIADD R23, R23, 0x1 ;  /* 0x0000000117170836 */ /* 0x000fc60000000000 */
[----:B------:R-:W-:-:S13]  /*06c0*/  ISETP.GE.U32.AND P1, PT, R28, R31, PT ;  /* 0x0000001f1c00720c */ /* 0x000fda0003f26070 */
[----:B------:R-:W-:Y:S02]  /*06d0*/  @P1 IADD3 R23, PT, PT, R23, 0x1, RZ ;  /* 0x0000000117171810 */ /* 0x000fe40007ffe0ff */
[----:B------:R-:W-:-:S04]  /*06e0*/  @!P2 LOP3.LUT R23, RZ, R31, RZ, 0x33, !PT ;  /* 0x0000001fff17a212 */ /* 0x000fc800078e33ff */
[----:B------:R-:W-:Y:S01]  /*06f0*/  MOV R24, R23 ;  /* 0x0000001700187202 */ /* 0x000fe20000000f00 */
[----:B------:R-:W-:Y:S06]  /*0700*/  BRA `(.L_x_42) ;  /* 0x0000000000087947 */ /* 0x000fec0003800000 */
.L_x_41:
[----:B------:R-:W-:-:S07]  /*0710*/  MOV R30, 0x730 ;  /* 0x00000730001e7802 */ /* 0x000fce0000000f00 */
[----:B------:R-:W-:Y:S05]  /*0720*/  CALL.REL.NOINC `($__internal_2_$__cuda_sm20_div_s64) ;  /* 0x0000004c00c47944 */ /* 0x000fea0003c00000 */
.L_x_42:
[----:B------:R-:W-:-:S05]  /*0730*/  IMAD.WIDE.U32 R22, R27, UR6, RZ ;  /* 0x000000061b167c25 */ /* 0x000fca000f8e00ff */
[C---:B------:R-:W-:Y:S02]  /*0740*/  SHF.L.U64.HI R29, R22.reuse, 0x2, R23 ;  /* 0x00000002161d7819 */ /* 0x040fe40000010217 */
[----:B------:R-:W-:-:S03]  /*0750*/  SHF.L.U32 R28, R22, 0x2, RZ ;  /* 0x00000002161c7819 */ /* 0x000fc600000006ff */
[----:B------:R-:W-:Y:S02]  /*0760*/  IMAD R27, R29, R24, RZ ;  /* 0x000000181d1b7224 */ /* 0x000fe400078e02ff */
[----:B------:R-:W-:-:S04]  /*0770*/  IMAD.WIDE.U32 R22, R24, R28, R28 ;  /* 0x0000001c18167225 */ /* 0x000fc800078e001c */
[----:B------:R-:W-:Y:S01]  /*0780*/  IMAD R27, R25, R28, R27 ;  /* 0x0000001c191b7224 */ /* 0x000fe200078e021b */
[----:B------:R-:W-:-:S04]  /*0790*/  ISETP.GE.U32.AND P0, PT, R15, R22, PT ;  /* 0x000000160f00720c */ /* 0x000fc80003f06070 */
[----:B------:R-:W-:-:S04]  /*07a0*/  IADD3 R31, PT, PT, R23, R27, RZ ;  /* 0x0000001b171f7210 */ /* 0x000fc80007ffe0ff */
[----:B------:R-:W-:-:S13]  /*07b0*/  ISETP.GE.AND.EX P0, PT, R16, R31, PT, P0 ;  /* 0x0000001f1000720c */ /* 0x000fda0003f06300 */
[----:B------:R-:W-:Y:S05]  /*07c0*/  @P0 EXIT ;  /* 0x000000000000094d */ /* 0x000fea0003800000 */
[----:B------:R-:W0:Y:S01]  /*07d0*/  LDCU UR74, c[0x0][0x3a8] ;  /* 0x00007500ff4a77ac */ /* 0x000e220008000800 */
[----:B------:R-:W1:Y:S01]  /*07e0*/  LDC.U16 R30, c[0x0][0x54c] ;  /* 0x00015300ff1e7b82 */ /* 0x000e620000000400 */
[----:B------:R-:W-:Y:S01]  /*07f0*/  VIADD R28, R21, 0x96a522ad ;  /* 0x96a522ad151c7836 */ /* 0x000fe20000000000 */
[----:B------:R-:W-:Y:S01]  /*0800*/  LOP3.LUT R35, R26, 0x3, RZ, 0xc0, !PT ;  /* 0x000000031a237812 */ /* 0x000fe200078ec0ff */
[----:B------:R-:W-:Y:S01]  /*0810*/  IMAD R34, R34, -0x326172a9, RZ ;  /* 0xcd9e8d5722227824 */ /* 0x000fe200078e02ff */
[C---:B------:R-:W-:Y:S01]  /*0820*/  SHF.L.U32 R36, R14.reuse, 0x1, RZ ;  /* 0x000000010e247819 */ /* 0x040fe200000006ff */
[----:B------:R-:W-:Y:S01]  /*0830*/  IMAD R38, R14, 0x3, RZ ;  /* 0x000000030e267824 */ /* 0x000fe200078e02ff */
[----:B------:R-:W-:Y:S01]  /*0840*/  LOP3.LUT R33, R33, R28, RZ, 0x3c, !PT ;  /* 0x0000001c21217212 */ /* 0x000fe200078e3cff */
[----:B------:R-:W2:Y:S01]  /*0850*/  LDCU UR72, c[0x0][0x548] ;  /* 0x0000a900ff4877ac */ /* 0x000ea20008000800 */
[----:B------:R-:W3:Y:S01]  /*0860*/  LDC.U16 R32, c[0x0][0x54e] ;  /* 0x00015380ff207b82 */ /* 0x000ee20000000400 */
[----:B------:R-:W4:Y:S01]  /*0870*/  LDCU UR71, c[0x0][0x3ac] ;  /* 0x00007580ff4777ac */ /* 0x000f220008000800 */
[----:B------:R-:W1:Y:S06]  /*0880*/  LDCU UR70, c[0x0][0x4d8] ;  /* 0x00009b00ff4677ac */ /* 0x000e6c0008000800 */
[----:B------:R-:W1:Y:S01]  /*0890*/  LDC.64 R24, c[0x0][0x380] ;  /* 0x0000e000ff187b82 */ /* 0x000e620000000a00 */
        /* <DEDUP_REMOVED lines=60> */
.L_x_63:
[----:B------:R-:W-:Y:S01]  /*0c60*/  IADD3 R0, PT, PT, R0, 0x1, RZ ;  /* 0x0000000100007810 */ /* 0x000fe20007ffe0ff */
[----:B------:R-:W-:Y:S03]  /*0c70*/  BSSY.RECONVERGENT B0, `(.L_x_43) ;  /* 0x000000c000007945 */ /* 0x000fe60003800200 */
[C---:B------:R-:W-:Y:S01]  /*0c80*/  ISETP.NE.AND P0, PT, R0.reuse, RZ, PT ;  /* 0x000000ff0000720c */ /* 0x040fe20003f05270 */
[----:B0-2---:R-:W-:-:S12]  /*0c90*/  IMAD.WIDE.U32 R28, R0, -0x2daee0ad, RZ ;  /* 0xd2511f53001c7825 */ /* 0x005fd800078e00ff */
[----:B------:R-:W-:Y:S05]  /*0ca0*/  @P0 BRA `(.L_x_44) ;  /* 0x0000000000200947 */ /* 0x000fea0003800000 */
[----:B------:R-:W-:-:S05]  /*0cb0*/  VIADD R2, R2, 0x1 ;  /* 0x0000000102027836 */ /* 0x000fca0000000000 */
[----:B------:R-:W-:-:S13]  /*0cc0*/  ISETP.NE.AND P0, PT, R2, RZ, PT ;  /* 0x000000ff0200720c */ /* 0x000fda0003f05270 */
[----:B------:R-:W-:Y:S02]  /*0cd0*/  @!P0 IADD3 R18, PT, PT, R18, 0x1, RZ ;  /* 0x0000000112128810 */ /* 0x000fe40007ffe0ff */
[----:B------:R-:W-:Y:S02]  /*0ce0*/  @!P0 IADD3 R26, PT, PT, R17, 0x1, RZ ;  /* 0x00000001111a8810 */ /* 0x000fe40007ffe0ff */
[----:B------:R-:W-:Y:S02]  /*0cf0*/  ISETP.NE.AND P1, PT, R18, RZ, !P0 ;  /* 0x000000ff1200720c */ /* 0x000fe40004725270 */
[----:B------:R-:W-:-:S11]  /*0d00*/  @!P0 MOV R2, RZ ;  /* 0x000000ff00028202 */ /* 0x000fd60000000f00 */
[----:B------:R-:W-:-:S05]  /*0d10*/  @P1 IMAD.MOV R26, RZ, RZ, R17 ;  /* 0x000000ffff1a1224 */ /* 0x000fca00078e0211 */
[----:B------:R-:W-:-:S07]  /*0d20*/  @!P0 MOV R17, R26 ;  /* 0x0000001a00118202 */ /* 0x000fce0000000f00 */
.L_x_44:
[----:B0-----:R-:W-:Y:S05]  /*0d30*/  BSYNC.RECONVERGENT B0 ;  /* 0x0000000000007941 */ /* 0x001fea0003800200 */
.L_x_43:
[----:B------:R-:W-:Y:S01]  /*0d40*/  LOP3.LUT R42, R17, R29, R21, 0x96, !PT ;  /* 0x0000001d112a7212 */ /* 0x000fe200078e9615 */
[----:B------:R-:W-:Y:S01]  /*0d50*/  IMAD.WIDE.U32 R26, R18, -0x326172a9, RZ ;  /* 0xcd9e8d57121a7825 */ /* 0x000fe200078e00ff */
[----:B------:R-:W-:-:S03]  /*0d60*/  ISETP.GT.AND P0, PT, R35, 0x1, PT ;  /* 0x000000012300780c */ /* 0x000fc60003f04270 */
        /* <DEDUP_REMOVED lines=26> */
[C---:B------:R-:W-:Y:S02]  /*0f10*/  IADD3 R29, PT, PT, R20.reuse, -0x4ab325aa, RZ ;  /* 0xb54cda56141d7810 */ /* 0x040fe40007ffe0ff */
[----:B------:R-:W-:Y:S01]  /*0f20*/  IADD3 R37, PT, PT, R20, 0x5384540f, RZ ;  /* 0x5384540f14257810 */ /* 0x000fe20007ffe0ff */
[----:B------:R-:W-:Y:S01]  /*0f30*/  IMAD.WIDE.U32 R42, R42, -0x326172a9, RZ ;  /* 0xcd9e8d572a2a7825 */ /* 0x000fe200078e00ff */
[----:B------:R-:W-:-:S03]  /*0f40*/  LOP3.LUT R27, R29, R40, R27, 0x96, !PT ;  /* 0x000000281d1b7212 */ /* 0x000fc600078e961b */
[----:B------:R-:W-:Y:S01]  /*0f50*/  VIADD R29, R21, 0x1fd5c5a3 ;  /* 0x1fd5c5a3151d7836 */ /* 0x000fe20000000000 */
[----:B------:R-:W-:Y:S01]  /*0f60*/  LOP3.LUT R40, R37, R26, R43, 0x96, !PT ;  /* 0x0000001a25287212 */ /* 0x000fe200078e962b */
[----:B------:R-:W-:Y:S01]  /*0f70*/  IMAD.WIDE.U32 R26, R27, -0x2daee0ad, RZ ;  /* 0xd2511f531b1a7825 */ /* 0x000fe200078e00ff */
[----:B------:R-:W-:-:S03]  /*0f80*/  IADD3 R37, PT, PT, R21, -0x24c28bd8, RZ ;  /* 0xdb3d742815257810 */ /* 0x000fc60007ffe0ff */
[----:B------:R-:W-:Y:S01]  /*0f90*/  IMAD.WIDE.U32 R40, R40, -0x2daee0ad, RZ ;  /* 0xd2511f5328287825 */ /* 0x000fe200078e00ff */
[----:B------:R-:W-:-:S04]  /*0fa0*/  LOP3.LUT R28, R29, R28, R27, 0x96, !PT ;  /* 0x0000001c1d1c7212 */ /* 0x000fc800078e961b */
[----:B------:R-:W-:Y:S01]  /*0fb0*/  LOP3.LUT R26, R37, R26, R41, 0x96, !PT ;  /* 0x0000001a251a7212 */ /* 0x000fe200078e9629 */
[----:B------:R-:W-:Y:S01]  /*0fc0*/  IMAD.WIDE.U32 R28, R28, -0x326172a9, RZ ;  /* 0xcd9e8d571c1c7825 */ /* 0x000fe200078e00ff */
[----:B------:R-:W-:-:S03]  /*0fd0*/  IADD3 R41, PT, PT, R20, -0xe443238, RZ ;  /* 0xf1bbcdc814297810 */ /* 0x000fc60007ffe0ff */
[----:B------:R-:W-:Y:S01]  /*0fe0*/  IMAD R37, R13, -0x2daee0ad, RZ ;  /* 0xd2511f530d257824 */ /* 0x000fe200078e02ff */
[----:B------:R-:W-:Y:S01]  /*0ff0*/  LOP3.LUT R13, R41, R42, R29, 0x96, !PT ;  /* 0x0000002a290d7212 */ /* 0x000fe200078e961d */
[----:B------:R-:W-:Y:S01]  /*1000*/  IMAD.WIDE.U32 R26, R26, -0x326172a9, RZ ;  /* 0xcd9e8d571a1a7825 */ /* 0x000fe200078e00ff */
[----:B------:R-:W-:Y:S02]  /*1010*/  MOV R29, R19 ;  /* 0x00000013001d7202 */ /* 0x000fe40000000f00 */
[----:B------:R-:W-:Y:S02]  /*1020*/  IADD3 R41, PT, PT, R21, -0x695add53, RZ ;  /* 0x96a522ad15297810 */ /* 0x000fe40007ffe0ff */
[----:B------:R-:W-:Y:S01]  /*1030*/  LOP3.LUT R19, R39, R28, R27, 0x96, !PT ;  /* 0x0000001c27137212 */ /* 0x000fe200078e961b */
[----:B------:R-:W-:Y:S01]  /*1040*/  IMAD.HI.U32 R27, R13, -0x2daee0ad, RZ ;  /* 0xd2511f530d1b7827 */ /* 0x000fe200078e00ff */
[----:B------:R-:W-:-:S03]  /*1050*/  MOV R39, R33 ;  /* 0x0000002100277202 */ /* 0x000fc60000000f00 */
        /* <DEDUP_REMOVED lines=13> */
.L_x_45:
        /* <DEDUP_REMOVED lines=9> */
.L_x_46:
[----:B------:R-:W0:Y:S01]  /*11c0*/  LDCU UR48, c[0x0][0x3a8] ;  /* 0x00007500ff3077ac */ /* 0x000e220008000800 */
[----:B------:R-:W-:-:S04]  /*11d0*/  IMAD.WIDE.U32 R40, R26, 0x200000, RZ ;  /* 0x002000001a287825 */ /* 0x000fc800078e00ff */
[----:B------:R-:W-:Y:S02]  /*11e0*/  HFMA2 R26, -RZ, RZ, 0, 0 ;  /* 0x00000000ff1a7431 */ /* 0x000fe400000001ff */
[----:B------:R-:W-:Y:S01]  /*11f0*/  IMAD.WIDE.U32 R42, R28, 0x200000, RZ ;  /* 0x002000001c2a7825 */ /* 0x000fe200078e00ff */
[----:B------:R-:W-:-:S03]  /*1200*/  LOP3.LUT R40, R40, R27, RZ, 0x3c, !PT ;  /* 0x0000001b28287212 */ /* 0x000fc600078e3cff */
[----:B------:R-:W-:Y:S01]  /*1210*/  IMAD.MOV.U32 R27, RZ, RZ, 0x3ca00000 ;  /* 0x3ca00000ff1b7424 */ /* 0x000fe200078e00ff */
[----:B------:R-:W-:Y:S02]  /*1220*/  LOP3.LUT R42, R42, R29, RZ, 0x3c, !PT ;  /* 0x0000001d2a2a7212 */ /* 0x000fe400078e3cff */
[----:B------:R-:W-:Y:S01]  /*1230*/  I2F.F64.U64 R40, R40 ;  /* 0x0000002800287312 */ /* 0x000fe20000301800 */
[----:B0-----:R-:W-:-:S07]  /*1240*/  UISETP.NE.AND UP0, UPT, UR48, URZ, UPT ;  /* 0x000000ff3000728c */ /* 0x001fce000bf05270 */
[----:B------:R-:W0:Y:S02]  /*1250*/  I2F.F64.U64 R28, R42 ;  /* 0x0000002a001c7312 */ /* 0x000e240000301800 */
[-C--:B0-----:R-:W-:Y:S02]  /*1260*/  DFMA R28, R28, R26.reuse, 5.5511151231257827021e-17 ;  /* 0x3c9000001c1c742b */ /* 0x081fe4000000001a */
[----:B------:R-:W-:Y:S01]  /*1270*/  DFMA R26, R40, R26, 5.5511151231257827021e-17 ;  /* 0x3c900000281a742b */ /* 0x000fe2000000001a */
[----:B------:R-:W-:Y:S10]  /*1280*/  BRA.U UP0, `(.L_x_47) ;  /* 0x0000000500007547 */ /* 0x000ff4000b800000 */
[----:B------:R-:W-:Y:S01]  /*1290*/  IADD3 R37, P1, PT, R36, R15, RZ ;  /* 0x0000000f24257210 */ /* 0x000fe20007f3e0ff */
[----:B------:R-:W-:Y:S01]  /*12a0*/  BSSY.RECONVERGENT B0, `(.L_x_48) ;  /* 0x000001f000007945 */ /* 0x000fe20003800200 */
[-C--:B------:R-:W-:Y:S02]  /*12b0*/  ISETP.GE.U32.AND P2, PT, R15, R24.reuse, PT ;  /* 0x000000180f00720c */ /* 0x080fe40003f46070 */
[----:B------:R-:W-:Y:S02]  /*12c0*/  ISETP.GE.U32.AND P0, PT, R37, R24, PT ;  /* 0x000000182500720c */ /* 0x000fe40003f06070 */
[----:B------:R-:W-:Y:S02]  /*12d0*/  IADD3.X R40, PT, PT, RZ, R16, RZ, P1, !PT ;  /* 0x00000010ff287210 */ /* 0x000fe40000ffe4ff */
[-C--:B------:R-:W-:Y:S02]  /*12e0*/  ISETP.GE.AND.EX P2, PT, R16, R25.reuse, PT, P2 ;  /* 0x000000191000720c */ /* 0x080fe40003f46320 */
[----:B------:R-:W-:-:S02]  /*12f0*/  ISETP.GE.AND.EX P0, PT, R40, R25, PT, P0 ;  /* 0x000000192800720c */ /* 0x000fc40003f06300 */
[----:B------:R-:W-:-:S04]  /*1300*/  IADD3 R39, P3, PT, R14, R15, RZ ;  /* 0x0000000f0e277210 */ /* 0x000fc80007f7e0ff */
[----:B------:R-:W-:Y:S02]  /*1310*/  ISETP.GE.U32.AND P1, PT, R39, R24, PT ;  /* 0x000000182700720c */ /* 0x000fe40003f26070 */
[----:B------:R-:W-:-:S04]  /*1320*/  IADD3.X R42, PT, PT, RZ, R16, RZ, P3, !PT ;  /* 0x00000010ff2a7210 */ /* 0x000fc80001ffe4ff */
[----:B------:R-:W-:Y:S01]  /*1330*/  ISETP.GE.AND.EX P1, PT, R42, R25, PT, P1 ;  /* 0x000000192a00720c */ /* 0x000fe20003f26310 */
[----:B------:R-:W0:Y:S01]  /*1340*/  @!P0 F2F.BF16.F32 R37, R0 ;  /* 0x0000000000258304 */ /* 0x000e220000202000 */
[----:B------:R-:W1:Y:S01]  /*1350*/  @!P0 LDC.64 R40, c[0x0][0x540] ;  /* 0x00015000ff288b82 */ /* 0x000e620000000a00 */
[----:B------:R-:W-:Y:S01]  /*1360*/  @!P0 IMAD.U32 R44, R32, 0x10000, RZ ;  /* 0x00010000202c8824 */ /* 0x000fe200078e00ff */
[----:B0-----:R-:W-:-:S04]  /*1370*/  @!P0 SHF.L.U32 R39, R37, 0x10, RZ ;  /* 0x0000001025278819 */ /* 0x001fc800000006ff */
[----:B------:R-:W-:-:S04]  /*1380*/  @!P0 FSETP.NEU.FTZ.AND P3, PT, R39, R44, PT ;  /* 0x0000002c2700820b */ /* 0x000fc80003f7d000 */
[----:B------:R-:W-:Y:S01]  /*1390*/  @!P0 SEL R37, R30, R37, !P3 ;  /* 0x000000251e258207 */ /* 0x000fe20005800000 */
[----:B------:R-:W-:Y:S08]  /*13a0*/  @P2 BRA `(.L_x_49) ;  /* 0x0000000000382947 */ /* 0x000ff00003800000 */
[----:B------:R-:W-:Y:S01]  /*13b0*/  UMOV UR48, 0xf0000000 ;  /* 0xf000000000307882 */ /* 0x000fe20000000000 */
[----:B------:R-:W-:Y:S01]  /*13c0*/  UMOV UR49, 0x380fffff ;  /* 0x380fffff00317882 */ /* 0x000fe20000000000 */
[----:B------:R-:W0:Y:S01]  /*13d0*/  F2F.F32.F64 R39, R28 ;  /* 0x0000001c00277310 */ /* 0x000e220000301000 */
[----:B------:R-:W-:Y:S01]  /*13e0*/  DSETP.GEU.AND P2, PT, |R28|, UR48, PT ;  /* 0x000000301c007e2a */ /* 0x000fe2000bf4e200 */
[----:B------:R-:W-:Y:S01]  /*13f0*/  SHF.L.U32 R42, R30, 0x10, RZ ;  /* 0x000000101e2a7819 */ /* 0x000fe200000006ff */
[----:B------:R-:W-:-:S12]  /*1400*/  IMAD.U32 R45, R32, 0x10000, RZ ;  /* 0x00010000202d7824 */ /* 0x000fd800078e00ff */
[----:B0-----:R-:W-:-:S04]  /*1410*/  @!P2 FMUL R39, R39, 1.175494350822287508e-38 ;  /* 0x008000002727a820 */ /* 0x001fc80000400000 */
[----:B------:R-:W-:Y:S02]  /*1420*/  FFMA.FTZ R39, R39, UR72, R42 ;  /* 0x0000004827277c23 */ /* 0x000fe4000801002a */
[----:B------:R-:W0:Y:S04]  /*1430*/  LDC.64 R42, c[0x0][0x540] ;  /* 0x00015000ff2a7b82 */ /* 0x000e280000000a00 */
[----:B------:R-:W2:Y:S02]  /*1440*/  F2F.BF16.F32 R39, R39 ;  /* 0x0000002700277304 */ /* 0x000ea40000202000 */
[----:B--2---:R-:W-:-:S04]  /*1450*/  SHF.L.U32 R44, R39, 0x10, RZ ;  /* 0x00000010272c7819 */ /* 0x004fc800000006ff */
[----:B------:R-:W-:-:S04]  /*1460*/  FSETP.NEU.FTZ.AND P2, PT, R44, R45, PT ;  /* 0x0000002d2c00720b */ /* 0x000fc80003f5d000 */
[----:B------:R-:W-:-:S05]  /*1470*/  SEL R45, R30, R39, !P2 ;  /* 0x000000271e2d7207 */ /* 0x000fca0005000000 */
[----:B0-----:R0:W-:Y:S04]  /*1480*/  STG.E.U16 desc[UR76][R42.64], R45 ;  /* 0x0000002d2a007986 */ /* 0x0011e8000c10154c */
.L_x_49:
[----:B------:R-:W-:Y:S05]  /*1490*/  BSYNC.RECONVERGENT B0 ;  /* 0x0000000000007941 */ /* 0x000fea0003800200 */
.L_x_48:
[----:B------:R-:W-:Y:S04]  /*14a0*/  BSSY.RECONVERGENT B0, `(.L_x_50) ;  /* 0x0000010000007945 */ /* 0x000fe80003800200 */
[----:B------:R-:W-:Y:S05]  /*14b0*/  @P1 BRA `(.L_x_51) ;  /* 0x0000000000381947 */ /* 0x000fea0003800000 */
[----:B------:R-:W-:Y:S01]  /*14c0*/  UMOV UR48, 0xf0000000 ;  /* 0xf000000000307882 */ /* 0x000fe20000000000 */
[----:B------:R-:W-:Y:S01]  /*14d0*/  UMOV UR49, 0x380fffff ;  /* 0x380fffff00317882 */ /* 0x000fe20000000000 */
[----:B------:R-:W2:Y:S01]  /*14e0*/  F2F.F32.F64 R28, R26 ;  /* 0x0000001a001c7310 */ /* 0x000ea20000301000 */
[----:B------:R-:W-:Y:S01]  /*14f0*/  DSETP.GEU.AND P1, PT, |R26|, UR48, PT ;  /* 0x000000301a007e2a */ /* 0x000fe2000bf2e200 */
[----:B------:R-:W-:Y:S01]  /*1500*/  SHF.L.U32 R39, R30, 0x10, RZ ;  /* 0x000000101e277819 */ /* 0x000fe200000006ff */
[----:B0-----:R-:W-:-:S12]  /*1510*/  IMAD.U32 R43, R32, 0x10000, RZ ;  /* 0x00010000202b7824 */ /* 0x001fd800078e00ff */
[----:B--2---:R-:W-:-:S04]  /*1520*/  @!P1 FMUL R28, R28, 1.175494350822287508e-38 ;  /* 0x008000001c1c9820 */ /* 0x004fc80000400000 */
[----:B------:R-:W-:Y:S02]  /*1530*/  FFMA.FTZ R39, R28, UR72, R39 ;  /* 0x000000481c277c23 */ /* 0x000fe40008010027 */
[----:B------:R-:W0:Y:S04]  /*1540*/  LDC.64 R28, c[0x0][0x540] ;  /* 0x00015000ff1c7b82 */ /* 0x000e280000000a00 */
[----:B------:R-:W2:Y:S02]  /*1550*/  F2F.BF16.F32 R39, R39 ;  /* 0x0000002700277304 */ /* 0x000ea40000202000 */
[----:B--2---:R-:W-:-:S04]  /*1560*/  SHF.L.U32 R42, R39, 0x10, RZ ;  /* 0x00000010272a7819 */ /* 0x004fc800000006ff */
[----:B------:R-:W-:-:S04]  /*1570*/  FSETP.NEU.FTZ.AND P1, PT, R42, R43, PT ;  /* 0x0000002b2a00720b */ /* 0x000fc80003f3d000 */
[----:B------:R-:W-:-:S05]  /*1580*/  SEL R43, R30, R39, !P1 ;  /* 0x000000271e2b7207 */ /* 0x000fca0004800000 */
[----:B0-----:R2:W-:Y:S04]  /*1590*/  STG.E.U16 desc[UR76][R28.64], R43 ;  /* 0x0000002b1c007986 */ /* 0x0015e8000c10154c */
.L_x_51:
[----:B------:R-:W-:Y:S05]  /*15a0*/  BSYNC.RECONVERGENT B0 ;  /* 0x0000000000007941 */ /* 0x000fea0003800200 */
.L_x_50:
[----:B------:R-:W-:Y:S01]  /*15b0*/  IADD3 R27, P1, PT, R38, R15, RZ ;  /* 0x0000000f261b7210 */ /* 0x000fe20007f3e0ff */
[----:B-1----:R1:W-:Y:S03]  /*15c0*/  @!P0 STG.E.U16 desc[UR76][R40.64], R37 ;  /* 0x0000002528008986 */ /* 0x0023e6000c10154c */
[----:B------:R-:W-:Y:S02]  /*15d0*/  ISETP.GE.U32.AND P0, PT, R27, R24, PT ;  /* 0x000000181b00720c */ /* 0x000fe40003f06070 */
[----:B------:R-:W-:-:S04]  /*15e0*/  IADD3.X R26, PT, PT, RZ, R16, RZ, P1, !PT ;  /* 0x00000010ff1a7210 */ /* 0x000fc80000ffe4ff */
[----:B------:R-:W-:-:S13]  /*15f0*/  ISETP.GE.AND.EX P0, PT, R26, R25, PT, P0 ;  /* 0x000000191a00720c */ /* 0x000fda0003f06300 */
[----:B-1----:R-:W-:Y:S05]  /*1600*/  @P0 BRA `(.L_x_52) ;  /* 0x0000003c00e00947 */ /* 0x002fea0003800000 */
[----:B--2---:R-:W1:Y:S01]  /*1610*/  F2F.BF16.F32 R29, R0 ;  /* 0x00000000001d7304 */ /* 0x004e620000202000 */
[----:B------:R-:W2:Y:S01]  /*1620*/  LDC.64 R26, c[0x0][0x540] ;  /* 0x00015000ff1a7b82 */ /* 0x000ea20000000a00 */
[----:B------:R-:W-:Y:S01]  /*1630*/  IMAD.U32 R37, R32, 0x10000, RZ ;  /* 0x0001000020257824 */ /* 0x000fe200078e00ff */
[----:B-1----:R-:W-:-:S04]  /*1640*/  SHF.L.U32 R28, R29, 0x10, RZ ;  /* 0x000000101d1c7819 */ /* 0x002fc800000006ff */
[----:B------:R-:W-:-:S04]  /*1650*/  FSETP.NEU.FTZ.AND P0, PT, R28, R37, PT ;  /* 0x000000251c00720b */ /* 0x000fc80003f1d000 */
[----:B------:R-:W-:-:S05]  /*1660*/  SEL R29, R30, R29, !P0 ;  /* 0x0000001d1e1d7207 */ /* 0x000fca0004000000 */
[----:B--2---:R1:W-:Y:S01]  /*1670*/  STG.E.U16 desc[UR76][R26.64], R29 ;  /* 0x0000001d1a007986 */ /* 0x0043e2000c10154c */
[----:B------:R-:W-:Y:S05]  /*1680*/  BRA `(.L_x_52) ;  /* 0x0000003c00c07947 */ /* 0x000fea0003800000 */
.L_x_47:
[----:B------:R-:W-:Y:S01]  /*1690*/  ISETP.GE.U32.AND P0, PT, R15, R24, PT ;  /* 0x000000180f00720c */ /* 0x000fe20003f06070 */
[----:B------:R-:W-:Y:S03]  /*16a0*/  BSSY.RECONVERGENT B0, `(.L_x_53) ;  /* 0x00000f7000007945 */ /* 0x000fe60003800200 */
[----:B------:R-:W-:-:S13]  /*16b0*/  ISETP.GE.AND.EX P0, PT, R16, R25, PT, P0 ;  /* 0x000000191000720c */ /* 0x000fda0003f06300 */
[----:B------:R-:W-:Y:S05]  /*16c0*/  @P0 BRA `(.L_x_54) ;  /* 0x0000000c00d00947 */ /* 0x000fea0003800000 */
[----:B------:R-:W-:Y:S02]  /*16d0*/  HFMA2 R40, -RZ, RZ, 0, 0 ;  /* 0x00000000ff287431 */ /* 0x000fe400000001ff */
[----:B------:R-:W-:Y:S01]  /*16e0*/  IMAD.MOV.U32 R41, RZ, RZ, R15 ;  /* 0x000000ffff297224 */ /* 0x000fe200078e000f */
[----:B------:R-:W-:Y:S01]  /*16f0*/  UMOV UR48, 0xf0000000 ;  /* 0xf000000000307882 */ /* 0x000fe20000000000 */
[----:B------:R-:W-:Y:S01]  /*1700*/  UMOV UR49, 0x380fffff ;  /* 0x380fffff00317882 */ /* 0x000fe20000000000 */
[----:B------:R0:W1:Y:S01]  /*1710*/  F2F.F32.F64 R37, R28 ;  /* 0x0000001c00257310 */ /* 0x0000620000301000 */
[----:B------:R-:W-:Y:S01]  /*1720*/  DSETP.GEU.AND P0, PT, |R28|, UR48, PT ;  /* 0x000000301c007e2a */ /* 0x000fe2000bf0e200 */
[----:B------:R-:W-:Y:S01]  /*1730*/  UISETP.NE.AND UP0, UPT, UR74, URZ, UPT ;  /* 0x000000ff4a00728c */ /* 0x000fe2000bf05270 */
[----:B------:R-:W-:-:S05]  /*1740*/  IMAD.HI.U32 R39, R15, UR32, R40 ;  /* 0x000000200f277c27 */ /* 0x000fca000f8e0028 */
[----:B0-----:R-:W-:-:S04]  /*1750*/  SHF.R.U32.HI R29, RZ, UR33, R39 ;  /* 0x00000021ff1d7c19 */ /* 0x001fc80008011627 */
[----:B------:R-:W-:-:S03]  /*1760*/  IADD3 R40, PT, PT, -R29, RZ, RZ ;  /* 0x000000ff1d287210 */ /* 0x000fc60007ffe1ff */
[----:B-1----:R-:W-:Y:S02]  /*1770*/  @!P0 FMUL R37, R37, 1.175494350822287508e-38 ;  /* 0x0080000025258820 */ /* 0x002fe40000400000 */
[----:B------:R-:W-:-:S04]  /*1780*/  IMAD R39, R40, UR71, R15 ;  /* 0x0000004728277c24 */ /* 0x000fc8000f8e020f */
[----:B------:R-:W-:Y:S01]  /*1790*/  IMAD R39, R39, UR70, RZ ;  /* 0x0000004627277c24 */ /* 0x000fe2000f8e02ff */
        /* <DEDUP_REMOVED lines=18> */
[----:B------:R-:W-:Y:S01]  /*18c0*/  HFMA2 R28, -RZ, RZ, 0, 0 ;  /* 0x00000000ff1c7431 */ /* 0x000fe200000001ff */
        /* <DEDUP_REMOVED lines=201> */
.L_x_55:
[----:B------:R-:W-:Y:S01]  /*2560*/  SHF.L.U32 R28, R30, 0x10, RZ ;  /* 0x000000101e1c7819 */ /* 0x000fe200000006ff */
[----:B------:R-:W0:Y:S01]  /*2570*/  LDCU.64 UR48, c[0x0][0x540] ;  /* 0x0000a800ff3077ac */ /* 0x000e220008000a00 */
[----:B------:R-:W-:-:S03]  /*2580*/  IMAD.U32 R40, R32, 0x10000, RZ ;  /* 0x0001000020287824 */ /* 0x000fc600078e00ff */
[----:B------:R-:W-:-:S06]  /*2590*/  FFMA.FTZ R37, R37, UR72, R28 ;  /* 0x0000004825257c23 */ /* 0x000fcc000801001c */
[----:B------:R-:W1:Y:S01]  /*25a0*/  F2F.BF16.F32 R37, R37 ;  /* 0x0000002500257304 */ /* 0x000e620000202000 */
[----:B0-----:R-:W-:Y:S02]  /*25b0*/  IADD3 R28, P1, PT, R39, UR48, RZ ;  /* 0x00000030271c7c10 */ /* 0x001fe4000ff3e0ff */
[----:B-1----:R-:W-:-:S04]  /*25c0*/  SHF.L.U32 R29, R37, 0x10, RZ ;  /* 0x00000010251d7819 */ /* 0x002fc800000006ff */
[----:B------:R-:W-:Y:S02]  /*25d0*/  FSETP.NEU.FTZ.AND P0, PT, R29, R40, PT ;  /* 0x000000281d00720b */ /* 0x000fe40003f1d000 */
[----:B------:R-:W-:Y:S02]  /*25e0*/  IADD3.X R29, PT, PT, RZ, UR49, RZ, P1, !PT ;  /* 0x00000031ff1d7c10 */ /* 0x000fe40008ffe4ff */
[----:B------:R-:W-:-:S05]  /*25f0*/  SEL R39, R30, R37, !P0 ;  /* 0x000000251e277207 */ /* 0x000fca0004000000 */
[----:B------:R0:W-:Y:S04]  /*2600*/  STG.E.U16 desc[UR76][R28.64], R39 ;  /* 0x000000271c007986 */ /* 0x0001e8000c10154c */
.L_x_54:
[----:B------:R-:W-:Y:S05]  /*2610*/  BSYNC.RECONVERGENT B0 ;  /* 0x0000000000007941 */ /* 0x000fea0003800200 */
.L_x_53:
[----:B------:R-:W-:Y:S01]  /*2620*/  IADD3 R37, P1, PT, R14, R15, RZ ;  /* 0x0000000f0e257210 */ /* 0x000fe20007f3e0ff */
[----:B------:R-:W-:Y:S03]  /*2630*/  BSSY.RECONVERGENT B0, `(.L_x_56) ;  /* 0x00000f9000007945 */ /* 0x000fe60003800200 */
[----:B------:R-:W-:Y:S01]  /*2640*/  ISETP.GE.U32.AND P0, PT, R37, R24, PT ;  /* 0x000000182500720c */ /* 0x000fe20003f06070 */
[----:B0-----:R-:W-:-:S05]  /*2650*/  IMAD.X R28, RZ, RZ, R16, P1 ;  /* 0x000000ffff1c7224 */ /* 0x001fca00008e0610 */
[----:B------:R-:W-:-:S13]  /*2660*/  ISETP.GE.AND.EX P0, PT, R28, R25, PT, P0 ;  /* 0x000000191c00720c */ /* 0x000fda0003f06300 */
[----:B------:R-:W-:Y:S05]  /*2670*/  @P0 BRA `(.L_x_57) ;  /* 0x0000000c00d00947 */ /* 0x000fea0003800000 */
[----:B------:R-:W-:Y:S01]  /*2680*/  MOV R28, RZ ;  /* 0x000000ff001c7202 */ /* 0x000fe20000000f00 */
[----:B------:R-:W-:Y:S01]  /*2690*/  UMOV UR48, 0xf0000000 ;  /* 0xf000000000307882 */ /* 0x000fe20000000000 */
[----:B------:R-:W-:Y:S01]  /*26a0*/  MOV R29, R37 ;  /* 0x00000025001d7202 */ /* 0x000fe20000000f00 */
[----:B------:R-:W-:Y:S01]  /*26b0*/  UMOV UR49, 0x380fffff ;  /* 0x380fffff00317882 */ /* 0x000fe20000000000 */
[----:B------:R-:W-:Y:S01]  /*26c0*/  UISETP.NE.AND UP0, UPT, UR74, URZ, UPT ;  /* 0x000000ff4a00728c */ /* 0x000fe2000bf05270 */
[----:B------:R-:W-:Y:S01]  /*26d0*/  DSETP.GEU.AND P0, PT, |R26|, UR48, PT ;  /* 0x000000301a007e2a */ /* 0x000fe2000bf0e200 */
[----:B------:R-:W-:Y:S02]  /*26e0*/  IMAD.HI.U32 R29, R37, UR32, R28 ;  /* 0x00000020251d7c27 */ /* 0x000fe4000f8e001c */
[----:B------:R0:W1:Y:S03]  /*26f0*/  F2F.F32.F64 R28, R26 ;  /* 0x0000001a001c7310 */ /* 0x0000660000301000 */
[----:B0-----:R-:W-:-:S05]  /*2700*/  SHF.R.U32.HI R27, RZ, UR33, R29 ;  /* 0x00000021ff1b7c19 */ /* 0x001fca000801161d */
[----:B------:R-:W-:-:S03]  /*2710*/  IMAD.MOV R29, RZ, RZ, -R27 ;  /* 0x000000ffff1d7224 */ /* 0x000fc600078e0a1b */
[----:B-1----:R-:W-:Y:S01]  /*2720*/  @!P0 FMUL R28, R28, 1.175494350822287508e-38 ;  /* 0x008000001c1c8820 */ /* 0x002fe20000400000 */
[----:B------:R-:W-:-:S04]  /*2730*/  IMAD R29, R29, UR71, R37 ;  /* 0x000000471d1d7c24 */ /* 0x000fc8000f8e0225 */
[----:B------:R-:W-:Y:S01]  /*2740*/  IMAD R29, R29, UR70, RZ ;  /* 0x000000461d1d7c24 */ /* 0x000fe2000f8e02ff */
        /* <DEDUP_REMOVED lines=214> */
[----:B------:R-:W-:-:S03]  /*34b0*/  MOV R27, R37 ;  /* 0x00000025001b7202 */ /* 0x000fc60000000f00 */
[----:B0-----:R-:W-:-:S05]  /*34c0*/  IMAD.HI.U32 R26, R37, UR48, R26 ;  /* 0x00000030251a7c27 */ /* 0x001fca000f8e001a */
[----:B------:R-:W-:-:S05]  /*34d0*/  SHF.R.U32.HI R26, RZ, UR49, R26 ;  /* 0x00000031ff1a7c19 */ /* 0x000fca000801161a */
[----:B------:R-:W-:-:S04]  /*34e0*/  IMAD.MOV R26, RZ, RZ, -R26 ;  /* 0x000000ffff1a7224 */ /* 0x000fc800078e0a1a */
[----:B------:R-:W-:-:S04]  /*34f0*/  IMAD R26, R26, UR30, R37 ;  /* 0x0000001e1a1a7c24 */ /* 0x000fc8000f8e0225 */
[----:B------:R-:W-:-:S07]  /*3500*/  IMAD R29, R26, UR31, R29 ;  /* 0x0000001f1a1d7c24 */ /* 0x000fce000f8e021d */
.L_x_58:
[----:B------:R-:W-:Y:S01]  /*3510*/  SHF.L.U32 R27, R30, 0x10, RZ ;  /* 0x000000101e1b7819 */ /* 0x000fe200000006ff */
[----:B------:R-:W0:Y:S01]  /*3520*/  LDCU.64 UR48, c[0x0][0x540] ;  /* 0x0000a800ff3077ac */ /* 0x000e220008000a00 */
[----:B------:R-:W-:-:S03]  /*3530*/  SHF.L.U32 R40, R32, 0x10, RZ ;  /* 0x0000001020287819 */ /* 0x000fc600000006ff */
[----:B------:R-:W-:-:S04]  /*3540*/  FFMA.FTZ R28, R28, UR72, R27 ;  /* 0x000000481c1c7c23 */ /* 0x000fc8000801001b */
[----:B------:R-:W1:Y:S01]  /*3550*/  F2F.BF16.F32 R37, R28 ;  /* 0x0000001c00257304 */ /* 0x000e620000202000 */
[----:B0-----:R-:W-:Y:S01]  /*3560*/  IADD3 R26, P1, PT, R29, UR48, RZ ;  /* 0x000000301d1a7c10 */ /* 0x001fe2000ff3e0ff */
[----:B-1----:R-:W-:-:S05]  /*3570*/  IMAD.U32 R27, R37, 0x10000, RZ ;  /* 0x00010000251b7824 */ /* 0x002fca00078e00ff */
[----:B------:R-:W-:Y:S02]  /*3580*/  FSETP.NEU.FTZ.AND P0, PT, R27, R40, PT ;  /* 0x000000281b00720b */ /* 0x000fe40003f1d000 */
[----:B------:R-:W-:Y:S02]  /*3590*/  IADD3.X R27, PT, PT, RZ, UR49, RZ, P1, !PT ;  /* 0x00000031ff1b7c10 */ /* 0x000fe40008ffe4ff */
[----:B------:R-:W-:-:S05]  /*35a0*/  SEL R37, R30, R37, !P0 ;  /* 0x000000251e257207 */ /* 0x000fca0004000000 */
[----:B------:R0:W-:Y:S04]  /*35b0*/  STG.E.U16 desc[UR76][R26.64], R37 ;  /* 0x000000251a007986 */ /* 0x0001e8000c10154c */
.L_x_57:
[----:B------:R-:W-:Y:S05]  /*35c0*/  BSYNC.RECONVERGENT B0 ;  /* 0x0000000000007941 */ /* 0x000fea0003800200 */
.L_x_56:
[----:B0-----:R-:W-:Y:S01]  /*35d0*/  IADD3 R27, P1, PT, R36, R15, RZ ;  /* 0x0000000f241b7210 */ /* 0x001fe20007f3e0ff */
        /* <DEDUP_REMOVED lines=244> */
.L_x_61:
[----:B------:R-:W0:Y:S01]  /*4520*/  F2F.BF16.F32 R27, R0 ;  /* 0x00000000001b7304 */ /* 0x000e220000202000 */
[----:B------:R-:W1:Y:S01]  /*4530*/  LDCU.64 UR48, c[0x0][0x540] ;  /* 0x0000a800ff3077ac */ /* 0x000e620008000a00 */
[----:B------:R-:W-:Y:S01]  /*4540*/  SHF.L.U32 R29, R32, 0x10, RZ ;  /* 0x00000010201d7819 */ /* 0x000fe200000006ff */
[----:B0-----:R-:W-:Y:S01]  /*4550*/  IMAD.U32 R26, R27, 0x10000, RZ ;  /* 0x000100001b1a7824 */ /* 0x001fe200078e00ff */
[----:B-1----:R-:W-:-:S04]  /*4560*/  IADD3 R28, P1, PT, R28, UR48, RZ ;  /* 0x000000301c1c7c10 */ /* 0x002fc8000ff3e0ff */
[----:B------:R-:W-:Y:S02]  /*4570*/  FSETP.NEU.FTZ.AND P0, PT, R26, R29, PT ;  /* 0x0000001d1a00720b */ /* 0x000fe40003f1d000 */
[----:B------:R-:W-:Y:S02]  /*4580*/  IADD3.X R29, PT, PT, RZ, UR49, RZ, P1, !PT ;  /* 0x00000031ff1d7c10 */ /* 0x000fe40008ffe4ff */
[----:B------:R-:W-:-:S05]  /*4590*/  SEL R27, R30, R27, !P0 ;  /* 0x0000001b1e1b7207 */ /* 0x000fca0004000000 */
[----:B------:R0:W-:Y:S04]  /*45a0*/  STG.E.U16 desc[UR76][R28.64], R27 ;  /* 0x0000001b1c007986 */ /* 0x0001e8000c10154c */
.L_x_60:
[----:B------:R-:W-:Y:S05]  /*45b0*/  BSYNC.RECONVERGENT B0 ;  /* 0x0000000000007941 */ /* 0x000fea0003800200 */
.L_x_59:
[----:B0-----:R-:W-:-:S04]  /*45c0*/  IADD3 R27, P1, PT, R38, R15, RZ ;  /* 0x0000000f261b7210 */ /* 0x001fc80007f3e0ff */
        /* <DEDUP_REMOVED lines=107> */
[----:B------:R-:W-:Y:S01]  /*4c80*/  MOV R27, R29 ;  /* 0x0000001d001b7202 */ /* 0x000fe20000000f00 */
        /* <DEDUP_REMOVED lines=129> */
[----:B------:R-:W-:-:S04]  /*54a0*/  IMAD.MOV.U32 R26, RZ, RZ, RZ ;  /* 0x000000ffff1a7224 */ /* 0x000fc800078e00ff */
[----:B0-----:R-:W-:-:S05]  /*54b0*/  IMAD.HI.U32 R26, R37, UR48, R26 ;  /* 0x00000030251a7c27 */ /* 0x001fca000f8e001a */
[----:B------:R-:W-:-:S04]  /*54c0*/  SHF.R.U32.HI R26, RZ, UR49, R26 ;  /* 0x00000031ff1a7c19 */ /* 0x000fc8000801161a */
[----:B------:R-:W-:-:S05]  /*54d0*/  IADD3 R26, PT, PT, -R26, RZ, RZ ;  /* 0x000000ff1a1a7210 */ /* 0x000fca0007ffe1ff */
[----:B------:R-:W-:-:S04]  /*54e0*/  IMAD R27, R26, UR30, R37 ;  /* 0x0000001e1a1b7c24 */ /* 0x000fc8000f8e0225 */
[----:B------:R-:W-:-:S07]  /*54f0*/  IMAD R28, R27, UR31, R28 ;  /* 0x0000001f1b1c7c24 */ /* 0x000fce000f8e021c */
.L_x_62:
        /* <DEDUP_REMOVED lines=9> */
.L_x_52:
[----:B------:R-:W-:Y:S05]  /*5590*/  WARPSYNC.ALL ;  /* 0x0000000000007948 */ /* 0x000fea0003800000 */
[----:B------:R-:W3:Y:S01]  /*55a0*/  LDCU UR48, c[0x0][0x360] ;  /* 0x00006c00ff3077ac */ /* 0x000ee20008000800 */
[----:B-1----:R-:W3:Y:S08]  /*55b0*/  LDC R26, c[0x0][0x370] ;  /* 0x0000dc00ff1a7b82 */ /* 0x002ef00000000800 */
[----:B------:R-:W-:Y:S01]  /*55c0*/  BAR.SYNC.DEFER_BLOCKING 0x0 ;  /* 0x0000000000007b1d */ /* 0x000fe20000010000 */
[----:B---3--:R-:W-:-:S05]  /*55d0*/  IMAD R26, R26, UR48, RZ ;  /* 0x000000301a1a7c24 */ /* 0x008fca000f8e02ff */
[----:B------:R-:W-:-:S04]  /*55e0*/  LEA R15, P0, R26, R15, 0x2 ;  /* 0x0000000f1a0f7211 */ /* 0x000fc800078010ff */
[----:B------:R-:W-:Y:S02]  /*55f0*/  IADD3.X R16, PT, PT, RZ, R16, RZ, P0, !PT ;  /* 0x00000010ff107210 */ /* 0x000fe400007fe4ff */
[----:B------:R-:W-:-:S04]  /*5600*/  ISETP.GE.U32.AND P0, PT, R15, R22, PT ;  /* 0x000000160f00720c */ /* 0x000fc80003f06070 */
[----:B------:R-:W-:-:S13]  /*5610*/  ISETP.GE.AND.EX P0, PT, R16, R31, PT, P0 ;  /* 0x0000001f1000720c */ /* 0x000fda0003f06300 */
[----:B------:R-:W-:Y:S05]  /*5620*/  @!P0 BRA `(.L_x_63) ;  /* 0xffffffb4008c8947 */ /* 0x000fea000383ffff */
[----:B------:R-:W-:Y:S05]  /*5630*/  EXIT ;  /* 0x000000000000794d */ /* 0x000fea0003800000 */
        .weak           $__internal_2_$__cuda_sm20_div_s64
        .type           $__internal_2_$__cuda_sm20_div_s64,@function
        .size           $__internal_2_$__cuda_sm20_div_s64,(.L_x_280 - $__internal_2_$__cuda_sm20_div_s64)
$__internal_2_$__cuda_sm20_div_s64:
[----:B------:R-:W-:Y:S01]  /*5640*/  MOV R28, R31 ;  /* 0x0000001f001c7202 */ /* 0x000fe20000000f00 */
[----:B------:R-:W-:-:S05]  /*5650*/  IMAD.MOV.U32 R29, RZ, RZ, RZ ;  /* 0x000000ffff1d7224 */ /* 0x000fca00078e00ff */
[----:B------:R-:W0:Y:S08]  /*5660*/  I2F.U64.RP R28, R28 ;  /* 0x0000001c001c7312 */ /* 0x000e300000309000 */
[----:B0-----:R-:W0:Y:S02]  /*5670*/  MUFU.RCP R22, R28 ;  /* 0x0000001c00167308 */ /* 0x001e240000001000 */
[----:B0-----:R-:W-:-:S06]  /*5680*/  IADD3 R22, PT, PT, R22, 0x1ffffffe, RZ ;  /* 0x1ffffffe16167810 */ /* 0x001fcc0007ffe0ff */
        /* <DEDUP_REMOVED lines=11> */
[----:B------:R-:W-:Y:S01]  /*5740*/  IADD3 R25, P2, PT, R29, R24, RZ ;  /* 0x000000181d197210 */ /* 0x000fe20007f5e0ff */
[----:B------:R-:W-:-:S04]  /*5750*/  IMAD.X R24, R37, 0x1, R23, P0 ;  /* 0x0000000125187824 */ /* 0x000fc800000e0617 */
[-C--:B------:R-:W-:Y:S01]  /*5760*/  IMAD.WIDE.U32 R22, R25, R31.reuse, RZ ;  /* 0x0000001f19167225 */ /* 0x080fe200078e00ff */
[----:B------:R-:W-:Y:S02]  /*5770*/  IADD3.X R29, PT, PT, RZ, RZ, R24, P2, P1 ;  /* 0x000000ffff1d7210 */ /* 0x000fe400017e2418 */
[----:B------:R-:W-:Y:S02]  /*5780*/  ISETP.LE.AND P1, PT, RZ, UR5, PT ;  /* 0x00000005ff007c0c */ /* 0x000fe4000bf23270 */
[----:B------:R-:W-:Y:S01]  /*5790*/  IADD3 R35, P0, PT, RZ, -R22, RZ ;  /* 0x80000016ff237210 */ /* 0x000fe20007f1e0ff */
[----:B------:R-:W-:-:S04]  /*57a0*/  IMAD R22, R29, R31, R23 ;  /* 0x0000001f1d167224 */ /* 0x000fc800078e0217 */
[----:B------:R-:W-:Y:S01]  /*57b0*/  IMAD.HI.U32 R24, R25, R35, RZ ;  /* 0x0000002319187227 */ /* 0x000fe200078e00ff */
[----:B------:R-:W-:Y:S02]  /*57c0*/  IADD3.X R28, PT, PT, RZ, ~R22, RZ, P0, !PT ;  /* 0x80000016ff1c7210 */ /* 0x000fe400007fe4ff */
[----:B------:R-:W-:-:S03]  /*57d0*/  IADD3 R22, P4, PT, RZ, -UR4, RZ ;  /* 0x80000004ff167c10 */ /* 0x000fc6000ff9e0ff */
[----:B------:R-:W-:-:S04]  /*57e0*/  IMAD.WIDE.U32 R24, P0, R25, R28, R24 ;  /* 0x0000001c19187225 */ /* 0x000fc80007800018 */
[C---:B------:R-:W-:Y:S02]  /*57f0*/  IMAD R23, R29.reuse, R28, RZ ;  /* 0x0000001c1d177224 */ /* 0x040fe400078e02ff */
[----:B------:R-:W-:Y:S01]  /*5800*/  IMAD.HI.U32 R24, P2, R29, R35, R24 ;  /* 0x000000231d187227 */ /* 0x000fe20007840018 */
[----:B------:R-:W-:-:S03]  /*5810*/  SEL R25, R22, UR4, !P1 ;  /* 0x0000000416197c07 */ /* 0x000fc6000c800000 */
[----:B------:R-:W-:Y:S01]  /*5820*/  IMAD.HI.U32 R22, R29, R28, RZ ;  /* 0x0000001c1d167227 */ /* 0x000fe200078e00ff */
[----:B------:R-:W-:Y:S02]  /*5830*/  IADD3 R24, P3, PT, R23, R24, RZ ;  /* 0x0000001817187210 */ /* 0x000fe40007f7e0ff */
[----:B------:R-:W-:Y:S02]  /*5840*/  IADD3.X R28, PT, PT, RZ, ~UR5, RZ, P4, !PT ;  /* 0x80000005ff1c7c10 */ /* 0x000fe4000a7fe4ff */
[----:B------:R-:W-:Y:S01]  /*5850*/  IADD3.X R23, PT, PT, R22, R29, RZ, P0, !PT ;  /* 0x0000001d16177210 */ /* 0x000fe200007fe4ff */
[----:B------:R-:W-:Y:S01]  /*5860*/  IMAD.HI.U32 R22, R24, R25, RZ ;  /* 0x0000001918167227 */ /* 0x000fe200078e00ff */
[----:B------:R-:W-:Y:S02]  /*5870*/  SEL R29, R28, UR5, !P1 ;  /* 0x000000051c1d7c07 */ /* 0x000fe4000c800000 */
[----:B------:R-:W-:Y:S01]  /*5880*/  IADD3.X R28, PT, PT, RZ, RZ, R23, P3, P2 ;  /* 0x000000ffff1c7210 */ /* 0x000fe20001fe4417 */
[----:B------:R-:W-:-:S02]  /*5890*/  IMAD.MOV.U32 R23, RZ, RZ, RZ ;  /* 0x000000ffff177224 */ /* 0x000fc400078e00ff */
[----:B------:R-:W-:-:S04]  /*58a0*/  IMAD.WIDE.U32 R22, R24, R29, R22 ;  /* 0x0000001d18167225 */ /* 0x000fc800078e0016 */
[C---:B------:R-:W-:Y:S02]  /*58b0*/  IMAD R35, R28.reuse, R29, RZ ;  /* 0x0000001d1c237224 */ /* 0x040fe400078e02ff */
[----:B------:R-:W-:-:S04]  /*58c0*/  IMAD.HI.U32 R22, P0, R28, R25, R22 ;  /* 0x000000191c167227 */ /* 0x000fc80007800016 */
[----:B------:R-:W-:Y:S01]  /*58d0*/  IMAD.HI.U32 R28, R28, R29, RZ ;  /* 0x0000001d1c1c7227 */ /* 0x000fe200078e00ff */
[----:B------:R-:W-:-:S04]  /*58e0*/  IADD3 R24, P2, PT, R35, R22, RZ ;  /* 0x0000001623187210 */ /* 0x000fc80007f5e0ff */
[----:B------:R-:W-:-:S04]  /*58f0*/  IADD3.X R22, PT, PT, R28, RZ, RZ, P0, !PT ;  /* 0x000000ff1c167210 */ /* 0x000fc800007fe4ff */
[----:B------:R-:W-:Y:S01]  /*5900*/  IADD3.X R28, PT, PT, RZ, R22, RZ, P2, !PT ;  /* 0x00000016ff1c7210 */ /* 0x000fe200017fe4ff */
[----:B------:R-:W-:-:S04]  /*5910*/  IMAD.WIDE.U32 R22, R24, R31, RZ ;  /* 0x0000001f18167225 */ /* 0x000fc800078e00ff */
[----:B------:R-:W-:Y:S01]  /*5920*/  IMAD R32, R28, R31, R23 ;  /* 0x0000001f1c207224 */ /* 0x000fe200078e0217 */
        /* <DEDUP_REMOVED lines=14> */
[----:B------:R-:W-:Y:S02]  /*5a10*/  ISETP.GE.U32.AND.EX P0, PT, R29, RZ, PT, P2 ;  /* 0x000000ff1d00720c */ /* 0x000fe40003f06120 */
[-C--:B------:R-:W-:Y:S02]  /*5a20*/  IADD3.X R25, PT, PT, RZ, R28.reuse, RZ, P3, !PT ;  /* 0x0000001cff197210 */ /* 0x080fe40001ffe4ff */
[----:B------:R-:W-:Y:S02]  /*5a30*/  SEL R24, R24, R23, P0 ;  /* 0x0000001718187207 */ /* 0x000fe40000000000 */
[----:B------:R-:W-:Y:S02]  /*5a40*/  SEL R25, R25, R28, P0 ;  /* 0x0000001c19197207 */ /* 0x000fe40000000000 */
[----:B------:R-:W-:-:S02]  /*5a50*/  IADD3 R23, P2, PT, RZ, -R24, RZ ;  /* 0x80000018ff177210 */ /* 0x000fc40007f5e0ff */
[----:B------:R-:W-:Y:S01]  /*5a60*/  ISETP.NE.U32.AND P0, PT, R31, RZ, PT ;  /* 0x000000ff1f00720c */ /* 0x000fe20003f05070 */
[----:B------:R-:W-:Y:S01]  /*5a70*/  HFMA2 R31, -RZ, RZ, 0, 0 ;  /* 0x00000000ff1f7431 */ /* 0x000fe200000001ff */
[-C--:B------:R-:W-:Y:S02]  /*5a80*/  IADD3.X R22, PT, PT, RZ, ~R25.reuse, RZ, P2, !PT ;  /* 0x80000019ff167210 */ /* 0x080fe400017fe4ff */
[----:B------:R-:W-:Y:S02]  /*5a90*/  ISETP.NE.AND.EX P0, PT, RZ, RZ, PT, P0 ;  /* 0x000000ffff00720c */ /* 0x000fe40003f05300 */
[----:B------:R-:W-:Y:S02]  /*5aa0*/  SEL R24, R23, R24, !P1 ;  /* 0x0000001817187207 */ /* 0x000fe40004800000 */
[----:B------:R-:W-:Y:S02]  /*5ab0*/  SEL R25, R22, R25, !P1 ;  /* 0x0000001916197207 */ /* 0x000fe40004800000 */
[----:B------:R-:W-:-:S02]  /*5ac0*/  SEL R24, R24, 0xffffffff, P0 ;  /* 0xffffffff18187807 */ /* 0x000fc40000000000 */
[----:B------:R-:W-:Y:S01]  /*5ad0*/  SEL R25, R25, 0xffffffff, P0 ;  /* 0xffffffff19197807 */ /* 0x000fe20000000000 */
[----:B------:R-:W-:Y:S06]  /*5ae0*/  RET.REL.NODEC R30 `(_ZN2at6native55_GLOBAL__N__1da31dc6_22_DistributionUniform_cu_67fa25cf43distribution_elementwise_grid_stride_kernelIfLi4EZNS0_9templates4cuda21uniform_and_transformIN3c108BFloat16EfPNS_17CUDAGeneratorImplEZZZNS4_14uniform_kernelIS9_EEvRNS_18TensorIteratorBaseEddT_ENKUlvE_clEvENKUlvE2_clEvEUlfE_EEvSC_T1_T2_EUlP24curandStatePhilox4_32_10E_ZNS1_27distribution_nullary_kernelIS7_f7double2S9_SL_SG_EEvSC_SI_RKT3_T4_EUlifE0_EEvlNS_15PhiloxCudaStateESH_SI_) ;  /* 0xffffffa41e447950 */ /* 0x000fec0003c3ffff */
.L_x_64:
        /* <DEDUP_REMOVED lines=9> */
.L_x_280:


//--------------------- .text._ZN2at6native55_GLOBAL__N__1da31dc6_22_DistributionUniform_cu_67fa25cf43distribution_elementwise_grid_stride_kernelIfLi4EZNS0_9templates4cuda21uniform_and_transformIN3c108BFloat16EfPNS_17CUDAGeneratorImplEZZZNS4_14uniform_kernelIS9_EEvRNS_18TensorIteratorBaseEddT_ENKUlvE_clEvENKUlvE2_clEvEUlfE_EEvSC_T1_T2_EUlP24curandStatePhilox4_32_10E_ZNS1_27distribution_nullary_kernelIS7_f7double2S9_SL_SG_EEvSC_SI_RKT3_T4_EUlifE_EEvlNS_15PhiloxCudaStateESH_SI_ --------------------------
	.section	.text._ZN2at6native55_GLOBAL__N__1da31dc6_22_DistributionUniform_cu_67fa25cf43distribution_elementwise_grid_stride_kernelIfLi4EZNS0_9templates4cuda21uniform_and_transformIN3c108BFloat16EfPNS_17CUDAGeneratorImplEZZZNS4_14uniform_kernelIS9_EEvRNS_18TensorIteratorBaseEddT_ENKUlvE_clEvENKUlvE2_clEvEUlfE_EEvSC_T1_T2_EUlP24curandStatePhilox4_32_10E_ZNS1_27distribution_nullary_kernelIS7_f7double2S9_SL_SG_EEvSC_SI_RKT3_T4_EUlifE_EEvlNS_15PhiloxCudaStateESH_SI_,"ax",@progbits
	.align	128
.text._ZN2at6native55_GLOBAL__N__1da31dc6_22_DistributionUniform_cu_67fa25cf43distribution_elementwise_grid_stride_kernelIfLi4EZNS0_9templates4cuda21uniform_and_transformIN3c108BFloat16EfPNS_17CUDAGeneratorImplEZZZNS4_14uniform_kernelIS9_EEvRNS_18TensorIteratorBaseEddT_ENKUlvE_clEvENKUlvE2_clEvEUlfE_EEvSC_T1_T2_EUlP24curandStatePhilox4_32_10E_ZNS1_27distribution_nullary_kernelIS7_f7double2S9_SL_SG_EEvSC_SI_RKT3_T4_EUlifE_EEvlNS_15PhiloxCudaStateESH_SI_:
        .type           _ZN2at6native55_GLOBAL__N__1da31dc6_22_DistributionUniform_cu_67fa25cf43distribution_elementwise_grid_stride_kernelIfLi4EZNS0_9templates4cuda21uniform_and_transformIN3c108BFloat16EfPNS_17CUDAGeneratorImplEZZZNS4_14uniform_kernelIS9_EEvRNS_18TensorIteratorBaseEddT_ENKUlvE_clEvENKUlvE2_clEvEUlfE_EEvSC_T1_T2_EUlP24curandStatePhilox4_32_10E_ZNS1_27distribution_nullary_kernelIS7_f7double2S9_SL_SG_EEvSC_SI_RKT3_T4_EUlifE_EEvlNS_15PhiloxCudaStateESH_SI_,@function
        .size           _ZN2at6native55_GLOBAL__N__1da31dc6_22_DistributionUniform_cu_67fa25cf43distribution_elementwise_grid_stride_kernelIfLi4EZNS0_9templates4cuda21uniform_and_transformIN3c108BFloat16EfPNS_17CUDAGeneratorImplEZZZNS4_14uniform_kernelIS9_EEvRNS_18TensorIteratorBaseEddT_ENKUlvE_clEvENKUlvE2_clEvEUlfE_EEvSC_T1_T2_EUlP24curandStatePhilox4_32_10E_ZNS1_27distribution_nullary_kernelIS7_f7double2S9_SL_SG_EEvSC_SI_RKT3_T4_EUlifE_EEvlNS_15PhiloxCudaStateESH_SI_,(.L_x_282 - _ZN2at6native55_GLOBAL__N__1da31dc6_22_DistributionUniform_cu_67fa25cf43distribution_elementwise_grid_stride_kernelIfLi4EZNS0_9templates4cuda21uniform_and_transformIN3c108BFloat16EfPNS_17CUDAGeneratorImplEZZZNS4_14uniform_kernelIS9_EEvRNS_18TensorIteratorBaseEddT_ENKUlvE_clEvENKUlvE2_clEvEUlfE_EEvSC_T1_T2_EUlP24curandStatePhilox4_32_10E_ZNS1_27distribution_nullary_kernelIS7_f7double2S9_SL_SG_EEvSC_SI_RKT3_T4_EUlifE_EEvlNS_15PhiloxCudaStateESH_SI_)
        .other          _ZN2at6native55_GLOBAL__N__1da31dc6_22_DistributionUniform_cu_67fa25cf43distribution_elementwise_grid_stride_kernelIfLi4EZNS0_9templates4cuda21uniform_and_transformIN3c108BFloat16EfPNS_17CUDAGeneratorImplEZZZNS4_14uniform_kernelIS9_EEvRNS_18TensorIteratorBaseEddT_ENKUlvE_clEvENKUlvE2_clEvEUlfE_EEvSC_T1_T2_EUlP24curandStatePhilox4_32_10E_ZNS1_27distribution_nullary_kernelIS7_f7double2S9_SL_SG_EEvSC_SI_RKT3_T4_EUlifE_EEvlNS_15PhiloxCudaStateESH_SI_,@"STO_CUDA_ENTRY STV_DEFAULT"
_ZN2at6native55_GLOBAL__N__1da31dc6_22_DistributionUniform_cu_67fa25cf43distribution_elementwise_grid_stride_kernelIfLi4EZNS0_9templates4cuda21uniform_and_transformIN3c108BFloat16EfPNS_17CUDAGeneratorImplEZZZNS4_14uniform_kernelIS9_EEvRNS_18TensorIteratorBaseEddT_ENKUlvE_clEvENKUlvE2_clEvEUlfE_EEvSC_T1_T2_EUlP24curandStatePhilox4_32_10E_ZNS1_27distribution_nullary_kernelIS7_f7double2S9_SL_SG_EEvSC_SI_RKT3_T4_EUlifE_EEvlNS_15PhiloxCudaStateESH_SI_:
        /* <DEDUP_REMOVED lines=18> */
[----:B------:R-:W3:Y:S01]  /*0120*/  LDC R29, c[0x0][0x360] ;  /* 0x0000d800ff1d7b82 */ /* 0x000ee20000000800 */
[----:B------:R-:W3:Y:S02]  /*0130*/  LDCU UR8, c[0x0][0x370] ;  /* 0x00006e00ff0877ac */ /* 0x000ee40008000800 */
[----:B---3--:R-:W-:-:S02]  /*0140*/  IMAD R36, R29, UR8, RZ ;  /* 0x000000081d247c24 */ /* 0x008fc4000f8e02ff */
[----:B0-----:R-:W-:Y:S01]  /*0150*/  IMAD.WIDE.U32 R40, R29, UR4, R40 ;  /* 0x000000041d287c25 */ /* 0x001fe2000f8e0028 */
[----:B------:R-:W0:Y:S03]  /*0160*/  LDCU.64 UR4, c[0x0][0x380] ;  /* 0x00007000ff0477ac */ /* 0x000e260008000a00 */
[----:B------:R-:W-:Y:S01]  /*0170*/  IMAD.MOV.U32 R37, RZ, RZ, R40 ;  /* 0x000000ffff257224 */ /* 0x000fe200078e0028 */
[----:B------:R-:W-:Y:S01]  /*0180*/  MOV R38, R41 ;  /* 0x0000002900267202 */ /* 0x000fe20000000f00 */
[----:B------:R-:W-:-:S04]  /*0190*/  IMAD.WIDE.U32 R8, R40, -0x326172a9, RZ ;  /* 0xcd9e8d5728087825 */ /* 0x000fc800078e00ff */
[----:B------:R-:W-:Y:S01]  /*01a0*/  IMAD.SHL.U32 R42, R36, 0x4, RZ ;  /* 0x00000004242a7824 */ /* 0x000fe200078e00ff */
        /* <DEDUP_REMOVED lines=58> */
[----:B------:R-:W-:Y:S01]  /*0550*/  IMAD.HI.U32 R23, R19, -0x2daee0ad, RZ ;  /* 0xd2511f5313177827 */ /* 0x000fe200078e00ff */
[----:B------:R-:W-:-:S03]  /*0560*/  LOP3.LUT R32, R18, R32, R25, 0x96, !PT ;  /* 0x0000002012207212 */ /* 0x000fc600078e9619 */
[----:B------:R-:W-:Y:S01]  /*0570*/  VIADD R43, R21, 0x96a522ad ;  /* 0x96a522ad152b7836 */ /* 0x000fe20000000000 */
[----:B------:R-:W-:Y:S01]  /*0580*/  LOP3.LUT R28, R24, R23, RZ, 0x3c, !PT ;  /* 0x00000017181c7212 */ /* 0x000fe200078e3cff */
[----:B------:R-:W-:-:S05]  /*0590*/  IMAD.HI.U32 R35, R32, -0x326172a9, RZ ;  /* 0xcd9e8d5720237827 */ /* 0x000fca00078e00ff */
[----:B------:R-:W-:Y:S01]  /*05a0*/  LOP3.LUT R35, R39, R22, R35, 0x96, !PT ;  /* 0x0000001627237212 */ /* 0x000fe200078e9623 */
[----:B------:R-:W-:Y:S06]  /*05b0*/  BRA.U UP0, `(.L_x_65) ;  /* 0x0000000100507547 */ /* 0x000fec000b800000 */
[----:B------:R-:W0:Y:S01]  /*05c0*/  I2F.U32.RP R24, R42 ;  /* 0x0000002a00187306 */ /* 0x000e220000209000 */
[----:B------:R-:W-:Y:S01]  /*05d0*/  IMAD.MOV R25, RZ, RZ, -R42 ;  /* 0x000000ffff197224 */ /* 0x000fe200078e0a2a */
[----:B------:R-:W-:Y:S01]  /*05e0*/  ISETP.NE.U32.AND P2, PT, R42, RZ, PT ;  /* 0x000000ff2a00720c */ /* 0x000fe20003f45070 */
[----:B------:R-:W-:-:S05]  /*05f0*/  IMAD.MOV.U32 R27, RZ, RZ, RZ ;  /* 0x000000ffff1b7224 */ /* 0x000fca00078e00ff */
[----:B0-----:R-:W0:Y:S02]  /*0600*/  MUFU.RCP R24, R24 ;  /* 0x0000001800187308 */ /* 0x001e240000001000 */
[----:B0-----:R-:W-:-:S06]  /*0610*/  IADD3 R22, PT, PT, R24, 0xffffffe, RZ ;  /* 0x0ffffffe18167810 */ /* 0x001fcc0007ffe0ff */
[----:B------:R0:W1:Y:S02]  /*0620*/  F2I.FTZ.U32.TRUNC.NTZ R23, R22 ;  /* 0x0000001600177305 */ /* 0x000064000021f000 */
[----:B0-----:R-:W-:Y:S02]  /*0630*/  IMAD.MOV.U32 R22, RZ, RZ, RZ ;  /* 0x000000ffff167224 */ /* 0x001fe400078e00ff */
[----:B-1----:R-:W-:-:S04]  /*0640*/  IMAD R25, R25, R23, RZ ;  /* 0x0000001719197224 */ /* 0x002fc800078e02ff */
[----:B------:R-:W-:-:S06]  /*0650*/  IMAD.HI.U32 R23, R23, R25, R22 ;  /* 0x0000001917177227 */ /* 0x000fcc00078e0016 */
[----:B------:R-:W-:-:S04]  /*0660*/  IMAD.HI.U32 R26, R23, UR4, RZ ;  /* 0x00000004171a7c27 */ /* 0x000fc8000f8e00ff */
[----:B------:R-:W-:-:S04]  /*0670*/  IMAD.MOV R23, RZ, RZ, -R26 ;  /* 0x000000ffff177224 */ /* 0x000fc800078e0a1a */
[----:B------:R-:W-:-:S05]  /*0680*/  IMAD R23, R42, R23, UR4 ;  /* 0x000000042a177e24 */ /* 0x000fca000f8e0217 */
[----:B------:R-:W-:-:S13]  /*0690*/  ISETP.GE.U32.AND P0, PT, R23, R42, PT ;  /* 0x0000002a1700720c */ /* 0x000fda0003f06070 */
[----:B------:R-:W-:Y:S01]  /*06a0*/  @P0 IADD3 R23, PT, PT, -R42, R23, RZ ;  /* 0x000000172a170210 */ /* 0x000fe20007ffe1ff */
[----:B------:R-:W-:-:S03]  /*06b0*/  @P0 VIADD R26, R26, 0x1 ;  /* 0x000000011a1a0836 */ /* 0x000fc60000000000 */
[----:B------:R-:W-:-:S13]  /*06c0*/  ISETP.GE.U32.AND P1, PT, R23, R42, PT ;  /* 0x0000002a1700720c */ /* 0x000fda0003f26070 */
[----:B------:R-:W-:Y:S01]  /*06d0*/  @P1 VIADD R26, R26, 0x1 ;  /* 0x000000011a1a1836 */ /* 0x000fe20000000000 */
[----:B------:R-:W-:Y:S01]  /*06e0*/  @!P2 LOP3.LUT R26, RZ, R42, RZ, 0x33, !PT ;  /* 0x0000002aff1aa212 */ /* 0x000fe200078e33ff */
[----:B------:R-:W-:Y:S06]  /*06f0*/  BRA `(.L_x_66) ;  /* 0x0000000000087947 */ /* 0x000fec0003800000 */
.L_x_65:
[----:B------:R-:W-:-:S07]  /*0700*/  MOV R30, 0x720 ;  /* 0x00000720001e7802 */ /* 0x000fce0000000f00 */
[----:B------:R-:W-:Y:S05]  /*0710*/  CALL.REL.NOINC `($__internal_3_$__cuda_sm20_div_s64) ;  /* 0x0000000800f47944 */ /* 0x000fea0003c00000 */
.L_x_66:
        /* <DEDUP_REMOVED lines=15> */
[----:B------:R-:W2:Y:S03]  /*0810*/  LDCU UR14, c[0x0][0x3b0] ;  /* 0x00007600ff0e77ac */ /* 0x000ea60008000800 */
[----:B------:R-:W3:Y:S01]  /*0820*/  LDC.64 R24, c[0x0][0x380] ;  /* 0x0000e000ff187b82 */ /* 0x000ee20000000a00 */
[----:B------:R-:W4:Y:S01]  /*0830*/  LDCU.64 UR12, c[0x0][0x3a8] ;  /* 0x00007500ff0c77ac */ /* 0x000f220008000a00 */
[----:B------:R-:W0:Y:S02]  /*0840*/  LDCU.64 UR10, c[0x0][0x3b0] ;  /* 0x00007600ff0a77ac */ /* 0x000e240008000a00 */
.L_x_78:
[----:B------:R-:W-:Y:S01]  /*0850*/  VIADD R0, R0, 0x1 ;  /* 0x0000000100007836 */ /* 0x000fe20000000000 */
[----:B------:R-:W-:Y:S03]  /*0860*/  BSSY.RECONVERGENT B0, `(.L_x_67) ;  /* 0x000000c000007945 */ /* 0x000fe60003800200 */
[C---:B------:R-:W-:Y:S01]  /*0870*/  IMAD.WIDE.U32 R48, R0.reuse, -0x2daee0ad, RZ ;  /* 0xd2511f5300307825 */ /* 0x040fe200078e00ff */
[----:B------:R-:W-:-:S13]  /*0880*/  ISETP.NE.AND P0, PT, R0, RZ, PT ;  /* 0x000000ff0000720c */ /* 0x000fda0003f05270 */
[----:B--23--:R-:W-:Y:S05]  /*0890*/  @P0 BRA `(.L_x_68) ;  /* 0x0000000000200947 */ /* 0x00cfea0003800000 */
[----:B------:R-:W-:-:S05]  /*08a0*/  VIADD R2, R2, 0x1 ;  /* 0x0000000102027836 */ /* 0x000fca0000000000 */
[----:B------:R-:W-:-:S13]  /*08b0*/  ISETP.NE.AND P0, PT, R2, RZ, PT ;  /* 0x000000ff0200720c */ /* 0x000fda0003f05270 */
[----:B------:R-:W-:Y:S01]  /*08c0*/  @!P0 IADD3 R40, PT, PT, R40, 0x1, RZ ;  /* 0x0000000128288810 */ /* 0x000fe20007ffe0ff */
[----:B------:R-:W-:Y:S02]  /*08d0*/  @!P0 VIADD R26, R41, 0x1 ;  /* 0x00000001291a8836 */ /* 0x000fe40000000000 */
[----:B------:R-:W-:Y:S01]  /*08e0*/  @!P0 IMAD.MOV.U32 R2, RZ, RZ, RZ ;  /* 0x000000ffff028224 */ /* 0x000fe200078e00ff */
[----:B------:R-:W-:-:S13]  /*08f0*/  ISETP.NE.AND P1, PT, R40, RZ, !P0 ;  /* 0x000000ff2800720c */ /* 0x000fda0004725270 */
[----:B------:R-:W-:-:S05]  /*0900*/  @P1 IMAD.MOV R26, RZ, RZ, R41 ;  /* 0x000000ffff1a1224 */ /* 0x000fca00078e0229 */
[----:B------:R-:W-:-:S07]  /*0910*/  @!P0 MOV R41, R26 ;  /* 0x0000001a00298202 */ /* 0x000fce0000000f00 */
.L_x_68:
[----:B012-4-:R-:W-:Y:S05]  /*0920*/  BSYNC.RECONVERGENT B0 ;  /* 0x0000000000007941 */ /* 0x017fea0003800200 */
.L_x_67:
        /* <DEDUP_REMOVED lines=43> */
[----:B------:R-:W-:Y:S02]  /*0be0*/  IMAD.MOV.U32 R51, RZ, RZ, R33 ;  /* 0x000000ffff337224 */ /* 0x000fe400078e0021 */
[----:B------:R-:W-:-:S10]  /*0bf0*/  IMAD.MOV.U32 R28, RZ, RZ, R31 ;  /* 0x000000ffff1c7224 */ /* 0x000fd400078e001f */
[----:B------:R-:W-:Y:S05]  /*0c00*/  @!P0 BRA `(.L_x_70) ;  /* 0x0000000000388947 */ /* 0x000fea0003800000 */
[----:B------:R-:W-:Y:S01]  /*0c10*/  MOV R35, R32 ;  /* 0x0000002000237202 */ /* 0x000fe20000000f00 */
[----:B------:R-:W-:Y:S01]  /*0c20*/  IMAD.MOV.U32 R51, RZ, RZ, R31 ;  /* 0x000000ffff337224 */ /* 0x000fe200078e001f */
[----:B------:R-:W-:Y:S01]  /*0c30*/  MOV R32, R33 ;  /* 0x0000002100207202 */ /* 0x000fe20000000f00 */
[----:B------:R-:W-:Y:S01]  /*0c40*/  IMAD.MOV.U32 R28, RZ, RZ, R47 ;  /* 0x000000ffff1c7224 */ /* 0x000fe200078e002f */
[----:B------:R-:W-:Y:S06]  /*0c50*/  BRA `(.L_x_70) ;  /* 0x0000000000247947 */ /* 0x000fec0003800000 */
.L_x_69:
[----:B------:R-:W-:Y:S01]  /*0c60*/  ISETP.NE.AND P0, PT, R46, 0x3, PT ;  /* 0x000000032e00780c */ /* 0x000fe20003f05270 */
[----:B------:R-:W-:Y:S01]  /*0c70*/  IMAD.MOV.U32 R35, RZ, RZ, R31 ;  /* 0x000000ffff237224 */ /* 0x000fe200078e001f */
[----:B------:R-:W-:Y:S01]  /*0c80*/  MOV R51, R26 ;  /* 0x0000001a00337202 */ /* 0x000fe20000000f00 */
[----:B------:R-:W-:Y:S02]  /*0c90*/  IMAD.MOV.U32 R32, RZ, RZ, R47 ;  /* 0x000000ffff207224 */ /* 0x000fe400078e002f */
[----:B------:R-:W-:-:S08]  /*0ca0*/  IMAD.MOV.U32 R28, RZ, RZ, R48 ;  /* 0x000000ffff1c7224 */ /* 0x000fd000078e0030 */
[----:B------:R-:W-:Y:S01]  /*0cb0*/  @P0 IMAD.MOV.U32 R35, RZ, RZ, R33 ;  /* 0x000000ffff230224 */ /* 0x000fe200078e0021 */
[----:B------:R-:W-:Y:S01]  /*0cc0*/  @P0 MOV R32, R31 ;  /* 0x0000001f00200202 */ /* 0x000fe20000000f00 */
[----:B------:R-:W-:Y:S02]  /*0cd0*/  @P0 IMAD.MOV.U32 R51, RZ, RZ, R47 ;  /* 0x000000ffff330224 */ /* 0x000fe400078e002f */
[----:B------:R-:W-:-:S07]  /*0ce0*/  @P0 IMAD.MOV.U32 R28, RZ, RZ, R26 ;  /* 0x000000ffff1c0224 */ /* 0x000fce00078e001a */
.L_x_70:
[----:B------:R-:W-:Y:S01]  /*0cf0*/  IMAD.WIDE.U32 R28, R28, 0x200000, RZ ;  /* 0x002000001c1c7825 */ /* 0x000fe200078e00ff */
[-C--:B---3--:R-:W-:Y:S01]  /*0d00*/  ISETP.GE.U32.AND P3, PT, R37, R24.reuse, PT ;  /* 0x000000182500720c */ /* 0x088fe20003f66070 */
[----:B------:R-:W-:Y:S01]  /*0d10*/  BSSY.RECONVERGENT B0, `(.L_x_71) ;  /* 0x0000028000007945 */ /* 0x000fe20003800200 */
[C---:B------:R-:W-:Y:S01]  /*0d20*/  IADD3 R49, P1, PT, R36.reuse, R37, RZ ;  /* 0x0000002524317210 */ /* 0x040fe20007f3e0ff */
[----:B------:R-:W-:Y:S01]  /*0d30*/  IMAD R34, R36, 0x3, RZ ;  /* 0x0000000324227824 */ /* 0x000fe200078e02ff */
[----:B------:R-:W-:Y:S01]  /*0d40*/  LOP3.LUT R28, R28, R51, RZ, 0x3c, !PT ;  /* 0x000000331c1c7212 */ /* 0x000fe200078e3cff */
[----:B------:R-:W-:Y:S01]  /*0d50*/  IMAD.MOV.U32 R31, RZ, RZ, 0x3ca00000 ;  /* 0x3ca00000ff1f7424 */ /* 0x000fe200078e00ff */
[----:B------:R-:W-:Y:S02]  /*0d60*/  ISETP.GE.AND.EX P3, PT, R38, R25, PT, P3 ;  /* 0x000000192600720c */ /* 0x000fe40003f66330 */
[----:B------:R-:W-:Y:S02]  /*0d70*/  ISETP.GE.U32.AND P0, PT, R49, R24, PT ;  /* 0x000000183100720c */ /* 0x000fe40003f06070 */
[----:B------:R-:W-:Y:S01]  /*0d80*/  IADD3.X R30, PT, PT, RZ, R38, RZ, P1, !PT ;  /* 0x00000026ff1e7210 */ /* 0x000fe20000ffe4ff */
[----:B------:R-:W0:Y:S01]  /*0d90*/  I2F.F64.U64 R28, R28 ;  /* 0x0000001c001c7312 */ /* 0x000e220000301800 */
[----:B------:R-:W-:-:S02]  /*0da0*/  LEA R51, P2, R36, R37, 0x1 ;  /* 0x0000002524337211 */ /* 0x000fc400078408ff */
[----:B------:R-:W-:Y:S02]  /*0db0*/  IADD3 R53, P4, PT, R34, R37, RZ ;  /* 0x0000002522357210 */ /* 0x000fe40007f9e0ff */
[----:B------:R-:W-:Y:S01]  /*0dc0*/  ISETP.GE.AND.EX P0, PT, R30, R25, PT, P0 ;  /* 0x000000191e00720c */ /* 0x000fe20003f06300 */
[--C-:B------:R-:W-:Y:S01]  /*0dd0*/  IMAD.X R34, RZ, RZ, R38.reuse, P2 ;  /* 0x000000ffff227224 */ /* 0x100fe200010e0626 */
[-C--:B------:R-:W-:Y:S01]  /*0de0*/  ISETP.GE.U32.AND P2, PT, R53, R24.reuse, PT ;  /* 0x000000183500720c */ /* 0x080fe20003f46070 */
[----:B------:R-:W-:Y:S01]  /*0df0*/  IMAD.X R30, RZ, RZ, R38, P4 ;  /* 0x000000ffff1e7224 */ /* 0x000fe200020e0626 */
[----:B------:R-:W-:-:S04]  /*0e00*/  ISETP.GE.U32.AND P1, PT, R51, R24, PT ;  /* 0x000000183300720c */ /* 0x000fc80003f26070 */
[-C--:B------:R-:W-:Y:S01]  /*0e10*/  ISETP.GE.AND.EX P2, PT, R30, R25.reuse, PT, P2 ;  /* 0x000000191e00720c */ /* 0x080fe20003f46320 */
[----:B------:R-:W-:Y:S01]  /*0e20*/  HFMA2 R30, -RZ, RZ, 0, 0 ;  /* 0x00000000ff1e7431 */ /* 0x000fe200000001ff */
[----:B------:R-:W-:Y:S01]  /*0e30*/  ISETP.GE.AND.EX P1, PT, R34, R25, PT, P1 ;  /* 0x000000192200720c */ /* 0x000fe20003f26310 */
[----:B0-----:R-:W-:-:S12]  /*0e40*/  @P3 BRA `(.L_x_72) ;  /* 0x0000000000503947 */ /* 0x001fd80003800000 */
[----:B------:R-:W-:Y:S01]  /*0e50*/  IMAD.WIDE.U32 R32, R32, 0x200000, RZ ;  /* 0x0020000020207825 */ /* 0x000fe200078e00ff */
[----:B------:R-:W-:Y:S01]  /*0e60*/  UMOV UR8, 0xf0000000 ;  /* 0xf000000000087882 */ /* 0x000fe20000000000 */
[----:B------:R-:W-:Y:S01]  /*0e70*/  UMOV UR9, 0x380fffff ;  /* 0x380fffff00097882 */ /* 0x000fe20000000000 */
[----:B------:R-:W-:Y:S01]  /*0e80*/  USHF.L.U32 UR4, UR5, 0x10, URZ ;  /* 0x0000001005047899 */ /* 0x000fe200080006ff */
[----:B------:R-:W-:Y:S01]  /*0e90*/  IMAD.U32 R52, R44, 0x10000, RZ ;  /* 0x000100002c347824 */ /* 0x000fe200078e00ff */
[----:B------:R-:W-:-:S04]  /*0ea0*/  LOP3.LUT R32, R32, R35, RZ, 0x3c, !PT ;  /* 0x0000002320207212 */ /* 0x000fc800078e3cff */
[----:B------:R-:W0:Y:S02]  /*0eb0*/  I2F.F64.U64 R34, R32 ;  /* 0x0000002000227312 */ /* 0x000e240000301800 */
[----:B0-----:R-:W-:-:S06]  /*0ec0*/  DFMA R34, R34, R30, 5.5511151231257827021e-17 ;  /* 0x3c9000002222742b */ /* 0x001fcc000000001e */
[----:B------:R-:W0:Y:S02]  /*0ed0*/  F2F.F32.F64 R50, R34 ;  /* 0x0000002200327310 */ /* 0x000e240000301000 */
[----:B------:R-:W-:-:S14]  /*0ee0*/  DSETP.GEU.AND P3, PT, |R34|, UR8, PT ;  /* 0x0000000822007e2a */ /* 0x000fdc000bf6e200 */
[----:B0-----:R-:W-:-:S04]  /*0ef0*/  @!P3 FMUL R50, R50, 1.175494350822287508e-38 ;  /* 0x008000003232b820 */ /* 0x001fc80000400000 */
[----:B------:R-:W-:Y:S01]  /*0f00*/  FFMA.FTZ R52, R50, UR11, R52 ;  /* 0x0000000b32347c23 */ /* 0x000fe20008010034 */
[----:B------:R-:W-:-:S05]  /*0f10*/  IMAD R50, R37, UR10, RZ ;  /* 0x0000000a25327c24 */ /* 0x000fca000f8e02ff */
[----:B------:R-:W0:Y:S01]  /*0f20*/  F2F.BF16.F32 R52, R52 ;  /* 0x0000003400347304 */ /* 0x000e220000202000 */
[----:B------:R-:W-:Y:S02]  /*0f30*/  IADD3 R32, P4, PT, R50, UR12, RZ ;  /* 0x0000000c32207c10 */ /* 0x000fe4000ff9e0ff */
[----:B0-----:R-:W-:-:S04]  /*0f40*/  SHF.L.U32 R33, R52, 0x10, RZ ;  /* 0x0000001034217819 */ /* 0x001fc800000006ff */
[----:B------:R-:W-:Y:S02]  /*0f50*/  FSETP.NEU.FTZ.AND P3, PT, R33, UR4, PT ;  /* 0x0000000421007c0b */ /* 0x000fe4000bf7d000 */
[----:B------:R-:W-:Y:S02]  /*0f60*/  LEA.HI.X.SX32 R33, R50, UR13, 0x1, P4 ;  /* 0x0000000d32217c11 */ /* 0x000fe4000a0f0eff */
[----:B------:R-:W-:-:S05]  /*0f70*/  SEL R35, R44, R52, !P3 ;  /* 0x000000342c237207 */ /* 0x000fca0005800000 */
[----:B------:R0:W-:Y:S04]  /*0f80*/  STG.E.U16 desc[UR6][R32.64], R35 ;  /* 0x0000002320007986 */ /* 0x0001e8000c101506 */
.L_x_72:
[----:B------:R-:W-:Y:S05]  /*0f90*/  BSYNC.RECONVERGENT B0 ;  /* 0x0000000000007941 */ /* 0x000fea0003800200 */
.L_x_71:
[----:B------:R-:W-:Y:S01]  /*0fa0*/  BSSY.RECONVERGENT B0, `(.L_x_73) ;  /* 0x0000013000007945 */ /* 0x000fe20003800200 */
[----:B------:R-:W-:-:S03]  /*0fb0*/  DFMA R28, R28, R30, 5.5511151231257827021e-17 ;  /* 0x3c9000001c1c742b */ /* 0x000fc6000000001e */
[----:B------:R-:W-:Y:S08]  /*0fc0*/  @P0 BRA `(.L_x_74) ;  /* 0x0000000000400947 */ /* 0x000ff00003800000 */
[----:B------:R-:W-:Y:S01]  /*0fd0*/  UMOV UR8, 0xf0000000 ;  /* 0xf000000000087882 */ /* 0x000fe20000000000 */
[----:B------:R-:W-:Y:S01]  /*0fe0*/  UMOV UR9, 0x380fffff ;  /* 0x380fffff00097882 */ /* 0x000fe20000000000 */
[----:B------:R-:W1:Y:S01]  /*0ff0*/  F2F.F32.F64 R30, R28 ;  /* 0x0000001c001e7310 */ /* 0x000e620000301000 */
[----:B------:R-:W-:Y:S01]  /*1000*/  DSETP.GEU.AND P0, PT, |R28|, UR8, PT ;  /* 0x000000081c007e2a */ /* 0x000fe2000bf0e200 */
[----:B------:R-:W-:Y:S01]  /*1010*/  IMAD.U32 R31, R44, 0x10000, RZ ;  /* 0x000100002c1f7824 */ /* 0x000fe200078e00ff */
[----:B------:R-:W-:Y:S01]  /*1020*/  USHF.L.U32 UR4, UR5, 0x10, URZ ;  /* 0x0000001005047899 */ /* 0x000fe200080006ff */
[----:B------:R-:W-:-:S11]  /*1030*/  IMAD R49, R49, UR10, RZ ;  /* 0x0000000a31317c24 */ /* 0x000fd6000f8e02ff */
[----:B-1----:R-:W-:-:S04]  /*1040*/  @!P0 FMUL R30, R30, 1.175494350822287508e-38 ;  /* 0x008000001e1e8820 */ /* 0x002fc80000400000 */
[----:B0-----:R-:W-:Y:S01]  /*1050*/  FFMA.FTZ R32, R30, UR11, R31 ;  /* 0x0000000b1e207c23 */ /* 0x001fe2000801001f */
[----:B------:R-:W-:-:S03]  /*1060*/  IADD3 R30, P3, PT, R49, UR12, RZ ;  /* 0x0000000c311e7c10 */ /* 0x000fc6000ff7e0ff */
[----:B------:R-:W0:Y:S02]  /*1070*/  F2F.BF16.F32 R33, R32 ;  /* 0x0000002000217304 */ /* 0x000e240000202000 */
[----:B0-----:R-:W-:-:S05]  /*1080*/  IMAD.U32 R31, R33, 0x10000, RZ ;  /* 0x00010000211f7824 */ /* 0x001fca00078e00ff */
[----:B------:R-:W-:Y:S02]  /*1090*/  FSETP.NEU.FTZ.AND P0, PT, R31, UR4, PT ;  /* 0x000000041f007c0b */ /* 0x000fe4000bf1d000 */
[----:B------:R-:W-:Y:S02]  /*10a0*/  LEA.HI.X.SX32 R31, R49, UR13, 0x1, P3 ;  /* 0x0000000d311f7c11 */ /* 0x000fe400098f0eff */
[----:B------:R-:W-:-:S05]  /*10b0*/  SEL R33, R44, R33, !P0 ;  /* 0x000000212c217207 */ /* 0x000fca0004000000 */
[----:B------:R1:W-:Y:S04]  /*10c0*/  STG.E.U16 desc[UR6][R30.64], R33 ;  /* 0x000000211e007986 */ /* 0x0003e8000c101506 */
.L_x_74:
[----:B------:R-:W-:Y:S05]  /*10d0*/  BSYNC.RECONVERGENT B0 ;  /* 0x0000000000007941 */ /* 0x000fea0003800200 */
.L_x_73:
[----:B------:R-:W-:Y:S04]  /*10e0*/  BSSY.RECONVERGENT B0, `(.L_x_75) ;  /* 0x000000b000007945 */ /* 0x000fe80003800200 */
[----:B------:R-:W-:Y:S05]  /*10f0*/  @P1 BRA `(.L_x_76) ;  /* 0x0000000000241947 */ /* 0x000fea0003800000 */
[----:B-1----:R-:W1:Y:S01]  /*1100*/  F2F.BF16.F32 R31, R0 ;  /* 0x00000000001f7304 */ /* 0x002e620000202000 */
[----:B------:R-:W-:Y:S01]  /*1110*/  USHF.L.U32 UR4, UR5, 0x10, URZ ;  /* 0x0000001005047899 */ /* 0x000fe200080006ff */
[----:B------:R-:W-:-:S05]  /*1120*/  IMAD R51, R51, UR14, RZ ;  /* 0x0000000e33337c24 */ /* 0x000fca000f8e02ff */
[----:B------:R-:W-:Y:S02]  /*1130*/  IADD3 R28, P1, PT, R51, UR12, RZ ;  /* 0x0000000c331c7c10 */ /* 0x000fe4000ff3e0ff */
[----:B-1----:R-:W-:-:S04]  /*1140*/  SHF.L.U32 R29, R31, 0x10, RZ ;  /* 0x000000101f1d7819 */ /* 0x002fc800000006ff */
[----:B------:R-:W-:Y:S02]  /*1150*/  FSETP.NEU.FTZ.AND P0, PT, R29, UR4, PT ;  /* 0x000000041d007c0b */ /* 0x000fe4000bf1d000 */
[----:B------:R-:W-:Y:S02]  /*1160*/  LEA.HI.X.SX32 R29, R51, UR13, 0x1, P1 ;  /* 0x0000000d331d7c11 */ /* 0x000fe400088f0eff */
[----:B------:R-:W-:-:S05]  /*1170*/  SEL R31, R44, R31, !P0 ;  /* 0x0000001f2c1f7207 */ /* 0x000fca0004000000 */
[----:B------:R2:W-:Y:S04]  /*1180*/  STG.E.U16 desc[UR6][R28.64], R31 ;  /* 0x0000001f1c007986 */ /* 0x0005e8000c101506 */
.L_x_76:
[----:B------:R-:W-:Y:S05]  /*1190*/  BSYNC.RECONVERGENT B0 ;  /* 0x0000000000007941 */ /* 0x000fea0003800200 */
.L_x_75:
[----:B------:R-:W-:Y:S05]  /*11a0*/  @P2 BRA `(.L_x_77) ;  /* 0x0000000000242947 */ /* 0x000fea0003800000 */
[----:B-12---:R-:W1:Y:S01]  /*11b0*/  F2F.BF16.F32 R31, R0 ;  /* 0x00000000001f7304 */ /* 0x006e620000202000 */
[----:B------:R-:W-:Y:S01]  /*11c0*/  USHF.L.U32 UR4, UR5, 0x10, URZ ;  /* 0x0000001005047899 */ /* 0x000fe200080006ff */
[----:B------:R-:W-:-:S05]  /*11d0*/  IMAD R53, R53, UR14, RZ ;  /* 0x0000000e35357c24 */ /* 0x000fca000f8e02ff */
[----:B------:R-:W-:Y:S01]  /*11e0*/  IADD3 R28, P1, PT, R53, UR12, RZ ;  /* 0x0000000c351c7c10 */ /* 0x000fe2000ff3e0ff */
[----:B-1----:R-:W-:-:S05]  /*11f0*/  IMAD.U32 R29, R31, 0x10000, RZ ;  /* 0x000100001f1d7824 */ /* 0x002fca00078e00ff */
[----:B------:R-:W-:Y:S02]  /*1200*/  FSETP.NEU.FTZ.AND P0, PT, R29, UR4, PT ;  /* 0x000000041d007c0b */ /* 0x000fe4000bf1d000 */
[----:B------:R-:W-:Y:S02]  /*1210*/  LEA.HI.X.SX32 R29, R53, UR13, 0x1, P1 ;  /* 0x0000000d351d7c11 */ /* 0x000fe400088f0eff */
[----:B------:R-:W-:-:S05]  /*1220*/  SEL R31, R44, R31, !P0 ;  /* 0x0000001f2c1f7207 */ /* 0x000fca0004000000 */
[----:B------:R3:W-:Y:S04]  /*1230*/  STG.E.U16 desc[UR6][R28.64], R31 ;  /* 0x0000001f1c007986 */ /* 0x0007e8000c101506 */
.L_x_77:
[----:B------:R-:W-:Y:S01]  /*1240*/  IADD3 R37, P0, PT, R42, R37, RZ ;  /* 0x000000252a257210 */ /* 0x000fe20007f1e0ff */
[----:B------:R-:W-:Y:S05]  /*1250*/  WARPSYNC.ALL ;  /* 0x0000000000007948 */ /* 0x000fea0003800000 */
[----:B------:R-:W-:Y:S01]  /*1260*/  IMAD.X R38, RZ, RZ, R38, P0 ;  /* 0x000000ffff267224 */ /* 0x000fe200000e0626 */
[----:B------:R-:W-:Y:S01]  /*1270*/  BAR.SYNC.DEFER_BLOCKING 0x0 ;  /* 0x0000000000007b1d */ /* 0x000fe20000010000 */
[----:B------:R-:W-:Y:S01]  /*1280*/  ISETP.GE.U32.AND P0, PT, R37, R22, PT ;  /* 0x000000162500720c */ /* 0x000fe20003f06070 */
[----:B0-----:R-:W-:Y:S01]  /*1290*/  IMAD.MOV.U32 R35, RZ, RZ, R47 ;  /* 0x000000ffff237224 */ /* 0x001fe200078e002f */
[----:B------:R-:W-:Y:S01]  /*12a0*/  MOV R32, R26 ;  /* 0x0000001a00207202 */ /* 0x000fe20000000f00 */
[----:B-1----:R-:W-:Y:S01]  /*12b0*/  IMAD.MOV.U32 R33, RZ, RZ, R48 ;  /* 0x000000ffff217224 */ /* 0x002fe200078e0030 */
[----:B------:R-:W-:-:S13]  /*12c0*/  ISETP.GE.AND.EX P0, PT, R38, R45, PT, P0 ;  /* 0x0000002d2600720c */ /* 0x000fda0003f06300 */
[----:B------:R-:W-:Y:S05]  /*12d0*/  @!P0 BRA `(.L_x_78) ;  /* 0xfffffff4005c8947 */ /* 0x000fea000383ffff */
[----:B------:R-:W-:Y:S05]  /*12e0*/  EXIT ;  /* 0x000000000000794d */ /* 0x000fea0003800000 */
        .weak           $__internal_3_$__cuda_sm20_div_s64
        .type           $__internal_3_$__cuda_sm20_div_s64,@function
        .size           $__internal_3_$__cuda_sm20_div_s64,(.L_x_282 - $__internal_3_$__cuda_sm20_div_s64)
$__internal_3_$__cuda_sm20_div_s64:
        /* <DEDUP_REMOVED lines=74> */
[----:B------:R-:W-:Y:S06]  /*1790*/  RET.REL.NODEC R30 `(_ZN2at6native55_GLOBAL__N__1da31dc6_22_DistributionUniform_cu_67fa25cf43distribution_elementwise_grid_stride_kernelIfLi4EZNS0_9templates4cuda21uniform_and_transformIN3c108BFloat16EfPNS_17CUDAGeneratorImplEZZZNS4_14uniform_kernelIS9_EEvRNS_18TensorIteratorBaseEddT_ENKUlvE_clEvENKUlvE2_clEvEUlfE_EEvSC_T1_T2_EUlP24curandStatePhilox4_32_10E_ZNS1_27distribution_nullary_kernelIS7_f7double2S9_SL_SG_EEvSC_SI_RKT3_T4_EUlifE_EEvlNS_15PhiloxCudaStateESH_SI_) ;  /* 0xffffffe81e187950 */ /* 0x000fec0003c3ffff */
.L_x_79:
        /* <DEDUP_REMOVED lines=14> */
.L_x_282:


//--------------------- .text._ZN2at6native55_GLOBAL__N__1da31dc6_22_DistributionUniform_cu_67fa25cf43distribution_elementwise_grid_stride_kernelIfLi4EZNS0_9templates4cuda21uniform_and_transformIN3c104HalfEfPNS_17CUDAGeneratorImplEZZZNS4_14uniform_kernelIS9_EEvRNS_18TensorIteratorBaseEddT_ENKUlvE_clEvENKUlvE1_clEvEUlfE_EEvSC_T1_T2_EUlP24curandStatePhilox4_32_10E0_ZNS1_27distribution_nullary_kernelIS7_f6float4S9_SL_SG_EEvSC_SI_RKT3_T4_EUlifE0_EEvlNS_15PhiloxCudaStateESH_SI_ --------------------------
	.section	.text._ZN2at6native55_GLOBAL__N__1da31dc6_22_DistributionUniform_cu_67fa25cf43distribution_elementwise_grid_stride_kernelIfLi4EZNS0_9templates4cuda21uniform_and_transformIN3c104HalfEfPNS_17CUDAGeneratorImplEZZZNS4_14uniform_kernelIS9_EEvRNS_18TensorIteratorBaseEddT_ENKUlvE_clEvENKUlvE1_clEvEUlfE_EEvSC_T1_T2_EUlP24curandStatePhilox4_32_10E0_ZNS1_27distribution_nullary_kernelIS7_f6float4S9_SL_SG_EEvSC_SI_RKT3_T4_EUlifE0_EEvlNS_15PhiloxCudaStateESH_SI_,"ax",@progbits
	.align	128
.text._ZN2at6native55_GLOBAL__N__1da31dc6_22_DistributionUniform_cu_67fa25cf43distribution_elementwise_grid_stride_kernelIfLi4EZNS0_9templates4cuda21uniform_and_transformIN3c104HalfEfPNS_17CUDAGeneratorImplEZZZNS4_14uniform_kernelIS9_EEvRNS_18TensorIteratorBaseEddT_ENKUlvE_clEvENKUlvE1_clEvEUlfE_EEvSC_T1_T2_EUlP24curandStatePhilox4_32_10E0_ZNS1_27distribution_nullary_kernelIS7_f6float4S9_SL_SG_EEvSC_SI_RKT3_T4_EUlifE0_EEvlNS_15PhiloxCudaStateESH_SI_:
        .type           _ZN2at6native55_GLOBAL__N__1da31dc6_22_DistributionUniform_cu_67fa25cf43distribution_elementwise_grid_stride_kernelIfLi4EZNS0_9templates4cuda21uniform_and_transformIN3c104HalfEfPNS_17CUDAGeneratorImplEZZZNS4_14uniform_kernelIS9_EEvRNS_18TensorIteratorBaseEddT_ENKUlvE_clEvENKUlvE1_clEvEUlfE_EEvSC_T1_T2_EUlP24curandStatePhilox4_32_10E0_ZNS1_27distribution_nullary_kernelIS7_f6float4S9_SL_SG_EEvSC_SI_RKT3_T4_EUlifE0_EEvlNS_15PhiloxCudaStateESH_SI_,@function
        .size           _ZN2at6native55_GLOBAL__N__1da31dc6_22_DistributionUniform_cu_67fa25cf43distribution_elementwise_grid_stride_kernelIfLi4EZNS0_9templates4cuda21uniform_and_transformIN3c104HalfEfPNS_17CUDAGeneratorImplEZZZNS4_14uniform_kernelIS9_EEvRNS_18TensorIteratorBaseEddT_ENKUlvE_clEvENKUlvE1_clEvEUlfE_EEvSC_T1_T2_EUlP24curandStatePhilox4_32_10E0_ZNS1_27distribution_nullary_kernelIS7_f6float4S9_SL_SG_EEvSC_SI_RKT3_T4_EUlifE0_EEvlNS_15PhiloxCudaStateESH_SI_,(.L_x_284 - _ZN2at6native55_GLOBAL__N__1da31dc6_22_DistributionUniform_cu_67fa25cf43distribution_elementwise_grid_stride_kernelIfLi4EZNS0_9templates4cuda21uniform_and_transformIN3c104HalfEfPNS_17CUDAGeneratorImplEZZZNS4_14uniform_kernelIS9_EEvRNS_18TensorIteratorBaseEddT_ENKUlvE_clEvENKUlvE1_clEvEUlfE_EEvSC_T1_T2_EUlP24curandStatePhilox4_32_10E0_ZNS1_27distribution_nullary_kernelIS7_f6float4S9_SL_SG_EEvSC_SI_RKT3_T4_EUlifE0_EEvlNS_15PhiloxCudaStateESH_SI_)
        .other          _ZN2at6native55_GLOBAL__N__1da31dc6_22_DistributionUniform_cu_67fa25cf43distribution_elementwise_grid_stride_kernelIfLi4EZNS0_9templates4cuda21uniform_and_transformIN3c104HalfEfPNS_17CUDAGeneratorImplEZZZNS4_14uniform_kernelIS9_EEvRNS_18TensorIteratorBaseEddT_ENKUlvE_clEvENKUlvE1_clEvEUlfE_EEvSC_T1_T2_EUlP24curandStatePhilox4_32_10E0_ZNS1_27distribution_nullary_kernelIS7_f6float4S9_SL_SG_EEvSC_SI_RKT3_T4_EUlifE0_EEvlNS_15PhiloxCudaStateESH_SI_,@"STO_CUDA_ENTRY STV_DEFAULT"
_ZN2at6native55_GLOBAL__N__1da31dc6_22_DistributionUniform_cu_67fa25cf43distribution_elementwise_grid_stride_kernelIfLi4EZNS0_9templates4cuda21uniform_and_transformIN3c104HalfEfPNS_17CUDAGeneratorImplEZZZNS4_14uniform_kernelIS9_EEvRNS_18TensorIteratorBaseEddT_ENKUlvE_clEvENKUlvE1_clEvEUlfE_EEvSC_T1_T2_EUlP24curandStatePhilox4_32_10E0_ZNS1_27distribution_nullary_kernelIS7_f6float4S9_SL_SG_EEvSC_SI_RKT3_T4_EUlifE0_EEvlNS_15PhiloxCudaStateESH_SI_:
        /* <DEDUP_REMOVED lines=87> */
[----:B------:R-:W-:-:S04]  /*0570*/  IMAD.HI.U32 R25, R14, -0x2daee0ad, RZ ;  /* 0xd2511f530e197827 */ /* 0x000fc800078e00ff */
[----:B------:R-:W-:Y:S01]  /*0580*/  IMAD.HI.U32 R29, R34, -0x326172a9, RZ ;  /* 0xcd9e8d57221d7827 */ /* 0x000fe200078e00ff */
[----:B------:R-:W-:-:S04]  /*0590*/  LOP3.LUT R32, R32, R25, RZ, 0x3c, !PT ;  /* 0x0000001920207212 */ /* 0x000fc800078e3cff */
[----:B------:R-:W-:Y:S02]  /*05a0*/  LOP3.LUT R19, R19, R24, R29, 0x96, !PT ;  /* 0x0000001813137212 */ /* 0x000fe400078e961d */
[----:B------:R-:W-:Y:S01]  /*05b0*/  SHF.L.U32 R29, R15, 0x2, RZ ;  /* 0x000000020f1d7819 */ /* 0x000fe200000006ff */
        /* <DEDUP_REMOVED lines=22> */
.L_x_80:
[----:B------:R-:W-:-:S07]  /*0720*/  MOV R36, 0x740 ;  /* 0x0000074000247802 */ /* 0x000fce0000000f00 */
[----:B------:R-:W-:Y:S05]  /*0730*/  CALL.REL.NOINC `($__internal_4_$__cuda_sm20_div_s64) ;  /* 0x0000004c009c7944 */ /* 0x000fea0003c00000 */
.L_x_81:
        /* <DEDUP_REMOVED lines=15> */
[C---:B------:R-:W-:Y:S01]  /*0830*/  IMAD R37, R15.reuse, 0x3, RZ ;  /* 0x000000030f257824 */ /* 0x040fe200078e02ff */
[----:B------:R-:W-:Y:S01]  /*0840*/  LOP3.LUT R32, R32, R29, RZ, 0x3c, !PT ;  /* 0x0000001d20207212 */ /* 0x000fe200078e3cff */
[----:B------:R-:W2:Y:S01]  /*0850*/  LDCU UR72, c[0x0][0x548] ;  /* 0x0000a900ff4877ac */ /* 0x000ea20008000800 */
[----:B------:R-:W-:Y:S01]  /*0860*/  SHF.L.U32 R35, R15, 0x1, RZ ;  /* 0x000000010f237819 */ /* 0x000fe200000006ff */
        /* <DEDUP_REMOVED lines=64> */
.L_x_104:
        /* <DEDUP_REMOVED lines=13> */
.L_x_83:
[----:B0-----:R-:W-:Y:S05]  /*0d40*/  BSYNC.RECONVERGENT B0 ;  /* 0x0000000000007941 */ /* 0x001fea0003800200 */
.L_x_82:
[----:B------:R-:W-:Y:S01]  /*0d50*/  LOP3.LUT R42, R17, R39, R23, 0x96, !PT ;  /* 0x00000027112a7212 */ /* 0x000fe200078e9617 */
[----:B------:R-:W-:Y:S01]  /*0d60*/  IMAD.WIDE.U32 R28, R20, -0x326172a9, RZ ;  /* 0xcd9e8d57141c7825 */ /* 0x000fe200078e00ff */
[----:B------:R-:W-:-:S03]  /*0d70*/  ISETP.GT.AND P0, PT, R33, 0x1, PT ;  /* 0x000000012100780c */ /* 0x000fc60003f04270 */
        /* <DEDUP_REMOVED lines=40> */
[----:B------:R-:W-:Y:S02]  /*1000*/  LOP3.LUT R14, R43, R42, R39, 0x96, !PT ;  /* 0x0000002a2b0e7212 */ /* 0x000fe400078e9627 */
[----:B------:R-:W-:Y:S02]  /*1010*/  MOV R39, R19 ;  /* 0x0000001300277202 */ /* 0x000fe40000000f00 */
[----:B------:R-:W-:Y:S01]  /*1020*/  LOP3.LUT R19, R41, R38, R29, 0x96, !PT ;  /* 0x0000002629137212 */ /* 0x000fe200078e961d */
[----:B------:R-:W-:Y:S01]  /*1030*/  IMAD.HI.U32 R41, R14, -0x2daee0ad, RZ ;  /* 0xd2511f530e297827 */ /* 0x000fe200078e00ff */
[----:B------:R-:W-:Y:S02]  /*1040*/  IADD3 R38, PT, PT, R23, -0x695add53, RZ ;  /* 0x96a522ad17267810 */ /* 0x000fe40007ffe0ff */
[----:B------:R-:W-:Y:S01]  /*1050*/  MOV R42, R32 ;  /* 0x00000020002a7202 */ /* 0x000fe20000000f00 */
[----:B------:R-:W-:Y:S01]  /*1060*/  IMAD.MOV.U32 R29, RZ, RZ, R34 ;  /* 0x000000ffff1d7224 */ /* 0x000fe200078e0022 */
[----:B------:R-:W-:-:S02]  /*1070*/  MOV R34, R28 ;  /* 0x0000001c00227202 */ /* 0x000fc40000000f00 */
        /* <DEDUP_REMOVED lines=11> */
.L_x_84:
        /* <DEDUP_REMOVED lines=9> */
.L_x_85:
[----:B------:R-:W0:Y:S01]  /*11c0*/  LDCU UR48, c[0x0][0x3a8] ;  /* 0x00007500ff3077ac */ /* 0x000e220008000800 */
        /* <DEDUP_REMOVED lines=9> */
[----:B0-----:R-:W-:-:S09]  /*1260*/  UISETP.NE.AND UP0, UPT, UR48, URZ, UPT ;  /* 0x000000ff3000728c */ /* 0x001fd2000bf05270 */
[----:B------:R-:W-:Y:S05]  /*1270*/  BRA.U UP0, `(.L_x_86) ;  /* 0x00000005000c7547 */ /* 0x000fea000b800000 */
        /* <DEDUP_REMOVED lines=16> */
[----:B------:R-:W0:Y:S01]  /*1380*/  LDC.U16 R43, c[0x0][0x54e] ;  /* 0x00015380ff2b7b82 */ /* 0x000e220000000400 */
[----:B------:R-:W-:-:S05]  /*1390*/  HADD2.F32 R29, -RZ, R31.H0_H0 ;  /* 0x2000001fff1d7230 */ /* 0x000fca0000004100 */
[----:B------:R-:W-:Y:S02]  /*13a0*/  FFMA.FTZ R36, R36, UR72, R29 ;  /* 0x0000004824247c23 */ /* 0x000fe4000801001d */
[----:B------:R-:W1:Y:S03]  /*13b0*/  LDC.64 R28, c[0x0][0x540] ;  /* 0x00015000ff1c7b82 */ /* 0x000e660000000a00 */
[----:B------:R-:W-:-:S04]  /*13c0*/  F2FP.F16.F32.PACK_AB R36, RZ, R36 ;  /* 0x00000024ff24723e */ /* 0x000fc800000000ff */
[----:B------:R-:W-:-:S05]  /*13d0*/  PRMT R41, R36, 0x7610, R41 ;  /* 0x0000761024297816 */ /* 0x000fca0000000029 */
[----:B------:R-:W-:Y:S02]  /*13e0*/  HADD2.F32 R36, -RZ, R41.H0_H0 ;  /* 0x20000029ff247230 */ /* 0x000fe40000004100 */
[----:B0-----:R-:W-:-:S05]  /*13f0*/  HADD2.F32 R43, -RZ, R43.H0_H0 ;  /* 0x2000002bff2b7230 */ /* 0x001fca0000004100 */
[----:B------:R-:W-:-:S04]  /*1400*/  FSETP.NEU.FTZ.AND P2, PT, R36, R43, PT ;  /* 0x0000002b2400720b */ /* 0x000fc80003f5d000 */
[----:B------:R-:W-:-:S05]  /*1410*/  SEL R41, R30, R41, !P2 ;  /* 0x000000291e297207 */ /* 0x000fca0005000000 */
[----:B-1----:R0:W-:Y:S04]  /*1420*/  STG.E.U16 desc[UR76][R28.64], R41 ;  /* 0x000000291c007986 */ /* 0x0021e8000c10154c */
.L_x_88:
[----:B------:R-:W-:Y:S05]  /*1430*/  BSYNC.RECONVERGENT B0 ;  /* 0x0000000000007941 */ /* 0x000fea0003800200 */
.L_x_87:
[----:B------:R-:W-:Y:S04]  /*1440*/  BSSY.RECONVERGENT B0, `(.L_x_89) ;  /* 0x000000d000007945 */ /* 0x000fe80003800200 */
[----:B------:R-:W-:Y:S05]  /*1450*/  @P0 BRA `(.L_x_90) ;  /* 0x00000000002c0947 */ /* 0x000fea0003800000 */
[----:B------:R-:W1:Y:S01]  /*1460*/  LDC.U16 R36, c[0x0][0x54e] ;  /* 0x00015380ff247b82 */ /* 0x000e620000000400 */
[----:B0-----:R-:W-:-:S05]  /*1470*/  HADD2.F32 R29, -RZ, R31.H0_H0 ;  /* 0x2000001fff1d7230 */ /* 0x001fca0000004100 */
[----:B------:R-:W-:Y:S02]  /*1480*/  FFMA.FTZ R38, R38, UR72, R29 ;  /* 0x0000004826267c23 */ /* 0x000fe4000801001d */
[----:B------:R-:W0:Y:S03]  /*1490*/  LDC.64 R28, c[0x0][0x540] ;  /* 0x00015000ff1c7b82 */ /* 0x000e260000000a00 */
[----:B------:R-:W-:-:S04]  /*14a0*/  F2FP.F16.F32.PACK_AB R38, RZ, R38 ;  /* 0x00000026ff26723e */ /* 0x000fc800000000ff */
[----:B------:R-:W-:Y:S01]  /*14b0*/  PRMT R41, R38, 0x7610, R41 ;  /* 0x0000761026297816 */ /* 0x000fe20000000029 */
[----:B-1----:R-:W-:-:S04]  /*14c0*/  HADD2.F32 R43, -RZ, R36.H0_H0 ;  /* 0x20000024ff2b7230 */ /* 0x002fc80000004100 */
[----:B------:R-:W-:-:S05]  /*14d0*/  HADD2.F32 R36, -RZ, R41.H0_H0 ;  /* 0x20000029ff247230 */ /* 0x000fca0000004100 */
[----:B------:R-:W-:-:S04]  /*14e0*/  FSETP.NEU.FTZ.AND P0, PT, R36, R43, PT ;  /* 0x0000002b2400720b */ /* 0x000fc80003f1d000 */
[----:B------:R-:W-:-:S05]  /*14f0*/  SEL R41, R30, R41, !P0 ;  /* 0x000000291e297207 */ /* 0x000fca0004000000 */
[----:B0-----:R1:W-:Y:S04]  /*1500*/  STG.E.U16 desc[UR76][R28.64], R41 ;  /* 0x000000291c007986 */ /* 0x0013e8000c10154c */
.L_x_90:
[----:B------:R-:W-:Y:S05]  /*1510*/  BSYNC.RECONVERGENT B0 ;  /* 0x0000000000007941 */ /* 0x000fea0003800200 */
.L_x_89:
[----:B------:R-:W-:Y:S04]  /*1520*/  BSSY.RECONVERGENT B0, `(.L_x_91) ;  /* 0x000000c000007945 */ /* 0x000fe80003800200 */
[----:B------:R-:W-:Y:S05]  /*1530*/  @P3 BRA `(.L_x_92) ;  /* 0x0000000000283947 */ /* 0x000fea0003800000 */
[----:B------:R-:W2:Y:S01]  /*1540*/  LDC.U16 R36, c[0x0][0x54e] ;  /* 0x00015380ff247b82 */ /* 0x000ea20000000400 */
[----:B01----:R-:W-:-:S05]  /*1550*/  HADD2.F32 R28, -RZ, R31.H0_H0 ;  /* 0x2000001fff1c7230 */ /* 0x003fca0000004100 */
[----:B------:R-:W-:Y:S02]  /*1560*/  FFMA.FTZ R39, R39, UR72, R28 ;  /* 0x0000004827277c23 */ /* 0x000fe4000801001c */
[----:B------:R-:W0:Y:S03]  /*1570*/  LDC.64 R28, c[0x0][0x540] ;  /* 0x00015000ff1c7b82 */ /* 0x000e260000000a00 */
[----:B------:R-:W-:Y:S01]  /*1580*/  F2FP.F16.F32.PACK_AB R39, RZ, R39 ;  /* 0x00000027ff27723e */ /* 0x000fe200000000ff */
[----:B--2---:R-:W-:-:S04]  /*1590*/  HADD2.F32 R41, -RZ, R36.H0_H0 ;  /* 0x20000024ff297230 */ /* 0x004fc80000004100 */
[----:B------:R-:W-:-:S05]  /*15a0*/  HADD2.F32 R36, -RZ, R39.H0_H0 ;  /* 0x20000027ff247230 */ /* 0x000fca0000004100 */
[----:B------:R-:W-:-:S04]  /*15b0*/  FSETP.NEU.FTZ.AND P0, PT, R36, R41, PT ;  /* 0x000000292400720b */ /* 0x000fc80003f1d000 */
[----:B------:R-:W-:-:S05]  /*15c0*/  SEL R39, R30, R39, !P0 ;  /* 0x000000271e277207 */ /* 0x000fca0004000000 */
[----:B0-----:R2:W-:Y:S04]  /*15d0*/  STG.E.U16 desc[UR76][R28.64], R39 ;  /* 0x000000271c007986 */ /* 0x0015e8000c10154c */
.L_x_92:
[----:B------:R-:W-:Y:S05]  /*15e0*/  BSYNC.RECONVERGENT B0 ;  /* 0x0000000000007941 */ /* 0x000fea0003800200 */
.L_x_91:
[----:B------:R-:W-:Y:S05]  /*15f0*/  @P1 BRA `(.L_x_93) ;  /* 0x0000003c00c01947 */ /* 0x000fea0003800000 */
[----:B------:R-:W3:Y:S01]  /*1600*/  LDC.U16 R36, c[0x0][0x54e] ;  /* 0x00015380ff247b82 */ /* 0x000ee20000000400 */
[----:B012---:R-:W-:-:S05]  /*1610*/  HADD2.F32 R29, -RZ, R31.H0_H0 ;  /* 0x2000001fff1d7230 */ /* 0x007fca0000004100 */
[----:B------:R-:W-:Y:S02]  /*1620*/  FFMA.FTZ R40, R40, UR72, R29 ;  /* 0x0000004828287c23 */ /* 0x000fe4000801001d */
[----:B------:R-:W0:Y:S03]  /*1630*/  LDC.64 R28, c[0x0][0x540] ;  /* 0x00015000ff1c7b82 */ /* 0x000e260000000a00 */
[----:B------:R-:W-:Y:S01]  /*1640*/  F2FP.F16.F32.PACK_AB R39, RZ, R40 ;  /* 0x00000028ff27723e */ /* 0x000fe200000000ff */
[----:B---3--:R-:W-:-:S04]  /*1650*/  HADD2.F32 R41, -RZ, R36.H0_H0 ;  /* 0x20000024ff297230 */ /* 0x008fc80000004100 */
[----:B------:R-:W-:-:S05]  /*1660*/  HADD2.F32 R36, -RZ, R39.H0_H0 ;  /* 0x20000027ff247230 */ /* 0x000fca0000004100 */
[----:B------:R-:W-:-:S04]  /*1670*/  FSETP.NEU.FTZ.AND P0, PT, R36, R41, PT ;  /* 0x000000292400720b */ /* 0x000fc80003f1d000 */
[----:B------:R-:W-:-:S05]  /*1680*/  SEL R39, R30, R39, !P0 ;  /* 0x000000271e277207 */ /* 0x000fca0004000000 */
[----:B0-----:R3:W-:Y:S01]  /*1690*/  STG.E.U16 desc[UR76][R28.64], R39 ;  /* 0x000000271c007986 */ /* 0x0017e2000c10154c */
[----:B------:R-:W-:Y:S05]  /*16a0*/  BRA `(.L_x_93) ;  /* 0x0000003c00947947 */ /* 0x000fea0003800000 */
.L_x_86:
[----:B------:R-:W-:Y:S01]  /*16b0*/  ISETP.GE.U32.AND P0, PT, R16, R26, PT ;  /* 0x0000001a1000720c */ /* 0x000fe20003f06070 */
[----:B------:R-:W-:Y:S03]  /*16c0*/  BSSY.RECONVERGENT B0, `(.L_x_94) ;  /* 0x00000f4000007945 */ /* 0x000fe60003800200 */
[----:B------:R-:W-:-:S13]  /*16d0*/  ISETP.GE.AND.EX P0, PT, R18, R27, PT, P0 ;  /* 0x0000001b1200720c */ /* 0x000fda0003f06300 */
[----:B------:R-:W-:Y:S05]  /*16e0*/  @P0 BRA `(.L_x_95) ;  /* 0x0000000c00c40947 */ /* 0x000fea0003800000 */
[----:B------:R-:W-:Y:S01]  /*16f0*/  MOV R29, R16 ;  /* 0x00000010001d7202 */ /* 0x000fe20000000f00 */
        /* <DEDUP_REMOVED lines=221> */
[----:B------:R-:W-:-:S05]  /*24d0*/  MOV R28, RZ ;  /* 0x000000ff001c7202 */ /* 0x000fca0000000f00 */
[----:B0-----:R-:W-:-:S05]  /*24e0*/  IMAD.HI.U32 R28, R29, UR48, R28 ;  /* 0x000000301d1c7c27 */ /* 0x001fca000f8e001c */
[----:B------:R-:W-:-:S04]  /*24f0*/  SHF.R.U32.HI R28, RZ, UR49, R28 ;  /* 0x00000031ff1c7c19 */ /* 0x000fc8000801161c */
[----:B------:R-:W-:-:S05]  /*2500*/  IADD3 R28, PT, PT, -R28, RZ, RZ ;  /* 0x000000ff1c1c7210 */ /* 0x000fca0007ffe1ff */
[----:B------:R-:W-:-:S04]  /*2510*/  IMAD R28, R28, UR30, R29 ;  /* 0x0000001e1c1c7c24 */ /* 0x000fc8000f8e021d */
[----:B------:R-:W-:-:S07]  /*2520*/  IMAD R41, R28, UR31, R41 ;  /* 0x0000001f1c297c24 */ /* 0x000fce000f8e0229 */
.L_x_96:
[----:B------:R-:W0:Y:S01]  /*2530*/  LDC.U16 R28, c[0x0][0x54e] ;  /* 0x00015380ff1c7b82 */ /* 0x000e220000000400 */
[----:B------:R-:W-:Y:S01]  /*2540*/  HADD2.F32 R29, -RZ, R31.H0_H0 ;  /* 0x2000001fff1d7230 */ /* 0x000fe20000004100 */
[----:B------:R-:W1:Y:S04]  /*2550*/  LDCU.64 UR48, c[0x0][0x540] ;  /* 0x0000a800ff3077ac */ /* 0x000e680008000a00 */
[----:B------:R-:W-:-:S05]  /*2560*/  FFMA.FTZ R29, R36, UR72, R29 ;  /* 0x00000048241d7c23 */ /* 0x000fca000801001d */
[----:B------:R-:W-:-:S04]  /*2570*/  F2FP.F16.F32.PACK_AB R29, RZ, R29 ;  /* 0x0000001dff1d723e */ /* 0x000fc800000000ff */
[----:B------:R-:W-:-:S05]  /*2580*/  PRMT R43, R29, 0x7610, R43 ;  /* 0x000076101d2b7816 */ /* 0x000fca000000002b */
[----:B------:R-:W-:Y:S02]  /*2590*/  HADD2.F32 R29, -RZ, R43.H0_H0 ;  /* 0x2000002bff1d7230 */ /* 0x000fe40000004100 */
[----:B0-----:R-:W-:Y:S01]  /*25a0*/  HADD2.F32 R36, -RZ, R28.H0_H0 ;  /* 0x2000001cff247230 */ /* 0x001fe20000004100 */
[----:B-1----:R-:W-:-:S04]  /*25b0*/  IADD3 R28, P0, PT, R41, UR48, RZ ;  /* 0x00000030291c7c10 */ /* 0x002fc8000ff1e0ff */
[----:B------:R-:W-:Y:S01]  /*25c0*/  FSETP.NEU.FTZ.AND P1, PT, R29, R36, PT ;  /* 0x000000241d00720b */ /* 0x000fe20003f3d000 */
[----:B------:R-:W-:-:S03]  /*25d0*/  IMAD.X R29, RZ, RZ, UR49, P0 ;  /* 0x00000031ff1d7e24 */ /* 0x000fc600080e06ff */
[----:B------:R-:W-:-:S05]  /*25e0*/  SEL R43, R30, R43, !P1 ;  /* 0x0000002b1e2b7207 */ /* 0x000fca0004800000 */
[----:B------:R0:W-:Y:S04]  /*25f0*/  STG.E.U16 desc[UR76][R28.64], R43 ;  /* 0x0000002b1c007986 */ /* 0x0001e8000c10154c */
.L_x_95:
[----:B------:R-:W-:Y:S05]  /*2600*/  BSYNC.RECONVERGENT B0 ;  /* 0x0000000000007941 */ /* 0x000fea0003800200 */
.L_x_94:
[----:B0-----:R-:W-:Y:S01]  /*2610*/  IADD3 R29, P1, PT, R15, R16, RZ ;  /* 0x000000100f1d7210 */ /* 0x001fe20007f3e0ff */
[----:B------:R-:W-:Y:S03]  /*2620*/  BSSY.RECONVERGENT B0, `(.L_x_97) ;  /* 0x00000f5000007945 */ /* 0x000fe60003800200 */
[----:B------:R-:W-:Y:S02]  /*2630*/  ISETP.GE.U32.AND P0, PT, R29, R26, PT ;  /* 0x0000001a1d00720c */ /* 0x000fe40003f06070 */
[----:B------:R-:W-:-:S04]  /*2640*/  IADD3.X R28, PT, PT, RZ, R18, RZ, P1, !PT ;  /* 0x00000012ff1c7210 */ /* 0x000fc80000ffe4ff */
[----:B------:R-:W-:-:S13]  /*2650*/  ISETP.GE.AND.EX P0, PT, R28, R27, PT, P0 ;  /* 0x0000001b1c00720c */ /* 0x000fda0003f06300 */
[----:B------:R-:W-:Y:S05]  /*2660*/  @P0 BRA `(.L_x_98) ;  /* 0x0000000c00c00947 */ /* 0x000fea0003800000 */
[----:B------:R-:W-:Y:S01]  /*2670*/  HFMA2 R28, -RZ, RZ, 0, 0 ;  /* 0x00000000ff1c7431 */ /* 0x000fe200000001ff */
[----:B------:R-:W-:-:S04]  /*2680*/  UISETP.NE.AND UP0, UPT, UR74, URZ, UPT ;  /* 0x000000ff4a00728c */ /* 0x000fc8000bf05270 */
[----:B------:R-:W-:-:S05]  /*2690*/  IMAD.HI.U32 R41, R29, UR32, R28 ;  /* 0x000000201d297c27 */ /* 0x000fca000f8e001c */
[----:B------:R-:W-:-:S05]  /*26a0*/  SHF.R.U32.HI R41, RZ, UR33, R41 ;  /* 0x00000021ff297c19 */ /* 0x000fca0008011629 */
[----:B------:R-:W-:-:S04]  /*26b0*/  IMAD.MOV R36, RZ, RZ, -R41 ;  /* 0x000000ffff247224 */ /* 0x000fc800078e0a29 */
[----:B------:R-:W-:-:S04]  /*26c0*/  IMAD R36, R36, UR71, R29 ;  /* 0x0000004724247c24 */ /* 0x000fc8000f8e021d */
[----:B------:R-:W-:Y:S01]  /*26d0*/  IMAD R36, R36, UR70, RZ ;  /* 0x0000004624247c24 */ /* 0x000fe2000f8e02ff */
        /* <DEDUP_REMOVED lines=214> */
[----:B------:R-:W-:-:S05]  /*3440*/  HFMA2 R28, -RZ, RZ, 0, 0 ;  /* 0x00000000ff1c7431 */ /* 0x000fca00000001ff */
[----:B0-----:R-:W-:-:S05]  /*3450*/  IMAD.HI.U32 R28, R29, UR48, R28 ;  /* 0x000000301d1c7c27 */ /* 0x001fca000f8e001c */
[----:B------:R-:W-:-:S05]  /*3460*/  SHF.R.U32.HI R28, RZ, UR49, R28 ;  /* 0x00000031ff1c7c19 */ /* 0x000fca000801161c */
[----:B------:R-:W-:-:S04]  /*3470*/  IMAD.MOV R28, RZ, RZ, -R28 ;  /* 0x000000ffff1c7224 */ /* 0x000fc800078e0a1c */
[----:B------:R-:W-:-:S04]  /*3480*/  IMAD R29, R28, UR30, R29 ;  /* 0x0000001e1c1d7c24 */ /* 0x000fc8000f8e021d */
[----:B------:R-:W-:-:S07]  /*3490*/  IMAD R36, R29, UR31, R36 ;  /* 0x0000001f1d247c24 */ /* 0x000fce000f8e0224 */
.L_x_99:
        /* <DEDUP_REMOVED lines=9> */
[----:B------:R-:W-:Y:S02]  /*3530*/  FSETP.NEU.FTZ.AND P1, PT, R29, R38, PT ;  /* 0x000000261d00720b */ /* 0x000fe40003f3d000 */
[----:B------:R-:W-:Y:S02]  /*3540*/  IADD3.X R29, PT, PT, RZ, UR49, RZ, P0, !PT ;  /* 0x00000031ff1d7c10 */ /* 0x000fe400087fe4ff */
[----:B------:R-:W-:-:S05]  /*3550*/  SEL R41, R30, R41, !P1 ;  /* 0x000000291e297207 */ /* 0x000fca0004800000 */
[----:B------:R0:W-:Y:S04]  /*3560*/  STG.E.U16 desc[UR76][R28.64], R41 ;  /* 0x000000291c007986 */ /* 0x0001e8000c10154c */
.L_x_98:
[----:B------:R-:W-:Y:S05]  /*3570*/  BSYNC.RECONVERGENT B0 ;  /* 0x0000000000007941 */ /* 0x000fea0003800200 */
.L_x_97:
[----:B0-----:R-:W-:Y:S01]  /*3580*/  IADD3 R29, P1, PT, R35, R16, RZ ;  /* 0x00000010231d7210 */ /* 0x001fe20007f3e0ff */
[----:B------:R-:W-:Y:S03]  /*3590*/  BSSY.RECONVERGENT B0, `(.L_x_100) ;  /* 0x00000f5000007945 */ /* 0x000fe60003800200 */
[----:B------:R-:W-:Y:S02]  /*35a0*/  ISETP.GE.U32.AND P0, PT, R29, R26, PT ;  /* 0x0000001a1d00720c */ /* 0x000fe40003f06070 */
[----:B------:R-:W-:-:S04]  /*35b0*/  IADD3.X R28, PT, PT, RZ, R18, RZ, P1, !PT ;  /* 0x00000012ff1c7210 */ /* 0x000fc80000ffe4ff */
[----:B------:R-:W-:-:S13]  /*35c0*/  ISETP.GE.AND.EX P0, PT, R28, R27, PT, P0 ;  /* 0x0000001b1c00720c */ /* 0x000fda0003f06300 */
[----:B------:R-:W-:Y:S05]  /*35d0*/  @P0 BRA `(.L_x_101) ;  /* 0x0000000c00c00947 */ /* 0x000fea0003800000 */
[----:B------:R-:W-:Y:S01]  /*35e0*/  MOV R28, RZ ;  /* 0x000000ff001c7202 */ /* 0x000fe20000000f00 */
[----:B------:R-:W-:-:S04]  /*35f0*/  UISETP.NE.AND UP0, UPT, UR74, URZ, UPT ;  /* 0x000000ff4a00728c */ /* 0x000fc8000bf05270 */
[----:B------:R-:W-:-:S05]  /*3600*/  IMAD.HI.U32 R41, R29, UR32, R28 ;  /* 0x000000201d297c27 */ /* 0x000fca000f8e001c */
[----:B------:R-:W-:-:S05]  /*3610*/  SHF.R.U32.HI R41, RZ, UR33, R41 ;  /* 0x00000021ff297c19 */ /* 0x000fca0008011629 */
[----:B------:R-:W-:-:S04]  /*3620*/  IMAD.MOV R36, RZ, RZ, -R41 ;  /* 0x000000ffff247224 */ /* 0x000fc800078e0a29 */
[----:B------:R-:W-:-:S04]  /*3630*/  IMAD R36, R36, UR71, R29 ;  /* 0x0000004724247c24 */ /* 0x000fc8000f8e021d */
[----:B------:R-:W-:Y:S01]  /*3640*/  IMAD R36, R36, UR70, RZ ;  /* 0x0000004624247c24 */ /* 0x000fe2000f8e02ff */
[----:B------:R-:W-:Y:S06]  /*3650*/  BRA.U !UP0, `(.L_x_102) ;  /* 0x0000000d086c7547 */ /* 0x000fec000b800000 */
[----:B------:R-:W-:Y:S01]  /*3660*/  HFMA2 R28, -RZ, RZ, 0, 0 ;  /* 0x00000000ff1c7431 */ /* 0x000fe200000001ff */
[----:B------:R-:W-:Y:S01]  /*3670*/  MOV R29, R41 ;  /* 0x00000029001d7202 */ /* 0x000fe20000000f00 */
        /* <DEDUP_REMOVED lines=217> */
.L_x_102:
[----:B------:R-:W0:Y:S01]  /*4410*/  LDC.U16 R29, c[0x0][0x54e] ;  /* 0x00015380ff1d7b82 */ /* 0x000e220000000400 */
[----:B------:R-:W-:Y:S01]  /*4420*/  HADD2.F32 R28, -RZ, R31.H0_H0 ;  /* 0x2000001fff1c7230 */ /* 0x000fe20000004100 */
[----:B------:R-:W1:Y:S04]  /*4430*/  LDCU.64 UR48, c[0x0][0x540] ;  /* 0x0000a800ff3077ac */ /* 0x000e680008000a00 */
[----:B------:R-:W-:-:S05]  /*4440*/  FFMA.FTZ R28, R39, UR72, R28 ;  /* 0x00000048271c7c23 */ /* 0x000fca000801001c */
[----:B------:R-:W-:-:S04]  /*4450*/  F2FP.F16.F32.PACK_AB R28, RZ, R28 ;  /* 0x0000001cff1c723e */ /* 0x000fc800000000ff */
[----:B------:R-:W-:Y:S02]  /*4460*/  PRMT R39, R28, 0x7610, R39 ;  /* 0x000076101c277816 */ /* 0x000fe40000000027 */
[----:B-1----:R-:W-:Y:S01]  /*4470*/  IADD3 R28, P0, PT, R36, UR48, RZ ;  /* 0x00000030241c7c10 */ /* 0x002fe2000ff1e0ff */
[----:B0-----:R-:W-:Y:S02]  /*4480*/  HADD2.F32 R38, -RZ, R29.H0_H0 ;  /* 0x2000001dff267230 */ /* 0x001fe40000004100 */
[----:B------:R-:W-:-:S05]  /*4490*/  HADD2.F32 R29, -RZ, R39.H0_H0 ;  /* 0x20000027ff1d7230 */ /* 0x000fca0000004100 */
[----:B------:R-:W-:Y:S02]  /*44a0*/  FSETP.NEU.FTZ.AND P1, PT, R29, R38, PT ;  /* 0x000000261d00720b */ /* 0x000fe40003f3d000 */
[----:B------:R-:W-:Y:S02]  /*44b0*/  IADD3.X R29, PT, PT, RZ, UR49, RZ, P0, !PT ;  /* 0x00000031ff1d7c10 */ /* 0x000fe400087fe4ff */
[----:B------:R-:W-:-:S05]  /*44c0*/  SEL R39, R30, R39, !P1 ;  /* 0x000000271e277207 */ /* 0x000fca0004800000 */
[----:B------:R0:W-:Y:S04]  /*44d0*/  STG.E.U16 desc[UR76][R28.64], R39 ;  /* 0x000000271c007986 */ /* 0x0001e8000c10154c */
.L_x_101:
[----:B------:R-:W-:Y:S05]  /*44e0*/  BSYNC.RECONVERGENT B0 ;  /* 0x0000000000007941 */ /* 0x000fea0003800200 */
.L_x_100:
[----:B0-----:R-:W-:-:S04]  /*44f0*/  IADD3 R29, P1, PT, R37, R16, RZ ;  /* 0x00000010251d7210 */ /* 0x001fc80007f3e0ff */
        /* <DEDUP_REMOVED lines=243> */
.L_x_103:
        /* <DEDUP_REMOVED lines=13> */
.L_x_93:
        /* <DEDUP_REMOVED lines=11> */
        .weak           $__internal_4_$__cuda_sm20_div_s64
        .type           $__internal_4_$__cuda_sm20_div_s64,@function
        .size           $__internal_4_$__cuda_sm20_div_s64,(.L_x_284 - $__internal_4_$__cuda_sm20_div_s64)
$__internal_4_$__cuda_sm20_div_s64:
[----:B------:R-:W-:Y:S01]  /*55b0*/  MOV R30, R29 ;  /* 0x0000001d001e7202 */ /* 0x000fe20000000f00 */
[----:B------:R-:W-:Y:S02]  /*55c0*/  IMAD.MOV.U32 R31, RZ, RZ, RZ ;  /* 0x000000ffff1f7224 */ /* 0x000fe400078e00ff */
[----:B------:R-:W-:-:S03]  /*55d0*/  HFMA2 R37, -RZ, RZ, 0, 0 ;  /* 0x00000000ff257431 */ /* 0x000fc600000001ff */
        /* <DEDUP_REMOVED lines=20> */
[----:B------:R-:W-:Y:S01]  /*5720*/  IMAD R26, R31, R29, R27 ;  /* 0x0000001d1f1a7224 */ /* 0x000fe200078e021b */
[----:B------:R-:W-:-:S03]  /*5730*/  IADD3 R27, P4, PT, RZ, -UR4, RZ ;  /* 0x80000004ff1b7c10 */ /* 0x000fc6000ff9e0ff */
[----:B------:R-:W-:Y:S01]  /*5740*/  IMAD.HI.U32 R24, R25, R33, RZ ;  /* 0x0000002119187227 */ /* 0x000fe200078e00ff */
[----:B------:R-:W-:Y:S02]  /*5750*/  IADD3.X R26, PT, PT, RZ, ~R26, RZ, P0, !PT ;  /* 0x8000001aff1a7210 */ /* 0x000fe400007fe4ff */
[----:B------:R-:W-:Y:S02]  /*5760*/  SEL R27, R27, UR4, !P2 ;  /* 0x000000041b1b7c07 */ /* 0x000fe4000d000000 */
[----:B------:R-:W-:Y:S01]  /*5770*/  IADD3.X R30, PT, PT, RZ, ~UR5, RZ, P4, !PT ;  /* 0x80000005ff1e7c10 */ /* 0x000fe2000a7fe4ff */
        /* <DEDUP_REMOVED lines=9> */
[----:B------:R-:W-:Y:S02]  /*5810*/  IMAD.MOV.U32 R25, RZ, RZ, RZ ;  /* 0x000000ffff197224 */ /* 0x000fe400078e00ff */
[-C--:B------:R-:W-:Y:S02]  /*5820*/  IMAD R33, R30, R31.reuse, RZ ;  /* 0x0000001f1e217224 */ /* 0x080fe400078e02ff */
[----:B------:R-:W-:-:S04]  /*5830*/  IMAD.WIDE.U32 R24, R26, R31, R24 ;  /* 0x0000001f1a187225 */ /* 0x000fc800078e0018 */
        /* <DEDUP_REMOVED lines=26> */
[----:B------:R-:W-:Y:S02]  /*59e0*/  ISETP.NE.U32.AND P0, PT, R29, RZ, PT ;  /* 0x000000ff1d00720c */ /* 0x000fe40003f05070 */
[-C--:B------:R-:W-:Y:S02]  /*59f0*/  IADD3.X R24, PT, PT, RZ, ~R27.reuse, RZ, P1, !PT ;  /* 0x8000001bff187210 */ /* 0x080fe40000ffe4ff */
[----:B------:R-:W-:Y:S02]  /*5a00*/  ISETP.NE.AND.EX P0, PT, RZ, RZ, PT, P0 ;  /* 0x000000ffff00720c */ /* 0x000fe40003f05300 */
[----:B------:R-:W-:Y:S02]  /*5a10*/  SEL R26, R25, R26, !P2 ;  /* 0x0000001a191a7207 */ /* 0x000fe40005000000 */
[----:B------:R-:W-:Y:S02]  /*5a20*/  SEL R27, R24, R27, !P2 ;  /* 0x0000001b181b7207 */ /* 0x000fe40005000000 */
[----:B------:R-:W-:-:S02]  /*5a30*/  SEL R26, R26, 0xffffffff, P0 ;  /* 0xffffffff1a1a7807 */ /* 0x000fc40000000000 */
[----:B------:R-:W-:Y:S01]  /*5a40*/  SEL R27, R27, 0xffffffff, P0 ;  /* 0xffffffff1b1b7807 */ /* 0x000fe20000000000 */
[----:B------:R-:W-:Y:S06]  /*5a50*/  RET.REL.NODEC R36 `(_ZN2at6native55_GLOBAL__N__1da31dc6_22_DistributionUniform_cu_67fa25cf43distribution_elementwise_grid_stride_kernelIfLi4EZNS0_9templates4cuda21uniform_and_transformIN3c104HalfEfPNS_17CUDAGeneratorImplEZZZNS4_14uniform_kernelIS9_EEvRNS_18TensorIteratorBaseEddT_ENKUlvE_clEvENKUlvE1_clEvEUlfE_EEvSC_T1_T2_EUlP24curandStatePhilox4_32_10E0_ZNS1_27distribution_nullary_kernelIS7_f6float4S9_SL_SG_EEvSC_SI_RKT3_T4_EUlifE0_EEvlNS_15PhiloxCudaStateESH_SI_) ;  /* 0xffffffa424687950 */ /* 0x000fec0003c3ffff */
.L_x_105:
        /* <DEDUP_REMOVED lines=10> */
.L_x_284:


//--------------------- .text._ZN2at6native55_GLOBAL__N__1da31dc6_22_DistributionUniform_cu_67fa25cf43distribution_elementwise_grid_stride_kernelIfLi4EZNS0_9templates4cuda21uniform_and_transformIN3c104HalfEfPNS_17CUDAGeneratorImplEZZZNS4_14uniform_kernelIS9_EEvRNS_18TensorIteratorBaseEddT_ENKUlvE_clEvENKUlvE1_clEvEUlfE_EEvSC_T1_T2_EUlP24curandStatePhilox4_32_10E0_ZNS1_27distribution_nullary_kernelIS7_f6float4S9_SL_SG_EEvSC_SI_RKT3_T4_EUlifE_EEvlNS_15PhiloxCudaStateESH_SI_ --------------------------
	.section	.text._ZN2at6native55_GLOBAL__N__1da31dc6_22_DistributionUniform_cu_67fa25cf43distribution_elementwise_grid_stride_kernelIfLi4EZNS0_9templates4cuda21uniform_and_transformIN3c104HalfEfPNS_17CUDAGeneratorImplEZZZNS4_14uniform_kernelIS9_EEvRNS_18TensorIteratorBaseEddT_ENKUlvE_clEvENKUlvE1_clEvEUlfE_EEvSC_T1_T2_EUlP24curandStatePhilox4_32_10E0_ZNS1_27distribution_nullary_kernelIS7_f6float4S9_SL_SG_EEvSC_SI_RKT3_T4_EUlifE_EEvlNS_15PhiloxCudaStateESH_SI_,"ax",@progbits
	.align	128
.text._ZN2at6native55_GLOBAL__N__1da31dc6_22_DistributionUniform_cu_67fa25cf43distribution_elementwise_grid_stride_kernelIfLi4EZNS0_9templates4cuda21uniform_and_transformIN3c104HalfEfPNS_17CUDAGeneratorImplEZZZNS4_14uniform_kernelIS9_EEvRNS_18TensorIteratorBaseEddT_ENKUlvE_clEvENKUlvE1_clEvEUlfE_EEvSC_T1_T2_EUlP24curandStatePhilox4_32_10E0_ZNS1_27distribution_nullary_kernelIS7_f6float4S9_SL_SG_EEvSC_SI_RKT3_T4_EUlifE_EEvlNS_15PhiloxCudaStateESH_SI_:
        .type           _ZN2at6native55_GLOBAL__N__1da31dc6_22_DistributionUniform_cu_67fa25cf43distribution_elementwise_grid_stride_kernelIfLi4EZNS0_9templates4cuda21uniform_and_transformIN3c104HalfEfPNS_17CUDAGeneratorImplEZZZNS4_14uniform_kernelIS9_EEvRNS_18TensorIteratorBaseEddT_ENKUlvE_clEvENKUlvE1_clEvEUlfE_EEvSC_T1_T2_EUlP24curandStatePhilox4_32_10E0_ZNS1_27distribution_nullary_kernelIS7_f6float4S9_SL_SG_EEvSC_SI_RKT3_T4_EUlifE_EEvlNS_15PhiloxCudaStateESH_SI_,@function
        .size           _ZN2at6native55_GLOBAL__N__1da31dc6_22_DistributionUniform_cu_67fa25cf43distribution_elementwise_grid_stride_kernelIfLi4EZNS0_9templates4cuda21uniform_and_transformIN3c104HalfEfPNS_17CUDAGeneratorImplEZZZNS4_14uniform_kernelIS9_EEvRNS_18TensorIteratorBaseEddT_ENKUlvE_clEvENKUlvE1_clEvEUlfE_EEvSC_T1_T2_EUlP24curandStatePhilox4_32_10E0_ZNS1_27distribution_nullary_kernelIS7_f6float4S9_SL_SG_EEvSC_SI_RKT3_T4_EUlifE_EEvlNS_15PhiloxCudaStateESH_SI_,(.L_x_286 - _ZN2at6native55_GLOBAL__N__1da31dc6_22_DistributionUniform_cu_67fa25cf43distribution_elementwise_grid_stride_kernelIfLi4EZNS0_9templates4cuda21uniform_and_transformIN3c104HalfEfPNS_17CUDAGeneratorImplEZZZNS4_14uniform_kernelIS9_EEvRNS_18TensorIteratorBaseEddT_ENKUlvE_clEvENKUlvE1_clEvEUlfE_EEvSC_T1_T2_EUlP24curandStatePhilox4_32_10E0_ZNS1_27distribution_nullary_kernelIS7_f6float4S9_SL_SG_EEvSC_SI_RKT3_T4_EUlifE_EEvlNS_15PhiloxCudaStateESH_SI_)
        .other          _ZN2at6native55_GLOBAL__N__1da31dc6_22_DistributionUniform_cu_67fa25cf43distribution_elementwise_grid_stride_kernelIfLi4EZNS0_9templates4cuda21uniform_and_transformIN3c104HalfEfPNS_17CUDAGeneratorImplEZZZNS4_14uniform_kernelIS9_EEvRNS_18TensorIteratorBaseEddT_ENKUlvE_clEvENKUlvE1_clEvEUlfE_EEvSC_T1_T2_EUlP24curandStatePhilox4_32_10E0_ZNS1_27distribution_nullary_kernelIS7_f6float4S9_SL_SG_EEvSC_SI_RKT3_T4_EUlifE_EEvlNS_15PhiloxCudaStateESH_SI_,@"STO_CUDA_ENTRY STV_DEFAULT"
_ZN2at6native55_GLOBAL__N__1da31dc6_22_DistributionUniform_cu_67fa25cf43distribution_elementwise_grid_stride_kernelIfLi4EZNS0_9templates4cuda21uniform_and_transformIN3c104HalfEfPNS_17CUDAGeneratorImplEZZZNS4_14uniform_kernelIS9_EEvRNS_18TensorIteratorBaseEddT_ENKUlvE_clEvENKUlvE1_clEvEUlfE_EEvSC_T1_T2_EUlP24curandStatePhilox4_32_10E0_ZNS1_27distribution_nullary_kernelIS7_f6float4S9_SL_SG_EEvSC_SI_RKT3_T4_EUlifE_EEvlNS_15PhiloxCudaStateESH_SI_:
        /* <DEDUP_REMOVED lines=22> */
[----:B------:R-:W-:Y:S01]  /*0160*/  IMAD.WIDE.U32 R8, R32, -0x326172a9, RZ ;  /* 0xcd9e8d5720087825 */ /* 0x000fe200078e00ff */
        /* <DEDUP_REMOVED lines=8> */
[----:B------:R-:W-:Y:S02]  /*01f0*/  SHF.R.U32.HI R2, RZ, 0x2, R4 ;  /* 0x00000002ff027819 */ /* 0x000fe40000011604 */
[----:B------:R-:W-:Y:S01]  /*0200*/  IADD3 R4, PT, PT, R52, -0x61c88647, RZ ;  /* 0x9e3779b934047810 */ /* 0x000fe20007ffe0ff */
[----:B------:R-:W-:Y:S01]  /*0210*/  IMAD.WIDE.U32 R6, R0, -0x2daee0ad, RZ ;  /* 0xd2511f5300067825 */ /* 0x000fe200078e00ff */
[----:B------:R-:W-:Y:S02]  /*0220*/  LOP3.LUT R10, R2, R9, R52, 0x96, !PT ;  /* 0x00000009020a7212 */ /* 0x000fe400078e9634 */
[C---:B------:R-:W-:Y:S01]  /*0230*/  IADD3 R35, PT, PT, R53.reuse, -0x695add53, RZ ;  /* 0x96a522ad35237810 */ /* 0x040fe20007ffe0ff */
        /* <DEDUP_REMOVED lines=45> */
[----:B------:R-:W-:-:S03]  /*0510*/  MOV R22, R33 ;  /* 0x0000002100167202 */ /* 0x000fc60000000f00 */
[--C-:B------:R-:W-:Y:S01]  /*0520*/  IMAD.MOV.U32 R21, RZ, RZ, R32.reuse ;  /* 0x000000ffff157224 */ /* 0x100fe200078e0020 */
[----:B------:R-:W-:Y:S01]  /*0530*/  LOP3.LUT R47, R18, R20, R27, 0x96, !PT ;  /* 0x00000014122f7212 */ /* 0x000fe200078e961b */
[----:B------:R-:W-:Y:S02]  /*0540*/  IMAD.MOV.U32 R23, RZ, RZ, R32 ;  /* 0x000000ffff177224 */ /* 0x000fe400078e0020 */
[----:B------:R-:W-:-:S04]  /*0550*/  IMAD.HI.U32 R45, R19, -0x2daee0ad, RZ ;  /* 0xd2511f53132d7827 */ /* 0x000fc800078e00ff */
[----:B------:R-:W-:Y:S01]  /*0560*/  IMAD.HI.U32 R49, R47, -0x326172a9, RZ ;  /* 0xcd9e8d572f317827 */ /* 0x000fe200078e00ff */
[----:B------:R-:W-:-:S03]  /*0570*/  LOP3.LUT R45, R26, R45, RZ, 0x3c, !PT ;  /* 0x0000002d1a2d7212 */ /* 0x000fc600078e3cff */
[----:B------:R-:W-:Y:S02]  /*0580*/  VIADD R32, R52, 0x8ff34781 ;  /* 0x8ff3478134207836 */ /* 0x000fe40000000000 */
[----:B---3--:R-:W-:-:S03]  /*0590*/  IMAD R20, R30, UR8, RZ ;  /* 0x000000081e147c24 */ /* 0x008fc6000f8e02ff */
[----:B------:R-:W-:Y:S01]  /*05a0*/  LOP3.LUT R49, R32, R24, R49, 0x96, !PT ;  /* 0x0000001820317212 */ /* 0x000fe200078e9631 */
[----:B------:R-:W-:Y:S01]  /*05b0*/  IMAD.SHL.U32 R34, R20, 0x4, RZ ;  /* 0x0000000414227824 */ /* 0x000fe200078e00ff */
        /* <DEDUP_REMOVED lines=15> */
[----:B------:R-:W-:Y:S01]  /*06b0*/  @P0 IMAD.IADD R25, R25, 0x1, -R34 ;  /* 0x0000000119190824 */ /* 0x000fe200078e0a22 */
[----:B------:R-:W-:-:S04]  /*06c0*/  @P0 IADD3 R28, PT, PT, R28, 0x1, RZ ;  /* 0x000000011c1c0810 */ /* 0x000fc80007ffe0ff */
[----:B------:R-:W-:-:S13]  /*06d0*/  ISETP.GE.U32.AND P1, PT, R25, R34, PT ;  /* 0x000000221900720c */ /* 0x000fda0003f26070 */
[----:B------:R-:W-:Y:S01]  /*06e0*/  @P1 VIADD R28, R28, 0x1 ;  /* 0x000000011c1c1836 */ /* 0x000fe20000000000 */
[----:B------:R-:W-:Y:S01]  /*06f0*/  @!P2 LOP3.LUT R28, RZ, R34, RZ, 0x33, !PT ;  /* 0x00000022ff1ca212 */ /* 0x000fe200078e33ff */
[----:B------:R-:W-:Y:S06]  /*0700*/  BRA `(.L_x_107) ;  /* 0x0000000000107947 */ /* 0x000fec0003800000 */
.L_x_106:
[----:B------:R-:W-:-:S07]  /*0710*/  MOV R28, 0x730 ;  /* 0x00000730001c7802 */ /* 0x000fce0000000f00 */
[----:B------:R-:W-:Y:S05]  /*0720*/  CALL.REL.NOINC `($__internal_5_$__cuda_sm20_div_s64) ;  /* 0x0000000800fc7944 */ /* 0x000fea0003c00000 */
[----:B------:R-:W-:Y:S01]  /*0730*/  MOV R28, R26 ;  /* 0x0000001a001c7202 */ /* 0x000fe20000000f00 */
[----:B------:R-:W-:-:S07]  /*0740*/  IMAD.MOV.U32 R29, RZ, RZ, R27 ;  /* 0x000000ffff1d7224 */ /* 0x000fce00078e001b */
.L_x_107:
[----:B------:R-:W-:-:S04]  /*0750*/  IMAD.WIDE.U32 R30, R30, UR8, RZ ;  /* 0x000000081e1e7c25 */ /* 0x000fc8000f8e00ff */
[C---:B------:R-:W-:Y:S01]  /*0760*/  IMAD.SHL.U32 R26, R30.reuse, 0x4, RZ ;  /* 0x000000041e1a7824 */ /* 0x040fe200078e00ff */
[----:B------:R-:W-:-:S05]  /*0770*/  SHF.L.U64.HI R27, R30, 0x2, R31 ;  /* 0x000000021e1b7819 */ /* 0x000fca000001021f */
[----:B------:R-:W-:Y:S02]  /*0780*/  IMAD R31, R27, R28, RZ ;  /* 0x0000001c1b1f7224 */ /* 0x000fe400078e02ff */
[----:B------:R-:W-:-:S04]  /*0790*/  IMAD.WIDE.U32 R24, R28, R26, R26 ;  /* 0x0000001a1c187225 */ /* 0x000fc800078e001a */
[----:B------:R-:W-:Y:S01]  /*07a0*/  IMAD R31, R29, R26, R31 ;  /* 0x0000001a1d1f7224 */ /* 0x000fe200078e021f */
[----:B------:R-:W-:-:S04]  /*07b0*/  ISETP.GE.U32.AND P0, PT, R21, R24, PT ;  /* 0x000000181500720c */ /* 0x000fc80003f06070 */
[----:B------:R-:W-:-:S04]  /*07c0*/  IADD3 R36, PT, PT, R25, R31, RZ ;  /* 0x0000001f19247210 */ /* 0x000fc80007ffe0ff */
[----:B------:R-:W-:-:S13]  /*07d0*/  ISETP.GE.AND.EX P0, PT, R22, R36, PT, P0 ;  /* 0x000000241600720c */ /* 0x000fda0003f06300 */
[----:B------:R-:W-:Y:S05]  /*07e0*/  @P0 EXIT ;  /* 0x000000000000094d */ /* 0x000fea0003800000 */
[----:B------:R-:W0:Y:S01]  /*07f0*/  LDC.U16 R37, c[0x0][0x3b8] ;  /* 0x0000ee00ff257b82 */ /* 0x000e220000000400 */
[----:B------:R-:W-:Y:S01]  /*0800*/  IMAD R47, R47, -0x326172a9, RZ ;  /* 0xcd9e8d572f2f7824 */ /* 0x000fe200078e02ff */
[----:B------:R-:W-:Y:S01]  /*0810*/  LOP3.LUT R45, R45, R35, RZ, 0x3c, !PT ;  /* 0x000000232d2d7212 */ /* 0x000fe200078e3cff */
[----:B------:R-:W1:Y:S01]  /*0820*/  LDCU.64 UR4, c[0x0][0x3b0] ;  /* 0x00007600ff0477ac */ /* 0x000e620008000a00 */
[----:B------:R-:W-:Y:S01]  /*0830*/  LOP3.LUT R39, R39, 0x3, RZ, 0xc0, !PT ;  /* 0x0000000327277812 */ /* 0x000fe200078ec0ff */
[----:B------:R-:W2:Y:S03]  /*0840*/  LDCU.64 UR8, c[0x0][0x3a8] ;  /* 0x00007500ff0877ac */ /* 0x000ea60008000a00 */
[----:B------:R-:W3:Y:S08]  /*0850*/  LDC.U16 R38, c[0x0][0x3b8] ;  /* 0x0000ee00ff267b82 */ /* 0x000ef00000000400 */
[----:B------:R-:W4:Y:S02]  /*0860*/  LDC.64 R26, c[0x0][0x380] ;  /* 0x0000e000ff1a7b82 */ /* 0x000f240000000a00 */
.L_x_119:
[----:B------:R-:W-:Y:S01]  /*0870*/  VIADD R0, R0, 0x1 ;  /* 0x0000000100007836 */ /* 0x000fe20000000000 */
[----:B------:R-:W-:Y:S03]  /*0880*/  BSSY.RECONVERGENT B0, `(.L_x_108) ;  /* 0x000000c000007945 */ /* 0x000fe60003800200 */
[C---:B------:R-:W-:Y:S01]  /*0890*/  IMAD.WIDE.U32 R40, R0.reuse, -0x2daee0ad, RZ ;  /* 0xd2511f5300287825 */ /* 0x040fe200078e00ff */
[----:B------:R-:W-:-:S13]  /*08a0*/  ISETP.NE.AND P0, PT, R0, RZ, PT ;  /* 0x000000ff0000720c */ /* 0x000fda0003f05270 */
[----:B-1----:R-:W-:Y:S05]  /*08b0*/  @P0 BRA `(.L_x_109) ;  /* 0x0000000000200947 */ /* 0x002fea0003800000 */
[----:B------:R-:W-:-:S05]  /*08c0*/  VIADD R2, R2, 0x1 ;  /* 0x0000000102027836 */ /* 0x000fca0000000000 */
[----:B------:R-:W-:-:S13]  /*08d0*/  ISETP.NE.AND P0, PT, R2, RZ, PT ;  /* 0x000000ff0200720c */ /* 0x000fda0003f05270 */
[----:B------:R-:W-:Y:S01]  /*08e0*/  @!P0 IADD3 R23, PT, PT, R23, 0x1, RZ ;  /* 0x0000000117178810 */ /* 0x000fe20007ffe0ff */
[----:B------:R-:W-:Y:S01]  /*08f0*/  @!P0 VIADD R28, R33, 0x1 ;  /* 0x00000001211c8836 */ /* 0x000fe20000000000 */
[----:B------:R-:W-:Y:S02]  /*0900*/  @!P0 MOV R2, RZ ;  /* 0x000000ff00028202 */ /* 0x000fe40000000f00 */
[----:B------:R-:W-:-:S13]  /*0910*/  ISETP.NE.AND P1, PT, R23, RZ, !P0 ;  /* 0x000000ff1700720c */ /* 0x000fda0004725270 */
[----:B------:R-:W-:-:S04]  /*0920*/  @P1 IMAD.MOV R28, RZ, RZ, R33 ;  /* 0x000000ffff1c1224 */ /* 0x000fc800078e0221 */
[----:B------:R-:W-:-:S07]  /*0930*/  @!P0 IMAD.MOV.U32 R33, RZ, RZ, R28 ;  /* 0x000000ffff218224 */ /* 0x000fce00078e001c */
.L_x_109:
[----:B-12---:R-:W-:Y:S05]  /*0940*/  BSYNC.RECONVERGENT B0 ;  /* 0x0000000000007941 */ /* 0x006fea0003800200 */
.L_x_108:
[----:B------:R-:W-:Y:S01]  /*0950*/  IMAD.WIDE.U32 R30, R23, -0x326172a9, RZ ;  /* 0xcd9e8d57171e7825 */ /* 0x000fe200078e00ff */
[----:B------:R-:W-:Y:S02]  /*0960*/  LOP3.LUT R28, R33, R41, R53, 0x96, !PT ;  /* 0x00000029211c7212 */ /* 0x000fe400078e9635 */
[----:B------:R-:W-:Y:S01]  /*0970*/  ISETP.GT.AND P0, PT, R39, 0x1, PT ;  /* 0x000000012700780c */ /* 0x000fe20003f04270 */
        /* <DEDUP_REMOVED lines=48> */
.L_x_110:
[----:B------:R-:W-:Y:S01]  /*0c80*/  ISETP.NE.AND P0, PT, R39, 0x3, PT ;  /* 0x000000032700780c */ /* 0x000fe20003f05270 */
[----:B------:R-:W-:Y:S01]  /*0c90*/  IMAD.MOV.U32 R49, RZ, RZ, R44 ;  /* 0x000000ffff317224 */ /* 0x000fe200078e002c */
[----:B------:R-:W-:Y:S01]  /*0ca0*/  MOV R47, R40 ;  /* 0x00000028002f7202 */ /* 0x000fe20000000f00 */
[----:B------:R-:W-:Y:S02]  /*0cb0*/  IMAD.MOV.U32 R42, RZ, RZ, R28 ;  /* 0x000000ffff2a7224 */ /* 0x000fe400078e001c */
[----:B------:R-:W-:-:S08]  /*0cc0*/  IMAD.MOV.U32 R43, RZ, RZ, R41 ;  /* 0x000000ffff2b7224 */ /* 0x000fd000078e0029 */
[----:B------:R-:W-:Y:S01]  /*0cd0*/  @P0 MOV R49, R45 ;  /* 0x0000002d00310202 */ /* 0x000fe20000000f00 */
[----:B------:R-:W-:Y:S01]  /*0ce0*/  @P0 IMAD.MOV.U32 R47, RZ, RZ, R44 ;  /* 0x000000ffff2f0224 */ /* 0x000fe200078e002c */
[----:B------:R-:W-:Y:S01]  /*0cf0*/  @P0 MOV R43, R28 ;  /* 0x0000001c002b0202 */ /* 0x000fe20000000f00 */
[----:B------:R-:W-:-:S07]  /*0d00*/  @P0 IMAD.MOV.U32 R42, RZ, RZ, R40 ;  /* 0x000000ffff2a0224 */ /* 0x000fce00078e0028 */
.L_x_111:
[-C--:B----4-:R-:W-:Y:S01]  /*0d10*/  ISETP.GE.U32.AND P2, PT, R21, R26.reuse, PT ;  /* 0x0000001a1500720c */ /* 0x090fe20003f46070 */
[C---:B------:R-:W-:Y:S01]  /*0d20*/  IMAD R46, R20.reuse, 0x3, RZ ;  /* 0x00000003142e7824 */ /* 0x040fe200078e02ff */
[----:B------:R-:W-:Y:S01]  /*0d30*/  LEA R45, P5, R20, R21, 0x1 ;  /* 0x00000015142d7211 */ /* 0x000fe200078a08ff */
[----:B------:R-:W-:Y:S01]  /*0d40*/  BSSY.RECONVERGENT B0, `(.L_x_112) ;  /* 0x000001f000007945 */ /* 0x000fe20003800200 */
[----:B------:R-:W-:Y:S02]  /*0d50*/  ISETP.GE.AND.EX P2, PT, R22, R27, PT, P2 ;  /* 0x0000001b1600720c */ /* 0x000fe40003f46320 */
[-C--:B------:R-:W-:Y:S01]  /*0d60*/  IADD3 R44, P1, PT, R20, R21.reuse, RZ ;  /* 0x00000015142c7210 */ /* 0x080fe20007f3e0ff */
[--C-:B------:R-:W-:Y:S01]  /*0d70*/  IMAD.X R48, RZ, RZ, R22.reuse, P5 ;  /* 0x000000ffff307224 */ /* 0x100fe200028e0616 */
[----:B------:R-:W-:Y:S02]  /*0d80*/  IADD3 R46, P4, PT, R46, R21, RZ ;  /* 0x000000152e2e7210 */ /* 0x000fe40007f9e0ff */
[-C--:B------:R-:W-:Y:S01]  /*0d90*/  ISETP.GE.U32.AND P3, PT, R45, R26.reuse, PT ;  /* 0x0000001a2d00720c */ /* 0x080fe20003f66070 */
[----:B------:R-:W-:Y:S01]  /*0da0*/  IMAD.X R50, RZ, RZ, R22, P1 ;  /* 0x000000ffff327224 */ /* 0x000fe200008e0616 */
[----:B------:R-:W-:-:S02]  /*0db0*/  ISETP.GE.U32.AND P0, PT, R44, R26, PT ;  /* 0x0000001a2c00720c */ /* 0x000fc40003f06070 */
[----:B------:R-:W-:Y:S02]  /*0dc0*/  ISETP.GE.U32.AND P1, PT, R46, R26, PT ;  /* 0x0000001a2e00720c */ /* 0x000fe40003f26070 */
[----:B------:R-:W-:Y:S02]  /*0dd0*/  IADD3.X R30, PT, PT, RZ, R22, RZ, P4, !PT ;  /* 0x00000016ff1e7210 */ /* 0x000fe400027fe4ff */
[-C--:B------:R-:W-:Y:S01]  /*0de0*/  ISETP.GE.AND.EX P3, PT, R48, R27.reuse, PT, P3 ;  /* 0x0000001b3000720c */ /* 0x080fe20003f66330 */
[----:B------:R-:W-:Y:S01]  /*0df0*/  IMAD.MOV.U32 R48, RZ, RZ, 0x2f800000 ;  /* 0x2f800000ff307424 */ /* 0x000fe200078e00ff */
[-C--:B------:R-:W-:Y:S02]  /*0e00*/  ISETP.GE.AND.EX P0, PT, R50, R27.reuse, PT, P0 ;  /* 0x0000001b3200720c */ /* 0x080fe40003f06300 */
[----:B------:R-:W-:Y:S02]  /*0e10*/  ISETP.GE.AND.EX P1, PT, R30, R27, PT, P1 ;  /* 0x0000001b1e00720c */ /* 0x000fe40003f26310 */
[----:B------:R-:W-:Y:S01]  /*0e20*/  I2FP.F32.U32 R47, R47 ;  /* 0x0000002f002f7245 */ /* 0x000fe20000201000 */
[----:B------:R-:W-:Y:S10]  /*0e30*/  @P2 BRA `(.L_x_113) ;  /* 0x00000000003c2947 */ /* 0x000ff40003800000 */
[----:B------:R-:W1:Y:S01]  /*0e40*/  LDC.U16 R50, c[0x0][0x3ba] ;  /* 0x0000ee80ff327b82 */ /* 0x000e620000000400 */
[----:B------:R-:W-:Y:S01]  /*0e50*/  I2FP.F32.U32 R31, R49 ;  /* 0x00000031001f7245 */ /* 0x000fe20000201000 */
[----:B---3--:R-:W-:-:S04]  /*0e60*/  HADD2.F32 R30, -RZ, R38.H0_H0 ;  /* 0x20000026ff1e7230 */ /* 0x008fc80000004100 */
[----:B------:R-:W-:-:S04]  /*0e70*/  FFMA.FTZ R31, R31, R48, 1.1641532182693481445e-10 ;  /* 0x2f0000001f1f7423 */ /* 0x000fc80000010030 */
[----:B------:R-:W-:Y:S01]  /*0e80*/  FFMA.FTZ R30, R31, UR5, R30 ;  /* 0x000000051f1e7c23 */ /* 0x000fe2000801001e */
[----:B------:R-:W-:-:S04]  /*0e90*/  IMAD R31, R21, UR4, RZ ;  /* 0x00000004151f7c24 */ /* 0x000fc8000f8e02ff */
[----:B------:R-:W-:-:S04]  /*0ea0*/  F2FP.F16.F32.PACK_AB R30, RZ, R30 ;  /* 0x0000001eff1e723e */ /* 0x000fc800000000ff */
[----:B------:R-:W-:Y:S02]  /*0eb0*/  PRMT R49, R30, 0x7610, R49 ;  /* 0x000076101e317816 */ /* 0x000fe40000000031 */
[----:B------:R-:W-:Y:S01]  /*0ec0*/  IADD3 R30, P4, PT, R31, UR8, RZ ;  /* 0x000000081f1e7c10 */ /* 0x000fe2000ff9e0ff */
[----:B-1----:R-:W-:-:S03]  /*0ed0*/  HADD2.F32 R50, -RZ, R50.H0_H0 ;  /* 0x20000032ff327230 */ /* 0x002fc60000004100 */
[----:B------:R-:W-:Y:S01]  /*0ee0*/  LEA.HI.X.SX32 R31, R31, UR9, 0x1, P4 ;  /* 0x000000091f1f7c11 */ /* 0x000fe2000a0f0eff */
[----:B------:R-:W-:-:S05]  /*0ef0*/  HADD2.F32 R51, -RZ, R49.H0_H0 ;  /* 0x20000031ff337230 */ /* 0x000fca0000004100 */
[----:B------:R-:W-:-:S04]  /*0f00*/  FSETP.NEU.FTZ.AND P2, PT, R51, R50, PT ;  /* 0x000000323300720b */ /* 0x000fc80003f5d000 */
[----:B0-----:R-:W-:-:S05]  /*0f10*/  SEL R49, R37, R49, !P2 ;  /* 0x0000003125317207 */ /* 0x001fca0005000000 */
[----:B------:R1:W-:Y:S04]  /*0f20*/  STG.E.U16 desc[UR6][R30.64], R49 ;  /* 0x000000311e007986 */ /* 0x0003e8000c101506 */
.L_x_113:
[----:B------:R-:W-:Y:S05]  /*0f30*/  BSYNC.RECONVERGENT B0 ;  /* 0x0000000000007941 */ /* 0x000fea0003800200 */
.L_x_112:
[----:B------:R-:W-:Y:S01]  /*0f40*/  BSSY.RECONVERGENT B0, `(.L_x_114) ;  /* 0x0000011000007945 */ /* 0x000fe20003800200 */
[----:B-1----:R-:W-:Y:S01]  /*0f50*/  I2FP.F32.U32 R49, R42 ;  /* 0x0000002a00317245 */ /* 0x002fe20000201000 */
[----:B------:R-:W-:Y:S02]  /*0f60*/  FFMA.FTZ R31, R47, R48, 1.1641532182693481445e-10 ;  /* 0x2f0000002f1f7423 */ /* 0x000fe40000010030 */
[----:B------:R-:W-:Y:S05]  /*0f70*/  @P0 BRA `(.L_x_115) ;  /* 0x0000000000340947 */ /* 0x000fea0003800000 */
[----:B------:R-:W1:Y:S01]  /*0f80*/  LDC.U16 R30, c[0x0][0x3ba] ;  /* 0x0000ee80ff1e7b82 */ /* 0x000e620000000400 */
[----:B---3--:R-:W-:Y:S02]  /*0f90*/  HADD2.F32 R42, -RZ, R38.H0_H0 ;  /* 0x20000026ff2a7230 */ /* 0x008fe40000004100 */
[----:B------:R-:W-:-:S03]  /*0fa0*/  IMAD R44, R44, UR4, RZ ;  /* 0x000000042c2c7c24 */ /* 0x000fc6000f8e02ff */
[----:B------:R-:W-:-:S05]  /*0fb0*/  FFMA.FTZ R31, R31, UR5, R42 ;  /* 0x000000051f1f7c23 */ /* 0x000fca000801002a */
[----:B------:R-:W-:-:S04]  /*0fc0*/  F2FP.F16.F32.PACK_AB R31, RZ, R31 ;  /* 0x0000001fff1f723e */ /* 0x000fc800000000ff */
[----:B------:R-:W-:-:S05]  /*0fd0*/  PRMT R42, R31, 0x7610, R42 ;  /* 0x000076101f2a7816 */ /* 0x000fca000000002a */
[----:B------:R-:W-:Y:S02]  /*0fe0*/  HADD2.F32 R31, -RZ, R42.H0_H0 ;  /* 0x2000002aff1f7230 */ /* 0x000fe40000004100 */
[----:B-1----:R-:W-:Y:S01]  /*0ff0*/  HADD2.F32 R50, -RZ, R30.H0_H0 ;  /* 0x2000001eff327230 */ /* 0x002fe20000004100 */
[----:B------:R-:W-:-:S04]  /*1000*/  IADD3 R30, P2, PT, R44, UR8, RZ ;  /* 0x000000082c1e7c10 */ /* 0x000fc8000ff5e0ff */
[----:B------:R-:W-:Y:S02]  /*1010*/  FSETP.NEU.FTZ.AND P0, PT, R31, R50, PT ;  /* 0x000000321f00720b */ /* 0x000fe40003f1d000 */
[----:B------:R-:W-:Y:S02]  /*1020*/  LEA.HI.X.SX32 R31, R44, UR9, 0x1, P2 ;  /* 0x000000092c1f7c11 */ /* 0x000fe400090f0eff */
[----:B0-----:R-:W-:-:S05]  /*1030*/  SEL R47, R37, R42, !P0 ;  /* 0x0000002a252f7207 */ /* 0x001fca0004000000 */
[----:B------:R1:W-:Y:S04]  /*1040*/  STG.E.U16 desc[UR6][R30.64], R47 ;  /* 0x0000002f1e007986 */ /* 0x0003e8000c101506 */
.L_x_115:
[----:B------:R-:W-:Y:S05]  /*1050*/  BSYNC.RECONVERGENT B0 ;  /* 0x0000000000007941 */ /* 0x000fea0003800200 */
.L_x_114:
[----:B------:R-:W-:Y:S01]  /*1060*/  BSSY.RECONVERGENT B0, `(.L_x_116) ;  /* 0x0000011000007945 */ /* 0x000fe20003800200 */
[----:B------:R-:W-:Y:S01]  /*1070*/  I2FP.F32.U32 R43, R43 ;  /* 0x0000002b002b7245 */ /* 0x000fe20000201000 */
[----:B-1----:R-:W-:Y:S02]  /*1080*/  FFMA.FTZ R30, R49, R48, 1.1641532182693481445e-10 ;  /* 0x2f000000311e7423 */ /* 0x002fe40000010030 */
[----:B------:R-:W-:Y:S05]  /*1090*/  @P3 BRA `(.L_x_117) ;  /* 0x0000000000343947 */ /* 0x000fea0003800000 */
[----:B------:R-:W1:Y:S01]  /*10a0*/  LDC.U16 R44, c[0x0][0x3ba] ;  /* 0x0000ee80ff2c7b82 */ /* 0x000e620000000400 */
[----:B---3--:R-:W-:Y:S02]  /*10b0*/  HADD2.F32 R31, -RZ, R38.H0_H0 ;  /* 0x20000026ff1f7230 */ /* 0x008fe40000004100 */
[----:B------:R-:W-:-:S03]  /*10c0*/  IMAD R45, R45, UR4, RZ ;  /* 0x000000042d2d7c24 */ /* 0x000fc6000f8e02ff */
[----:B------:R-:W-:-:S05]  /*10d0*/  FFMA.FTZ R30, R30, UR5, R31 ;  /* 0x000000051e1e7c23 */ /* 0x000fca000801001f */
[----:B------:R-:W-:-:S04]  /*10e0*/  F2FP.F16.F32.PACK_AB R30, RZ, R30 ;  /* 0x0000001eff1e723e */ /* 0x000fc800000000ff */
[----:B------:R-:W-:Y:S02]  /*10f0*/  PRMT R42, R30, 0x7610, R42 ;  /* 0x000076101e2a7816 */ /* 0x000fe4000000002a */
[----:B------:R-:W-:-:S03]  /*1100*/  IADD3 R30, P2, PT, R45, UR8, RZ ;  /* 0x000000082d1e7c10 */ /* 0x000fc6000ff5e0ff */
[----:B------:R-:W-:Y:S02]  /*1110*/  HADD2.F32 R31, -RZ, R42.H0_H0 ;  /* 0x2000002aff1f7230 */ /* 0x000fe40000004100 */
[----:B-1----:R-:W-:-:S05]  /*1120*/  HADD2.F32 R44, -RZ, R44.H0_H0 ;  /* 0x2000002cff2c7230 */ /* 0x002fca0000004100 */
[----:B------:R-:W-:Y:S02]  /*1130*/  FSETP.NEU.FTZ.AND P0, PT, R31, R44, PT ;  /* 0x0000002c1f00720b */ /* 0x000fe40003f1d000 */
[----:B------:R-:W-:Y:S02]  /*1140*/  LEA.HI.X.SX32 R31, R45, UR9, 0x1, P2 ;  /* 0x000000092d1f7c11 */ /* 0x000fe400090f0eff */
[----:B0-----:R-:W-:-:S05]  /*1150*/  SEL R45, R37, R42, !P0 ;  /* 0x0000002a252d7207 */ /* 0x001fca0004000000 */
[----:B------:R1:W-:Y:S04]  /*1160*/  STG.E.U16 desc[UR6][R30.64], R45 ;  /* 0x0000002d1e007986 */ /* 0x0003e8000c101506 */
.L_x_117:
[----:B------:R-:W-:Y:S05]  /*1170*/  BSYNC.RECONVERGENT B0 ;  /* 0x0000000000007941 */ /* 0x000fea0003800200 */
.L_x_116:
[----:B-1----:R-:W-:Y:S01]  /*1180*/  FFMA.FTZ R30, R43, R48, 1.1641532182693481445e-10 ;  /* 0x2f0000002b1e7423 */ /* 0x002fe20000010030 */
[----:B------:R-:W-:Y:S06]  /*1190*/  @P1 BRA `(.L_x_118) ;  /* 0x0000000000341947 */ /* 0x000fec0003800000 */
        /* <DEDUP_REMOVED lines=13> */
.L_x_118:
[----:B------:R-:W-:Y:S01]  /*1270*/  IADD3 R21, P0, PT, R34, R21, RZ ;  /* 0x0000001522157210 */ /* 0x000fe20007f1e0ff */
[----:B------:R-:W-:Y:S05]  /*1280*/  WARPSYNC.ALL ;  /* 0x0000000000007948 */ /* 0x000fea0003800000 */
[----:B------:R-:W-:Y:S01]  /*1290*/  IMAD.X R22, RZ, RZ, R22, P0 ;  /* 0x000000ffff167224 */ /* 0x000fe200000e0616 */
[----:B------:R-:W-:Y:S01]  /*12a0*/  BAR.SYNC.DEFER_BLOCKING 0x0 ;  /* 0x0000000000007b1d */ /* 0x000fe20000010000 */
[----:B------:R-:W-:Y:S01]  /*12b0*/  ISETP.GE.U32.AND P0, PT, R21, R24, PT ;  /* 0x000000181500720c */ /* 0x000fe20003f06070 */
[----:B------:R-:W-:Y:S01]  /*12c0*/  IMAD.MOV.U32 R49, RZ, RZ, R40 ;  /* 0x000000ffff317224 */ /* 0x000fe200078e0028 */
[----:B------:R-:W-:Y:S01]  /*12d0*/  MOV R47, R28 ;  /* 0x0000001c002f7202 */ /* 0x000fe20000000f00 */
[----:B------:R-:W-:Y:S01]  /*12e0*/  IMAD.MOV.U32 R45, RZ, RZ, R41 ;  /* 0x000000ffff2d7224 */ /* 0x000fe200078e0029 */
[----:B------:R-:W-:-:S13]  /*12f0*/  ISETP.GE.AND.EX P0, PT, R22, R36, PT, P0 ;  /* 0x000000241600720c */ /* 0x000fda0003f06300 */
[----:B------:R-:W-:Y:S05]  /*1300*/  @!P0 BRA `(.L_x_119) ;  /* 0xfffffff400588947 */ /* 0x000fea000383ffff */
[----:B------:R-:W-:Y:S05]  /*1310*/  EXIT ;  /* 0x000000000000794d */ /* 0x000fea0003800000 */
        .weak           $__internal_5_$__cuda_sm20_div_s64
        .type           $__internal_5_$__cuda_sm20_div_s64,@function
        .size           $__internal_5_$__cuda_sm20_div_s64,(.L_x_286 - $__internal_5_$__cuda_sm20_div_s64)
$__internal_5_$__cuda_sm20_div_s64:
[----:B------:R-:W-:Y:S01]  /*1320*/  MOV R24, R34 ;  /* 0x0000002200187202 */ /* 0x000fe20000000f00 */
[----:B------:R-:W-:-:S04]  /*1330*/  IMAD.MOV.U32 R25, RZ, RZ, RZ ;  /* 0x000000ffff197224 */ /* 0x000fc800078e00ff */
[----:B------:R-:W0:Y:S08]  /*1340*/  I2F.U64.RP R29, R24 ;  /* 0x00000018001d7312 */ /* 0x000e300000309000 */
[----:B0-----:R-:W0:Y:S02]  /*1350*/  MUFU.RCP R29, R29 ;  /* 0x0000001d001d7308 */ /* 0x001e240000001000 */
[----:B0-----:R-:W-:-:S06]  /*1360*/  VIADD R26, R29, 0x1ffffffe ;  /* 0x1ffffffe1d1a7836 */ /* 0x001fcc0000000000 */
[----:B------:R-:W0:Y:S02]  /*1370*/  F2I.U64.TRUNC R26, R26 ;  /* 0x0000001a001a7311 */ /* 0x000e24000020d800 */
[----:B0-----:R-:W-:-:S04]  /*1380*/  IMAD.WIDE.U32 R24, R26, R34, RZ ;  /* 0x000000221a187225 */ /* 0x001fc800078e00ff */
[----:B------:R-:W-:Y:S01]  /*1390*/  IMAD R31, R27, R34, R25 ;  /* 0x000000221b1f7224 */ /* 0x000fe200078e0219 */
[----:B------:R-:W-:Y:S01]  /*13a0*/  IADD3 R37, P0, PT, RZ, -R24, RZ ;  /* 0x80000018ff257210 */ /* 0x000fe20007f1e0ff */
[----:B------:R-:W-:-:S03]  /*13b0*/  IMAD.MOV.U32 R25, RZ, RZ, R26 ;  /* 0x000000ffff197224 */ /* 0x000fc600078e001a */
[----:B------:R-:W-:Y:S01]  /*13c0*/  IADD3.X R31, PT, PT, RZ, ~R31, RZ, P0, !PT ;  /* 0x8000001fff1f7210 */ /* 0x000fe200007fe4ff */
[----:B------:R-:W-:-:S04]  /*13d0*/  IMAD.HI.U32 R24, R26, R37, RZ ;  /* 0x000000251a187227 */ /* 0x000fc800078e00ff */
        /* <DEDUP_REMOVED lines=14> */
[----:B------:R-:W-:-:S03]  /*14c0*/  SEL R27, R27, UR4, !P2 ;  /* 0x000000041b1b7c07 */ /* 0x000fc6000d000000 */
[----:B------:R-:W-:-:S04]  /*14d0*/  IMAD.WIDE.U32 R24, P0, R25, R26, R24 ;  /* 0x0000001a19187225 */ /* 0x000fc80007800018 */
[----:B------:R-:W-:-:S04]  /*14e0*/  IMAD.HI.U32 R36, R29, R26, RZ ;  /* 0x0000001a1d247227 */ /* 0x000fc800078e00ff */
[----:B------:R-:W-:-:S04]  /*14f0*/  IMAD.HI.U32 R24, P1, R29, R31, R24 ;  /* 0x0000001f1d187227 */ /* 0x000fc80007820018 */
[----:B------:R-:W-:Y:S02]  /*1500*/  IMAD R25, R29, R26, RZ ;  /* 0x0000001a1d197224 */ /* 0x000fe400078e02ff */
[----:B------:R-:W-:-:S03]  /*1510*/  IMAD.X R31, RZ, RZ, ~UR5, P4 ;  /* 0x80000005ff1f7e24 */ /* 0x000fc6000a0e06ff */
        /* <DEDUP_REMOVED lines=17> */
[----:B------:R-:W-:Y:S01]  /*1630*/  IADD3.X R36, PT, PT, ~R26, R29, RZ, P0, !PT ;  /* 0x0000001d1a247210 */ /* 0x000fe200007fe5ff */
[----:B------:R-:W-:Y:S01]  /*1640*/  IMAD.MOV.U32 R29, RZ, RZ, 0x0 ;  /* 0x00000000ff1d7424 */ /* 0x000fe200078e00ff */
        /* <DEDUP_REMOVED lines=13> */
[----:B------:R-:W-:-:S04]  /*1720*/  SEL R26, R26, R31, P0 ;  /* 0x0000001f1a1a7207 */ /* 0x000fc80000000000 */
        /* <DEDUP_REMOVED lines=9> */
[----:B------:R-:W-:Y:S06]  /*17c0*/  RET.REL.NODEC R28 `(_ZN2at6native55_GLOBAL__N__1da31dc6_22_DistributionUniform_cu_67fa25cf43distribution_elementwise_grid_stride_kernelIfLi4EZNS0_9templates4cuda21uniform_and_transformIN3c104HalfEfPNS_17CUDAGeneratorImplEZZZNS4_14uniform_kernelIS9_EEvRNS_18TensorIteratorBaseEddT_ENKUlvE_clEvENKUlvE1_clEvEUlfE_EEvSC_T1_T2_EUlP24curandStatePhilox4_32_10E0_ZNS1_27distribution_nullary_kernelIS7_f6float4S9_SL_SG_EEvSC_SI_RKT3_T4_EUlifE_EEvlNS_15PhiloxCudaStateESH_SI_) ;  /* 0xffffffe81c0c7950 */ /* 0x000fec0003c3ffff */
.L_x_120:
        /* <DEDUP_REMOVED lines=11> */
.L_x_286:


//--------------------- .text._ZN2at6native55_GLOBAL__N__1da31dc6_22_DistributionUniform_cu_67fa25cf43distribution_elementwise_grid_stride_kernelIfLi4EZNS0_9templates4cuda21uniform_and_transformIN3c104HalfEfPNS_17CUDAGeneratorImplEZZZNS4_14uniform_kernelIS9_EEvRNS_18TensorIteratorBaseEddT_ENKUlvE_clEvENKUlvE1_clEvEUlfE_EEvSC_T1_T2_EUlP24curandStatePhilox4_32_10E_ZNS1_27distribution_nullary_kernelIS7_f7double2S9_SL_SG_EEvSC_SI_RKT3_T4_EUlifE0_EEvlNS_15PhiloxCudaStateESH_SI_ --------------------------
	.section	.text._ZN2at6native55_GLOBAL__N__1da31dc6_22_DistributionUniform_cu_67fa25cf43distribution_elementwise_grid_stride_kernelIfLi4EZNS0_9templates4cuda21uniform_and_transformIN3c104HalfEfPNS_17CUDAGeneratorImplEZZZNS4_14uniform_kernelIS9_EEvRNS_18TensorIteratorBaseEddT_ENKUlvE_clEvENKUlvE1_clEvEUlfE_EEvSC_T1_T2_EUlP24curandStatePhilox4_32_10E_ZNS1_27distribution_nullary_kernelIS7_f7double2S9_SL_SG_EEvSC_SI_RKT3_T4_EUlifE0_EEvlNS_15PhiloxCudaStateESH_SI_,"ax",@progbits
	.align	128
.text._ZN2at6native55_GLOBAL__N__1da31dc6_22_DistributionUniform_cu_67fa25cf43distribution_elementwise_grid_stride_kernelIfLi4EZNS0_9templates4cuda21uniform_and_transformIN3c104HalfEfPNS_17CUDAGeneratorImplEZZZNS4_14uniform_kernelIS9_EEvRNS_18TensorIteratorBaseEddT_ENKUlvE_clEvENKUlvE1_clEvEUlfE_EEvSC_T1_T2_EUlP24curandStatePhilox4_32_10E_ZNS1_27distribution_nullary_kernelIS7_f7double2S9_SL_SG_EEvSC_SI_RKT3_T4_EUlifE0_EEvlNS_15PhiloxCudaStateESH_SI_:
        .type           _ZN2at6native55_GLOBAL__N__1da31dc6_22_DistributionUniform_cu_67fa25cf43distribution_elementwise_grid_stride_kernelIfLi4EZNS0_9templates4cuda21uniform_and_transformIN3c104HalfEfPNS_17CUDAGeneratorImplEZZZNS4_14uniform_kernelIS9_EEvRNS_18TensorIteratorBaseEddT_ENKUlvE_clEvENKUlvE1_clEvEUlfE_EEvSC_T1_T2_EUlP24curandStatePhilox4_32_10E_ZNS1_27distribution_nullary_kernelIS7_f7double2S9_SL_SG_EEvSC_SI_RKT3_T4_EUlifE0_EEvlNS_15PhiloxCudaStateESH_SI_,@function
        .size           _ZN2at6native55_GLOBAL__N__1da31dc6_22_DistributionUniform_cu_67fa25cf43distribution_elementwise_grid_stride_kernelIfLi4EZNS0_9templates4cuda21uniform_and_transformIN3c104HalfEfPNS_17CUDAGeneratorImplEZZZNS4_14uniform_kernelIS9_EEvRNS_18TensorIteratorBaseEddT_ENKUlvE_clEvENKUlvE1_clEvEUlfE_EEvSC_T1_T2_EUlP24curandStatePhilox4_32_10E_ZNS1_27distribution_nullary_kernelIS7_f7double2S9_SL_SG_EEvSC_SI_RKT3_T4_EUlifE0_EEvlNS_15PhiloxCudaStateESH_SI_,(.L_x_288 - _ZN2at6native55_GLOBAL__N__1da31dc6_22_DistributionUniform_cu_67fa25cf43distribution_elementwise_grid_stride_kernelIfLi4EZNS0_9templates4cuda21uniform_and_transformIN3c104HalfEfPNS_17CUDAGeneratorImplEZZZNS4_14uniform_kernelIS9_EEvRNS_18TensorIteratorBaseEddT_ENKUlvE_clEvENKUlvE1_clEvEUlfE_EEvSC_T1_T2_EUlP24curandStatePhilox4_32_10E_ZNS1_27distribution_nullary_kernelIS7_f7double2S9_SL_SG_EEvSC_SI_RKT3_T4_EUlifE0_EEvlNS_15PhiloxCudaStateESH_SI_)
        .other          _ZN2at6native55_GLOBAL__N__1da31dc6_22_DistributionUniform_cu_67fa25cf43distribution_elementwise_grid_stride_kernelIfLi4EZNS0_9templates4cuda21uniform_and_transformIN3c104HalfEfPNS_17CUDAGeneratorImplEZZZNS4_14uniform_kernelIS9_EEvRNS_18TensorIteratorBaseEddT_ENKUlvE_clEvENKUlvE1_clEvEUlfE_EEvSC_T1_T2_EUlP24curandStatePhilox4_32_10E_ZNS1_27distribution_nullary_kernelIS7_f7double2S9_SL_SG_EEvSC_SI_RKT3_T4_EUlifE0_EEvlNS_15PhiloxCudaStateESH_SI_,@"STO_CUDA_ENTRY STV_DEFAULT"
_ZN2at6native55_GLOBAL__N__1da31dc6_22_DistributionUniform_cu_67fa25cf43distribution_elementwise_grid_stride_kernelIfLi4EZNS0_9templates4cuda21uniform_and_transformIN3c104HalfEfPNS_17CUDAGeneratorImplEZZZNS4_14uniform_kernelIS9_EEvRNS_18TensorIteratorBaseEddT_ENKUlvE_clEvENKUlvE1_clEvEUlfE_EEvSC_T1_T2_EUlP24curandStatePhilox4_32_10E_ZNS1_27distribution_nullary_kernelIS7_f7double2S9_SL_SG_EEvSC_SI_RKT3_T4_EUlifE0_EEvlNS_15PhiloxCudaStateESH_SI_:
        /* <DEDUP_REMOVED lines=113> */
.L_x_121:
[----:B------:R-:W-:-:S07]  /*0710*/  MOV R30, 0x730 ;  /* 0x00000730001e7802 */ /* 0x000fce0000000f00 */
[----:B------:R-:W-:Y:S05]  /*0720*/  CALL.REL.NOINC `($__internal_6_$__cuda_sm20_div_s64) ;  /* 0x0000004c00ec7944 */ /* 0x000fea0003c00000 */
.L_x_122:
        /* <DEDUP_REMOVED lines=83> */
.L_x_143:
[----:B------:R-:W-:Y:S01]  /*0c60*/  IADD3 R0, PT, PT, R0, 0x1, RZ ;  /* 0x0000000100007810 */ /* 0x000fe20007ffe0ff */
[----:B------:R-:W-:Y:S03]  /*0c70*/  BSSY.RECONVERGENT B0, `(.L_x_123) ;  /* 0x000000c000007945 */ /* 0x000fe60003800200 */
[C---:B------:R-:W-:Y:S01]  /*0c80*/  ISETP.NE.AND P0, PT, R0.reuse, RZ, PT ;  /* 0x000000ff0000720c */ /* 0x040fe20003f05270 */
[----:B01----:R-:W-:-:S12]  /*0c90*/  IMAD.WIDE.U32 R28, R0, -0x2daee0ad, RZ ;  /* 0xd2511f53001c7825 */ /* 0x003fd800078e00ff */
        /* <DEDUP_REMOVED lines=9> */
.L_x_124:
[----:B0-----:R-:W-:Y:S05]  /*0d30*/  BSYNC.RECONVERGENT B0 ;  /* 0x0000000000007941 */ /* 0x001fea0003800200 */
.L_x_123:
        /* <DEDUP_REMOVED lines=63> */
.L_x_125:
        /* <DEDUP_REMOVED lines=9> */
.L_x_126:
        /* <DEDUP_REMOVED lines=24> */
[----:B------:R-:W0:Y:S01]  /*1340*/  @!P0 LDC.U16 R43, c[0x0][0x54e] ;  /* 0x00015380ff2b8b82 */ /* 0x000e220000000400 */
[----:B------:R-:W-:-:S05]  /*1350*/  @!P0 F2FP.F16.F32.PACK_AB R37, RZ, R0 ;  /* 0x00000000ff25823e */ /* 0x000fca00000000ff */
[----:B------:R-:W-:Y:S02]  /*1360*/  @!P0 HADD2.F32 R39, -RZ, R37.H0_H0 ;  /* 0x20000025ff278230 */ /* 0x000fe40000004100 */
[----:B------:R-:W1:Y:S01]  /*1370*/  @!P0 LDC.64 R40, c[0x0][0x540] ;  /* 0x00015000ff288b82 */ /* 0x000e620000000a00 */
[----:B0-----:R-:W-:-:S05]  /*1380*/  @!P0 HADD2.F32 R44, -RZ, R43.H0_H0 ;  /* 0x2000002bff2c8230 */ /* 0x001fca0000004100 */
[----:B------:R-:W-:-:S04]  /*1390*/  @!P0 FSETP.NEU.FTZ.AND P3, PT, R39, R44, PT ;  /* 0x0000002c2700820b */ /* 0x000fc80003f7d000 */
[----:B------:R-:W-:Y:S01]  /*13a0*/  @!P0 SEL R37, R30, R37, !P3 ;  /* 0x000000251e258207 */ /* 0x000fe20005800000 */
[----:B-1----:R-:W-:Y:S08]  /*13b0*/  @P2 BRA `(.L_x_129) ;  /* 0x0000000000402947 */ /* 0x002ff00003800000 */
[----:B------:R-:W-:Y:S01]  /*13c0*/  UMOV UR48, 0xf0000000 ;  /* 0xf000000000307882 */ /* 0x000fe20000000000 */
[----:B------:R-:W-:Y:S01]  /*13d0*/  UMOV UR49, 0x380fffff ;  /* 0x380fffff00317882 */ /* 0x000fe20000000000 */
[----:B------:R-:W0:Y:S01]  /*13e0*/  F2F.F32.F64 R42, R28 ;  /* 0x0000001c002a7310 */ /* 0x000e220000301000 */
[----:B------:R-:W-:Y:S01]  /*13f0*/  DSETP.GEU.AND P2, PT, |R28|, UR48, PT ;  /* 0x000000301c007e2a */ /* 0x000fe2000bf4e200 */
[----:B------:R-:W1:Y:S01]  /*1400*/  LDC.U16 R39, c[0x0][0x54e] ;  /* 0x00015380ff277b82 */ /* 0x000e620000000400 */
[----:B------:R-:W-:-:S12]  /*1410*/  HADD2.F32 R43, -RZ, R32.H0_H0 ;  /* 0x20000020ff2b7230 */ /* 0x000fd80000004100 */
[----:B0-----:R-:W-:-:S04]  /*1420*/  @!P2 FMUL R42, R42, 1.175494350822287508e-38 ;  /* 0x008000002a2aa820 */ /* 0x001fc80000400000 */
        /* <DEDUP_REMOVED lines=9> */
.L_x_129:
[----:B------:R-:W-:Y:S05]  /*14c0*/  BSYNC.RECONVERGENT B0 ;  /* 0x0000000000007941 */ /* 0x000fea0003800200 */
.L_x_128:
[----:B------:R-:W-:Y:S04]  /*14d0*/  BSSY.RECONVERGENT B0, `(.L_x_130) ;  /* 0x0000011000007945 */ /* 0x000fe80003800200 */
[----:B------:R-:W-:Y:S05]  /*14e0*/  @P1 BRA `(.L_x_131) ;  /* 0x00000000003c1947 */ /* 0x000fea0003800000 */
[----:B------:R-:W-:Y:S01]  /*14f0*/  UMOV UR48, 0xf0000000 ;  /* 0xf000000000307882 */ /* 0x000fe20000000000 */
[----:B------:R-:W-:Y:S01]  /*1500*/  UMOV UR49, 0x380fffff ;  /* 0x380fffff00317882 */ /* 0x000fe20000000000 */
[----:B------:R-:W1:Y:S01]  /*1510*/  F2F.F32.F64 R28, R26 ;  /* 0x0000001a001c7310 */ /* 0x000e620000301000 */
[----:B------:R-:W-:Y:S01]  /*1520*/  DSETP.GEU.AND P1, PT, |R26|, UR48, PT ;  /* 0x000000301a007e2a */ /* 0x000fe2000bf2e200 */
[----:B0-----:R-:W0:Y:S01]  /*1530*/  LDC.U16 R42, c[0x0][0x54e] ;  /* 0x00015380ff2a7b82 */ /* 0x001e220000000400 */
[----:B------:R-:W-:-:S12]  /*1540*/  HADD2.F32 R39, -RZ, R32.H0_H0 ;  /* 0x20000020ff277230 */ /* 0x000fd80000004100 */
[----:B-1----:R-:W-:-:S04]  /*1550*/  @!P1 FMUL R28, R28, 1.175494350822287508e-38 ;  /* 0x008000001c1c9820 */ /* 0x002fc80000400000 */
[----:B------:R-:W-:Y:S02]  /*1560*/  FFMA.FTZ R39, R28, UR72, R39 ;  /* 0x000000481c277c23 */ /* 0x000fe40008010027 */
[----:B------:R-:W1:Y:S03]  /*1570*/  LDC.64 R28, c[0x0][0x540] ;  /* 0x00015000ff1c7b82 */ /* 0x000e660000000a00 */
[----:B------:R-:W-:Y:S01]  /*1580*/  F2FP.F16.F32.PACK_AB R39, RZ, R39 ;  /* 0x00000027ff27723e */ /* 0x000fe200000000ff */
[----:B0-----:R-:W-:-:S04]  /*1590*/  HADD2.F32 R43, -RZ, R42.H0_H0 ;  /* 0x2000002aff2b7230 */ /* 0x001fc80000004100 */
[----:B------:R-:W-:-:S05]  /*15a0*/  HADD2.F32 R42, -RZ, R39.H0_H0 ;  /* 0x20000027ff2a7230 */ /* 0x000fca0000004100 */
[----:B------:R-:W-:-:S04]  /*15b0*/  FSETP.NEU.FTZ.AND P1, PT, R42, R43, PT ;  /* 0x0000002b2a00720b */ /* 0x000fc80003f3d000 */
[----:B------:R-:W-:-:S05]  /*15c0*/  SEL R39, R30, R39, !P1 ;  /* 0x000000271e277207 */ /* 0x000fca0004800000 */
[----:B-1----:R1:W-:Y:S04]  /*15d0*/  STG.E.U16 desc[UR76][R28.64], R39 ;  /* 0x000000271c007986 */ /* 0x0023e8000c10154c */
.L_x_131:
[----:B------:R-:W-:Y:S05]  /*15e0*/  BSYNC.RECONVERGENT B0 ;  /* 0x0000000000007941 */ /* 0x000fea0003800200 */
.L_x_130:
[----:B------:R-:W-:Y:S01]  /*15f0*/  IADD3 R27, P1, PT, R38, R15, RZ ;  /* 0x0000000f261b7210 */ /* 0x000fe20007f3e0ff */
[----:B------:R2:W-:Y:S03]  /*1600*/  @!P0 STG.E.U16 desc[UR76][R40.64], R37 ;  /* 0x0000002528008986 */ /* 0x0005e6000c10154c */
[----:B------:R-:W-:Y:S01]  /*1610*/  ISETP.GE.U32.AND P0, PT, R27, R24, PT ;  /* 0x000000181b00720c */ /* 0x000fe20003f06070 */
[----:B------:R-:W-:-:S05]  /*1620*/  IMAD.X R26, RZ, RZ, R16, P1 ;  /* 0x000000ffff1a7224 */ /* 0x000fca00008e0610 */
[----:B------:R-:W-:-:S13]  /*1630*/  ISETP.GE.AND.EX P0, PT, R26, R25, PT, P0 ;  /* 0x000000191a00720c */ /* 0x000fda0003f06300 */
[----:B--2---:R-:W-:Y:S05]  /*1640*/  @P0 BRA `(.L_x_132) ;  /* 0x0000003c00f80947 */ /* 0x004fea0003800000 */
[----:B-1----:R-:W1:Y:S01]  /*1650*/  LDC.U16 R28, c[0x0][0x54e] ;  /* 0x00015380ff1c7b82 */ /* 0x002e620000000400 */
[----:B------:R-:W-:-:S07]  /*1660*/  F2FP.F16.F32.PACK_AB R29, RZ, R0 ;  /* 0x00000000ff1d723e */ /* 0x000fce00000000ff */
[----:B------:R-:W2:Y:S01]  /*1670*/  LDC.64 R26, c[0x0][0x540] ;  /* 0x00015000ff1a7b82 */ /* 0x000ea20000000a00 */
[----:B-1----:R-:W-:Y:S02]  /*1680*/  HADD2.F32 R37, -RZ, R28.H0_H0 ;  /* 0x2000001cff257230 */ /* 0x002fe40000004100 */
[----:B------:R-:W-:-:S05]  /*1690*/  HADD2.F32 R28, -RZ, R29.H0_H0 ;  /* 0x2000001dff1c7230 */ /* 0x000fca0000004100 */
[----:B------:R-:W-:-:S04]  /*16a0*/  FSETP.NEU.FTZ.AND P0, PT, R28, R37, PT ;  /* 0x000000251c00720b */ /* 0x000fc80003f1d000 */
[----:B------:R-:W-:-:S05]  /*16b0*/  SEL R29, R30, R29, !P0 ;  /* 0x0000001d1e1d7207 */ /* 0x000fca0004000000 */
[----:B--2---:R2:W-:Y:S01]  /*16c0*/  STG.E.U16 desc[UR76][R26.64], R29 ;  /* 0x0000001d1a007986 */ /* 0x0045e2000c10154c */
[----:B------:R-:W-:Y:S05]  /*16d0*/  BRA `(.L_x_132) ;  /* 0x0000003c00d47947 */ /* 0x000fea0003800000 */
.L_x_127:
[----:B------:R-:W-:Y:S01]  /*16e0*/  ISETP.GE.U32.AND P0, PT, R15, R24, PT ;  /* 0x000000180f00720c */ /* 0x000fe20003f06070 */
[----:B------:R-:W-:Y:S03]  /*16f0*/  BSSY.RECONVERGENT B0, `(.L_x_133) ;  /* 0x00000f8000007945 */ /* 0x000fe60003800200 */
[----:B------:R-:W-:-:S13]  /*1700*/  ISETP.GE.AND.EX P0, PT, R16, R25, PT, P0 ;  /* 0x000000191000720c */ /* 0x000fda0003f06300 */
[----:B------:R-:W-:Y:S05]  /*1710*/  @P0 BRA `(.L_x_134) ;  /* 0x0000000c00d40947 */ /* 0x000fea0003800000 */
[----:B------:R-:W-:Y:S01]  /*1720*/  HFMA2 R40, -RZ, RZ, 0, 0 ;  /* 0x00000000ff287431 */ /* 0x000fe200000001ff */
[----:B------:R-:W-:Y:S01]  /*1730*/  MOV R41, R15 ;  /* 0x0000000f00297202 */ /* 0x000fe20000000f00 */
[----:B------:R-:W-:Y:S01]  /*1740*/  UMOV UR48, 0xf0000000 ;  /* 0xf000000000307882 */ /* 0x000fe20000000000 */
[----:B------:R-:W-:Y:S01]  /*1750*/  UMOV UR49, 0x380fffff ;  /* 0x380fffff00317882 */ /* 0x000fe20000000000 */
[----:B------:R0:W1:Y:S01]  /*1760*/  F2F.F32.F64 R37, R28 ;  /* 0x0000001c00257310 */ /* 0x0000620000301000 */
[----:B------:R-:W-:Y:S01]  /*1770*/  DSETP.GEU.AND P0, PT, |R28|, UR48, PT ;  /* 0x000000301c007e2a */ /* 0x000fe2000bf0e200 */
[----:B------:R-:W-:Y:S01]  /*1780*/  UISETP.NE.AND UP0, UPT, UR74, URZ, UPT ;  /* 0x000000ff4a00728c */ /* 0x000fe2000bf05270 */
[----:B------:R-:W-:-:S05]  /*1790*/  IMAD.HI.U32 R39, R15, UR32, R40 ;  /* 0x000000200f277c27 */ /* 0x000fca000f8e0028 */
[----:B0-----:R-:W-:-:S07]  /*17a0*/  SHF.R.U32.HI R29, RZ, UR33, R39 ;  /* 0x00000021ff1d7c19 */ /* 0x001fce0008011627 */
[----:B-1----:R-:W-:Y:S01]  /*17b0*/  @!P0 FMUL R37, R37, 1.175494350822287508e-38 ;  /* 0x0080000025258820 */ /* 0x002fe20000400000 */
[----:B------:R-:W-:-:S04]  /*17c0*/  IMAD.MOV R40, RZ, RZ, -R29 ;  /* 0x000000ffff287224 */ /* 0x000fc800078e0a1d */
        /* <DEDUP_REMOVED lines=222> */
.L_x_135:
[----:B------:R-:W0:Y:S01]  /*25b0*/  LDC.U16 R29, c[0x0][0x54e] ;  /* 0x00015380ff1d7b82 */ /* 0x000e220000000400 */
[----:B------:R-:W-:Y:S01]  /*25c0*/  HADD2.F32 R28, -RZ, R32.H0_H0 ;  /* 0x20000020ff1c7230 */ /* 0x000fe20000004100 */
[----:B------:R-:W1:Y:S04]  /*25d0*/  LDCU.64 UR48, c[0x0][0x540] ;  /* 0x0000a800ff3077ac */ /* 0x000e680008000a00 */
[----:B------:R-:W-:-:S05]  /*25e0*/  FFMA.FTZ R37, R37, UR72, R28 ;  /* 0x0000004825257c23 */ /* 0x000fca000801001c */
[----:B------:R-:W-:Y:S02]  /*25f0*/  F2FP.F16.F32.PACK_AB R37, RZ, R37 ;  /* 0x00000025ff25723e */ /* 0x000fe400000000ff */
[----:B-1----:R-:W-:Y:S01]  /*2600*/  IADD3 R28, P1, PT, R39, UR48, RZ ;  /* 0x00000030271c7c10 */ /* 0x002fe2000ff3e0ff */
[----:B0-----:R-:W-:Y:S02]  /*2610*/  HADD2.F32 R40, -RZ, R29.H0_H0 ;  /* 0x2000001dff287230 */ /* 0x001fe40000004100 */
[----:B------:R-:W-:-:S05]  /*2620*/  HADD2.F32 R29, -RZ, R37.H0_H0 ;  /* 0x20000025ff1d7230 */ /* 0x000fca0000004100 */
[----:B------:R-:W-:Y:S02]  /*2630*/  FSETP.NEU.FTZ.AND P0, PT, R29, R40, PT ;  /* 0x000000281d00720b */ /* 0x000fe40003f1d000 */
[----:B------:R-:W-:Y:S02]  /*2640*/  IADD3.X R29, PT, PT, RZ, UR49, RZ, P1, !PT ;  /* 0x00000031ff1d7c10 */ /* 0x000fe40008ffe4ff */
[----:B------:R-:W-:-:S05]  /*2650*/  SEL R37, R30, R37, !P0 ;  /* 0x000000251e257207 */ /* 0x000fca0004000000 */
[----:B------:R0:W-:Y:S04]  /*2660*/  STG.E.U16 desc[UR76][R28.64], R37 ;  /* 0x000000251c007986 */ /* 0x0001e8000c10154c */
.L_x_134:
[----:B------:R-:W-:Y:S05]  /*2670*/  BSYNC.RECONVERGENT B0 ;  /* 0x0000000000007941 */ /* 0x000fea0003800200 */
.L_x_133:
[----:B0-----:R-:W-:Y:S01]  /*2680*/  IADD3 R37, P1, PT, R14, R15, RZ ;  /* 0x0000000f0e257210 */ /* 0x001fe20007f3e0ff */
[----:B------:R-:W-:Y:S03]  /*2690*/  BSSY.RECONVERGENT B0, `(.L_x_136) ;  /* 0x00000fb000007945 */ /* 0x000fe60003800200 */
[----:B------:R-:W-:Y:S02]  /*26a0*/  ISETP.GE.U32.AND P0, PT, R37, R24, PT ;  /* 0x000000182500720c */ /* 0x000fe40003f06070 */
[----:B------:R-:W-:-:S04]  /*26b0*/  IADD3.X R28, PT, PT, RZ, R16, RZ, P1, !PT ;  /* 0x00000010ff1c7210 */ /* 0x000fc80000ffe4ff */
[----:B------:R-:W-:-:S13]  /*26c0*/  ISETP.GE.AND.EX P0, PT, R28, R25, PT, P0 ;  /* 0x000000191c00720c */ /* 0x000fda0003f06300 */
[----:B------:R-:W-:Y:S05]  /*26d0*/  @P0 BRA `(.L_x_137) ;  /* 0x0000000c00d80947 */ /* 0x000fea0003800000 */
[----:B------:R-:W-:Y:S01]  /*26e0*/  MOV R29, R37 ;  /* 0x00000025001d7202 */ /* 0x000fe20000000f00 */
[----:B------:R-:W-:Y:S01]  /*26f0*/  IMAD.MOV.U32 R28, RZ, RZ, RZ ;  /* 0x000000ffff1c7224 */ /* 0x000fe200078e00ff */
[----:B------:R-:W-:Y:S01]  /*2700*/  UMOV UR48, 0xf0000000 ;  /* 0xf000000000307882 */ /* 0x000fe20000000000 */
[----:B------:R-:W-:Y:S01]  /*2710*/  UMOV UR49, 0x380fffff ;  /* 0x380fffff00317882 */ /* 0x000fe20000000000 */
[----:B------:R-:W-:Y:S01]  /*2720*/  UISETP.NE.AND UP0, UPT, UR74, URZ, UPT ;  /* 0x000000ff4a00728c */ /* 0x000fe2000bf05270 */
[----:B------:R-:W-:Y:S01]  /*2730*/  IMAD.HI.U32 R29, R37, UR32, R28 ;  /* 0x00000020251d7c27 */ /* 0x000fe2000f8e001c */
[----:B------:R-:W-:Y:S01]  /*2740*/  DSETP.GEU.AND P0, PT, |R26|, UR48, PT ;  /* 0x000000301a007e2a */ /* 0x000fe2000bf0e200 */
[----:B------:R0:W1:Y:S03]  /*2750*/  F2F.F32.F64 R28, R26 ;  /* 0x0000001a001c7310 */ /* 0x0000660000301000 */
[----:B0-----:R-:W-:-:S04]  /*2760*/  SHF.R.U32.HI R27, RZ, UR33, R29 ;  /* 0x00000021ff1b7c19 */ /* 0x001fc8000801161d */
[----:B------:R-:W-:-:S06]  /*2770*/  IADD3 R29, PT, PT, -R27, RZ, RZ ;  /* 0x000000ff1b1d7210 */ /* 0x000fcc0007ffe1ff */
[----:B-1----:R-:W-:Y:S01]  /*2780*/  @!P0 FMUL R28, R28, 1.175494350822287508e-38 ;  /* 0x008000001c1c8820 */ /* 0x002fe20000400000 */
[----:B------:R-:W-:-:S04]  /*2790*/  IMAD R29, R29, UR71, R37 ;  /* 0x000000471d1d7c24 */ /* 0x000fc8000f8e0225 */
[----:B------:R-:W-:Y:S01]  /*27a0*/  IMAD R29, R29, UR70, RZ ;  /* 0x000000461d1d7c24 */ /* 0x000fe2000f8e02ff */
        /* <DEDUP_REMOVED lines=220> */
.L_x_138:
        /* <DEDUP_REMOVED lines=13> */
.L_x_137:
[----:B------:R-:W-:Y:S05]  /*3640*/  BSYNC.RECONVERGENT B0 ;  /* 0x0000000000007941 */ /* 0x000fea0003800200 */
.L_x_136:
        /* <DEDUP_REMOVED lines=245> */
.L_x_141:
[----:B------:R-:W0:Y:S01]  /*45a0*/  LDC.U16 R26, c[0x0][0x54e] ;  /* 0x00015380ff1a7b82 */ /* 0x000e220000000400 */
[----:B------:R-:W1:Y:S01]  /*45b0*/  LDCU.64 UR48, c[0x0][0x540] ;  /* 0x0000a800ff3077ac */ /* 0x000e620008000a00 */
        /* <DEDUP_REMOVED lines=8> */
.L_x_140:
[----:B------:R-:W-:Y:S05]  /*4640*/  BSYNC.RECONVERGENT B0 ;  /* 0x0000000000007941 */ /* 0x000fea0003800200 */
.L_x_139:
        /* <DEDUP_REMOVED lines=244> */
.L_x_142:
        /* <DEDUP_REMOVED lines=10> */
.L_x_132:
[----:B------:R-:W-:Y:S05]  /*5630*/  WARPSYNC.ALL ;  /* 0x0000000000007948 */ /* 0x000fea0003800000 */
[----:B------:R-:W3:Y:S01]  /*5640*/  LDCU UR48, c[0x0][0x360] ;  /* 0x00006c00ff3077ac */ /* 0x000ee20008000800 */
[----:B--2---:R-:W3:Y:S08]  /*5650*/  LDC R26, c[0x0][0x370] ;  /* 0x0000dc00ff1a7b82 */ /* 0x004ef00000000800 */
        /* <DEDUP_REMOVED lines=8> */
        .weak           $__internal_6_$__cuda_sm20_div_s64
        .type           $__internal_6_$__cuda_sm20_div_s64,@function
        .size           $__internal_6_$__cuda_sm20_div_s64,(.L_x_288 - $__internal_6_$__cuda_sm20_div_s64)
$__internal_6_$__cuda_sm20_div_s64:
        /* <DEDUP_REMOVED lines=74> */
[----:B------:R-:W-:Y:S06]  /*5b80*/  RET.REL.NODEC R30 `(_ZN2at6native55_GLOBAL__N__1da31dc6_22_DistributionUniform_cu_67fa25cf43distribution_elementwise_grid_stride_kernelIfLi4EZNS0_9templates4cuda21uniform_and_transformIN3c104HalfEfPNS_17CUDAGeneratorImplEZZZNS4_14uniform_kernelIS9_EEvRNS_18TensorIteratorBaseEddT_ENKUlvE_clEvENKUlvE1_clEvEUlfE_EEvSC_T1_T2_EUlP24curandStatePhilox4_32_10E_ZNS1_27distribution_nullary_kernelIS7_f7double2S9_SL_SG_EEvSC_SI_RKT3_T4_EUlifE0_EEvlNS_15PhiloxCudaStateESH_SI_) ;  /* 0xffffffa41e1c7950 */ /* 0x000fec0003c3ffff */
.L_x_144:
        /* <DEDUP_REMOVED lines=15> */
.L_x_288:


//--------------------- .text._ZN2at6native55_GLOBAL__N__1da31dc6_22_DistributionUniform_cu_67fa25cf43distribution_elementwise_grid_stride_kernelIfLi4EZNS0_9templates4cuda21uniform_and_transformIN3c104HalfEfPNS_17CUDAGeneratorImplEZZZNS4_14uniform_kernelIS9_EEvRNS_18TensorIteratorBaseEddT_ENKUlvE_clEvENKUlvE1_clEvEUlfE_EEvSC_T1_T2_EUlP24curandStatePhilox4_32_10E_ZNS1_27distribution_nullary_kernelIS7_f7double2S9_SL_SG_EEvSC_SI_RKT3_T4_EUlifE_EEvlNS_15PhiloxCudaStateESH_SI_ --------------------------
	.section	.text._ZN2at6native55_GLOBAL__N__1da31dc6_22_DistributionUniform_cu_67fa25cf43distribution_elementwise_grid_stride_kernelIfLi4EZNS0_9templates4cuda21uniform_and_transformIN3c104HalfEfPNS_17CUDAGeneratorImplEZZZNS4_14uniform_kernelIS9_EEvRNS_18TensorIteratorBaseEddT_ENKUlvE_clEvENKUlvE1_clEvEUlfE_EEvSC_T1_T2_EUlP24curandStatePhilox4_32_10E_ZNS1_27distribution_nullary_kernelIS7_f7double2S9_SL_SG_EEvSC_SI_RKT3_T4_EUlifE_EEvlNS_15PhiloxCudaStateESH_SI_,"ax",@progbits
	.align	128
.text._ZN2at6native55_GLOBAL__N__1da31dc6_22_DistributionUniform_cu_67fa25cf43distribution_elementwise_grid_stride_kernelIfLi4EZNS0_9templates4cuda21uniform_and_transformIN3c104HalfEfPNS_17CUDAGeneratorImplEZZZNS4_14uniform_kernelIS9_EEvRNS_18TensorIteratorBaseEddT_ENKUlvE_clEvENKUlvE1_clEvEUlfE_EEvSC_T1_T2_EUlP24curandStatePhilox4_32_10E_ZNS1_27distribution_nullary_kernelIS7_f7double2S9_SL_SG_EEvSC_SI_RKT3_T4_EUlifE_EEvlNS_15PhiloxCudaStateESH_SI_:
        .type           _ZN2at6native55_GLOBAL__N__1da31dc6_22_DistributionUniform_cu_67fa25cf43distribution_elementwise_grid_stride_kernelIfLi4EZNS0_9templates4cuda21uniform_and_transformIN3c104HalfEfPNS_17CUDAGeneratorImplEZZZNS4_14uniform_kernelIS9_EEvRNS_18TensorIteratorBaseEddT_ENKUlvE_clEvENKUlvE1_clEvEUlfE_EEvSC_T1_T2_EUlP24curandStatePhilox4_32_10E_ZNS1_27distribution_nullary_kernelIS7_f7double2S9_SL_SG_EEvSC_SI_RKT3_T4_EUlifE_EEvlNS_15PhiloxCudaStateESH_SI_,@function
        .size           _ZN2at6native55_GLOBAL__N__1da31dc6_22_DistributionUniform_cu_67fa25cf43distribution_elementwise_grid_stride_kernelIfLi4EZNS0_9templates4cuda21uniform_and_transformIN3c104HalfEfPNS_17CUDAGeneratorImplEZZZNS4_14uniform_kernelIS9_EEvRNS_18TensorIteratorBaseEddT_ENKUlvE_clEvENKUlvE1_clEvEUlfE_EEvSC_T1_T2_EUlP24curandStatePhilox4_32_10E_ZNS1_27distribution_nullary_kernelIS7_f7double2S9_SL_SG_EEvSC_SI_RKT3_T4_EUlifE_EEvlNS_15PhiloxCudaStateESH_SI_,(.L_x_290 - _ZN2at6native55_GLOBAL__N__1da31dc6_22_DistributionUniform_cu_67fa25cf43distribution_elementwise_grid_stride_kernelIfLi4EZNS0_9templates4cuda21uniform_and_transformIN3c104HalfEfPNS_17CUDAGeneratorImplEZZZNS4_14uniform_kernelIS9_EEvRNS_18TensorIteratorBaseEddT_ENKUlvE_clEvENKUlvE1_clEvEUlfE_EEvSC_T1_T2_EUlP24curandStatePhilox4_32_10E_ZNS1_27distribution_nullary_kernelIS7_f7double2S9_SL_SG_EEvSC_SI_RKT3_T4_EUlifE_EEvlNS_15PhiloxCudaStateESH_SI_)
        .other          _ZN2at6native55_GLOBAL__N__1da31dc6_22_DistributionUniform_cu_67fa25cf43distribution_elementwise_grid_stride_kernelIfLi4EZNS0_9templates4cuda21uniform_and_transformIN3c104HalfEfPNS_17CUDAGeneratorImplEZZZNS4_14uniform_kernelIS9_EEvRNS_18TensorIteratorBaseEddT_ENKUlvE_clEvENKUlvE1_clEvEUlfE_EEvSC_T1_T2_EUlP24curandStatePhilox4_32_10E_ZNS1_27distribution_nullary_kernelIS7_f7double2S9_SL_SG_EEvSC_SI_RKT3_T4_EUlifE_EEvlNS_15PhiloxCudaStateESH_SI_,@"STO_CUDA_ENTRY STV_DEFAULT"
_ZN2at6native55_GLOBAL__N__1da31dc6_22_DistributionUniform_cu_67fa25cf43distribution_elementwise_grid_stride_kernelIfLi4EZNS0_9templates4cuda21uniform_and_transformIN3c104HalfEfPNS_17CUDAGeneratorImplEZZZNS4_14uniform_kernelIS9_EEvRNS_18TensorIteratorBaseEddT_ENKUlvE_clEvENKUlvE1_clEvEUlfE_EEvSC_T1_T2_EUlP24curandStatePhilox4_32_10E_ZNS1_27distribution_nullary_kernelIS7_f7double2S9_SL_SG_EEvSC_SI_RKT3_T4_EUlifE_EEvlNS_15PhiloxCudaStateESH_SI_:
        /* <DEDUP_REMOVED lines=22> */
[----:B------:R-:W-:-:S02]  /*0160*/  IMAD.MOV.U32 R35, RZ, RZ, R36 ;  /* 0x000000ffff237224 */ /* 0x000fc400078e0024 */
        /* <DEDUP_REMOVED lines=11> */
[----:B------:R-:W-:Y:S01]  /*0220*/  VIADD R39, R53, 0x96a522ad ;  /* 0x96a522ad35277836 */ /* 0x000fe20000000000 */
        /* <DEDUP_REMOVED lines=44> */
[----:B------:R-:W-:Y:S02]  /*04f0*/  LOP3.LUT R24, R16, R18, R21, 0x96, !PT ;  /* 0x0000001210187212 */ /* 0x000fe400078e9615 */
[----:B------:R-:W-:Y:S01]  /*0500*/  MOV R21, R36 ;  /* 0x0000002400157202 */ /* 0x000fe20000000f00 */
[----:B------:R-:W-:Y:S01]  /*0510*/  VIADD R18, R53, 0xdb3d7428 ;  /* 0xdb3d742835127836 */ /* 0x000fe20000000000 */
[----:B------:R-:W-:Y:S01]  /*0520*/  LOP3.LUT R19, R17, R20, R23, 0x96, !PT ;  /* 0x0000001411137212 */ /* 0x000fe200078e9617 */
[----:B------:R-:W-:Y:S01]  /*0530*/  IMAD.WIDE.U32 R24, R24, -0x2daee0ad, RZ ;  /* 0xd2511f5318187825 */ /* 0x000fe200078e00ff */
[----:B------:R-:W-:-:S03]  /*0540*/  IADD3 R36, PT, PT, R52, -0x700cb87f, RZ ;  /* 0x8ff3478134247810 */ /* 0x000fc60007ffe0ff */
[----:B------:R-:W-:Y:S01]  /*0550*/  IMAD.HI.U32 R33, R19, -0x2daee0ad, RZ ;  /* 0xd2511f5313217827 */ /* 0x000fe200078e00ff */
[----:B------:R-:W-:-:S03]  /*0560*/  LOP3.LUT R32, R18, R32, R25, 0x96, !PT ;  /* 0x0000002012207212 */ /* 0x000fc600078e9619 */
[----:B---3--:R-:W-:Y:S01]  /*0570*/  IMAD R20, R28, UR8, RZ ;  /* 0x000000081c147c24 */ /* 0x008fe2000f8e02ff */
[----:B------:R-:W-:Y:S01]  /*0580*/  LOP3.LUT R33, R24, R33, RZ, 0x3c, !PT ;  /* 0x0000002118217212 */ /* 0x000fe200078e3cff */
[----:B------:R-:W-:-:S04]  /*0590*/  IMAD.HI.U32 R49, R32, -0x326172a9, RZ ;  /* 0xcd9e8d5720317827 */ /* 0x000fc800078e00ff */
[----:B------:R-:W-:Y:S01]  /*05a0*/  IMAD.SHL.U32 R38, R20, 0x4, RZ ;  /* 0x0000000414267824 */ /* 0x000fe200078e00ff */
        /* <DEDUP_REMOVED lines=12> */
[----:B------:R-:W-:-:S05]  /*0670*/  IMAD.HI.U32 R26, R23, UR4, RZ ;  /* 0x00000004171a7c27 */ /* 0x000fca000f8e00ff */
[----:B------:R-:W-:-:S05]  /*0680*/  IADD3 R23, PT, PT, -R26, RZ, RZ ;  /* 0x000000ff1a177210 */ /* 0x000fca0007ffe1ff */
        /* <DEDUP_REMOVED lines=8> */
.L_x_145:
[----:B------:R-:W-:-:S07]  /*0710*/  MOV R26, 0x730 ;  /* 0x00000730001a7802 */ /* 0x000fce0000000f00 */
[----:B------:R-:W-:Y:S05]  /*0720*/  CALL.REL.NOINC `($__internal_7_$__cuda_sm20_div_s64) ;  /* 0x0000000c000c7944 */ /* 0x000fea0003c00000 */
[----:B------:R-:W-:Y:S01]  /*0730*/  IMAD.MOV.U32 R26, RZ, RZ, R24 ;  /* 0x000000ffff1a7224 */ /* 0x000fe200078e0018 */
[----:B------:R-:W-:-:S07]  /*0740*/  MOV R27, R25 ;  /* 0x00000019001b7202 */ /* 0x000fce0000000f00 */
.L_x_146:
[----:B------:R-:W-:-:S04]  /*0750*/  IMAD.WIDE.U32 R28, R28, UR8, RZ ;  /* 0x000000081c1c7c25 */ /* 0x000fc8000f8e00ff */
[C---:B------:R-:W-:Y:S01]  /*0760*/  IMAD.SHL.U32 R24, R28.reuse, 0x4, RZ ;  /* 0x000000041c187824 */ /* 0x040fe200078e00ff */
[----:B------:R-:W-:-:S05]  /*0770*/  SHF.L.U64.HI R25, R28, 0x2, R29 ;  /* 0x000000021c197819 */ /* 0x000fca000001021d */
        /* <DEDUP_REMOVED lines=10> */
[----:B------:R-:W1:Y:S01]  /*0820*/  LDCU UR12, c[0x0][0x3b0] ;  /* 0x00007600ff0c77ac */ /* 0x000e620008000800 */
[----:B------:R-:W-:Y:S01]  /*0830*/  LOP3.LUT R43, R43, 0x3, RZ, 0xc0, !PT ;  /* 0x000000032b2b7812 */ /* 0x000fe200078ec0ff */
[----:B------:R-:W2:Y:S03]  /*0840*/  LDCU.64 UR10, c[0x0][0x3a8] ;  /* 0x00007500ff0a77ac */ /* 0x000ea60008000a00 */
[----:B------:R-:W3:Y:S01]  /*0850*/  LDC.U16 R42, c[0x0][0x3b8] ;  /* 0x0000ee00ff2a7b82 */ /* 0x000ee20000000400 */
[----:B------:R-:W4:Y:S07]  /*0860*/  LDCU.64 UR8, c[0x0][0x3b0] ;  /* 0x00007600ff0877ac */ /* 0x000f2e0008000a00 */
[----:B------:R-:W0:Y:S02]  /*0870*/  LDC.64 R24, c[0x0][0x380] ;  /* 0x0000e000ff187b82 */ /* 0x000e240000000a00 */
.L_x_158:
[----:B------:R-:W-:Y:S01]  /*0880*/  IADD3 R0, PT, PT, R0, 0x1, RZ ;  /* 0x0000000100007810 */ /* 0x000fe20007ffe0ff */
[----:B------:R-:W-:Y:S03]  /*0890*/  BSSY.RECONVERGENT B0, `(.L_x_147) ;  /* 0x000000c000007945 */ /* 0x000fe60003800200 */
[C---:B------:R-:W-:Y:S01]  /*08a0*/  ISETP.NE.AND P0, PT, R0.reuse, RZ, PT ;  /* 0x000000ff0000720c */ /* 0x040fe20003f05270 */
[----:B------:R-:W-:-:S12]  /*08b0*/  IMAD.WIDE.U32 R44, R0, -0x2daee0ad, RZ ;  /* 0xd2511f53002c7825 */ /* 0x000fd800078e00ff */
[----:B-12-4-:R-:W-:Y:S05]  /*08c0*/  @P0 BRA `(.L_x_148) ;  /* 0x0000000000200947 */ /* 0x016fea0003800000 */
[----:B------:R-:W-:-:S05]  /*08d0*/  VIADD R2, R2, 0x1 ;  /* 0x0000000102027836 */ /* 0x000fca0000000000 */
[----:B------:R-:W-:-:S13]  /*08e0*/  ISETP.NE.AND P0, PT, R2, RZ, PT ;  /* 0x000000ff0200720c */ /* 0x000fda0003f05270 */
[----:B------:R-:W-:Y:S01]  /*08f0*/  @!P0 VIADD R35, R35, 0x1 ;  /* 0x0000000123238836 */ /* 0x000fe20000000000 */
[----:B------:R-:W-:Y:S01]  /*0900*/  @!P0 IADD3 R26, PT, PT, R37, 0x1, RZ ;  /* 0x00000001251a8810 */ /* 0x000fe20007ffe0ff */
[----:B------:R-:W-:-:S03]  /*0910*/  @!P0 IMAD.MOV.U32 R2, RZ, RZ, RZ ;  /* 0x000000ffff028224 */ /* 0x000fc600078e00ff */
[----:B------:R-:W-:-:S13]  /*0920*/  ISETP.NE.AND P1, PT, R35, RZ, !P0 ;  /* 0x000000ff2300720c */ /* 0x000fda0004725270 */
[----:B------:R-:W-:-:S05]  /*0930*/  @P1 IMAD.MOV R26, RZ, RZ, R37 ;  /* 0x000000ffff1a1224 */ /* 0x000fca00078e0225 */
[----:B------:R-:W-:-:S07]  /*0940*/  @!P0 MOV R37, R26 ;  /* 0x0000001a00258202 */ /* 0x000fce0000000f00 */
.L_x_148:
[----:B-12-4-:R-:W-:Y:S05]  /*0950*/  BSYNC.RECONVERGENT B0 ;  /* 0x0000000000007941 */ /* 0x016fea0003800200 */
.L_x_147:
        /* <DEDUP_REMOVED lines=51> */
.L_x_149:
        /* <DEDUP_REMOVED lines=9> */
.L_x_150:
[----:B------:R-:W-:Y:S01]  /*0d20*/  IMAD.WIDE.U32 R28, R28, 0x200000, RZ ;  /* 0x002000001c1c7825 */ /* 0x000fe200078e00ff */
[-C--:B0-----:R-:W-:Y:S01]  /*0d30*/  ISETP.GE.U32.AND P3, PT, R21, R24.reuse, PT ;  /* 0x000000181500720c */ /* 0x081fe20003f66070 */
        /* <DEDUP_REMOVED lines=23> */
[----:B------:R-:W0:Y:S01]  /*0eb0*/  LDC.U16 R50, c[0x0][0x3ba] ;  /* 0x0000ee80ff327b82 */ /* 0x000e220000000400 */
[----:B---3--:R-:W-:Y:S01]  /*0ec0*/  HADD2.F32 R51, -RZ, R42.H0_H0 ;  /* 0x2000002aff337230 */ /* 0x008fe20000004100 */
[----:B------:R-:W-:-:S06]  /*0ed0*/  LOP3.LUT R32, R32, R49, RZ, 0x3c, !PT ;  /* 0x0000003120207212 */ /* 0x000fcc00078e3cff */
[----:B------:R-:W1:Y:S02]  /*0ee0*/  I2F.F64.U64 R32, R32 ;  /* 0x0000002000207312 */ /* 0x000e640000301800 */
[----:B-1----:R-:W-:Y:S01]  /*0ef0*/  DFMA R32, R32, R30, 5.5511151231257827021e-17 ;  /* 0x3c9000002020742b */ /* 0x002fe2000000001e */
[----:B0-----:R-:W-:-:S05]  /*0f00*/  HADD2.F32 R50, -RZ, R50.H0_H0 ;  /* 0x20000032ff327230 */ /* 0x001fca0000004100 */
[----:B------:R0:W1:Y:S02]  /*0f10*/  F2F.F32.F64 R49, R32 ;  /* 0x0000002000317310 */ /* 0x0000640000301000 */
[----:B------:R-:W-:Y:S01]  /*0f20*/  DSETP.GEU.AND P3, PT, |R32|, UR4, PT ;  /* 0x0000000420007e2a */ /* 0x000fe2000bf6e200 */
[----:B0-----:R-:W-:-:S05]  /*0f30*/  IMAD R33, R21, UR8, RZ ;  /* 0x0000000815217c24 */ /* 0x001fca000f8e02ff */
[----:B------:R-:W-:-:S08]  /*0f40*/  IADD3 R32, P4, PT, R33, UR10, RZ ;  /* 0x0000000a21207c10 */ /* 0x000fd0000ff9e0ff */
[----:B-1----:R-:W-:Y:S01]  /*0f50*/  @!P3 FMUL R49, R49, 1.175494350822287508e-38 ;  /* 0x008000003131b820 */ /* 0x002fe20000400000 */
[----:B------:R-:W-:-:S03]  /*0f60*/  LEA.HI.X.SX32 R33, R33, UR11, 0x1, P4 ;  /* 0x0000000b21217c11 */ /* 0x000fc6000a0f0eff */
[----:B------:R-:W-:-:S05]  /*0f70*/  FFMA.FTZ R51, R49, UR9, R51 ;  /* 0x0000000931337c23 */ /* 0x000fca0008010033 */
[----:B------:R-:W-:-:S05]  /*0f80*/  F2FP.F16.F32.PACK_AB R49, RZ, R51 ;  /* 0x00000033ff31723e */ /* 0x000fca00000000ff */
[----:B------:R-:W-:-:S05]  /*0f90*/  HADD2.F32 R51, -RZ, R49.H0_H0 ;  /* 0x20000031ff337230 */ /* 0x000fca0000004100 */
[----:B------:R-:W-:-:S04]  /*0fa0*/  FSETP.NEU.FTZ.AND P3, PT, R51, R50, PT ;  /* 0x000000323300720b */ /* 0x000fc80003f7d000 */
[----:B------:R-:W-:-:S05]  /*0fb0*/  SEL R49, R41, R49, !P3 ;  /* 0x0000003129317207 */ /* 0x000fca0005800000 */
[----:B------:R0:W-:Y:S04]  /*0fc0*/  STG.E.U16 desc[UR6][R32.64], R49 ;  /* 0x0000003120007986 */ /* 0x0001e8000c101506 */
.L_x_152:
[----:B------:R-:W-:Y:S05]  /*0fd0*/  BSYNC.RECONVERGENT B0 ;  /* 0x0000000000007941 */ /* 0x000fea0003800200 */
.L_x_151:
[----:B------:R-:W-:Y:S01]  /*0fe0*/  BSSY.RECONVERGENT B0, `(.L_x_153) ;  /* 0x0000014000007945 */ /* 0x000fe20003800200 */
[----:B------:R-:W-:-:S03]  /*0ff0*/  DFMA R28, R28, R30, 5.5511151231257827021e-17 ;  /* 0x3c9000001c1c742b */ /* 0x000fc6000000001e */
[----:B------:R-:W-:Y:S08]  /*1000*/  @P0 BRA `(.L_x_154) ;  /* 0x0000000000440947 */ /* 0x000ff00003800000 */
[----:B------:R-:W-:Y:S01]  /*1010*/  UMOV UR4, 0xf0000000 ;  /* 0xf000000000047882 */ /* 0x000fe20000000000 */
[----:B------:R-:W-:Y:S01]  /*1020*/  UMOV UR5, 0x380fffff ;  /* 0x380fffff00057882 */ /* 0x000fe20000000000 */
[----:B------:R1:W2:Y:S01]  /*1030*/  F2F.F32.F64 R30, R28 ;  /* 0x0000001c001e7310 */ /* 0x0002a20000301000 */
[----:B------:R-:W-:Y:S01]  /*1040*/  DSETP.GEU.AND P0, PT, |R28|, UR4, PT ;  /* 0x000000041c007e2a */ /* 0x000fe2000bf0e200 */
[----:B0-----:R-:W0:Y:S01]  /*1050*/  LDC.U16 R32, c[0x0][0x3ba] ;  /* 0x0000ee80ff207b82 */ /* 0x001e220000000400 */
[----:B---3--:R-:W-:Y:S02]  /*1060*/  HADD2.F32 R31, -RZ, R42.H0_H0 ;  /* 0x2000002aff1f7230 */ /* 0x008fe40000004100 */
[----:B------:R-:W-:-:S05]  /*1070*/  IMAD R46, R46, UR8, RZ ;  /* 0x000000082e2e7c24 */ /* 0x000fca000f8e02ff */
[----:B-1----:R-:W-:-:S04]  /*1080*/  IADD3 R28, P3, PT, R46, UR10, RZ ;  /* 0x0000000a2e1c7c10 */ /* 0x002fc8000ff7e0ff */
[----:B------:R-:W-:Y:S01]  /*1090*/  LEA.HI.X.SX32 R29, R46, UR11, 0x1, P3 ;  /* 0x0000000b2e1d7c11 */ /* 0x000fe200098f0eff */
[----:B--2---:R-:W-:-:S04]  /*10a0*/  @!P0 FMUL R30, R30, 1.175494350822287508e-38 ;  /* 0x008000001e1e8820 */ /* 0x004fc80000400000 */
[----:B------:R-:W-:-:S05]  /*10b0*/  FFMA.FTZ R30, R30, UR9, R31 ;  /* 0x000000091e1e7c23 */ /* 0x000fca000801001f */
[----:B------:R-:W-:Y:S01]  /*10c0*/  F2FP.F16.F32.PACK_AB R30, RZ, R30 ;  /* 0x0000001eff1e723e */ /* 0x000fe200000000ff */
[----:B0-----:R-:W-:-:S04]  /*10d0*/  HADD2.F32 R32, -RZ, R32.H0_H0 ;  /* 0x20000020ff207230 */ /* 0x001fc80000004100 */
[----:B------:R-:W-:-:S05]  /*10e0*/  HADD2.F32 R31, -RZ, R30.H0_H0 ;  /* 0x2000001eff1f7230 */ /* 0x000fca0000004100 */
[----:B------:R-:W-:-:S04]  /*10f0*/  FSETP.NEU.FTZ.AND P0, PT, R31, R32, PT ;  /* 0x000000201f00720b */ /* 0x000fc80003f1d000 */
[----:B------:R-:W-:-:S05]  /*1100*/  SEL R31, R41, R30, !P0 ;  /* 0x0000001e291f7207 */ /* 0x000fca0004000000 */
[----:B------:R1:W-:Y:S04]  /*1110*/  STG.E.U16 desc[UR6][R28.64], R31 ;  /* 0x0000001f1c007986 */ /* 0x0003e8000c101506 */
.L_x_154:
[----:B------:R-:W-:Y:S05]  /*1120*/  BSYNC.RECONVERGENT B0 ;  /* 0x0000000000007941 */ /* 0x000fea0003800200 */
.L_x_153:
[----:B------:R-:W-:Y:S04]  /*1130*/  BSSY.RECONVERGENT B0, `(.L_x_155) ;  /* 0x000000c000007945 */ /* 0x000fe80003800200 */
[----:B------:R-:W-:Y:S05]  /*1140*/  @P1 BRA `(.L_x_156) ;  /* 0x0000000000281947 */ /* 0x000fea0003800000 */
[----:B-1----:R-:W0:Y:S01]  /*1150*/  LDC.U16 R28, c[0x0][0x3ba] ;  /* 0x0000ee80ff1c7b82 */ /* 0x002e220000000400 */
[----:B------:R-:W-:Y:S01]  /*1160*/  F2FP.F16.F32.PACK_AB R30, RZ, R0 ;  /* 0x00000000ff1e723e */ /* 0x000fe200000000ff */
[----:B------:R-:W-:-:S04]  /*1170*/  IMAD R47, R47, UR12, RZ ;  /* 0x0000000c2f2f7c24 */ /* 0x000fc8000f8e02ff */
[----:B------:R-:W-:Y:S02]  /*1180*/  HADD2.F32 R29, -RZ, R30.H0_H0 ;  /* 0x2000001eff1d7230 */ /* 0x000fe40000004100 */
[----:B0-----:R-:W-:Y:S01]  /*1190*/  HADD2.F32 R32, -RZ, R28.H0_H0 ;  /* 0x2000001cff207230 */ /* 0x001fe20000004100 */
[----:B------:R-:W-:-:S04]  /*11a0*/  IADD3 R28, P1, PT, R47, UR10, RZ ;  /* 0x0000000a2f1c7c10 */ /* 0x000fc8000ff3e0ff */
[----:B------:R-:W-:Y:S02]  /*11b0*/  FSETP.NEU.FTZ.AND P0, PT, R29, R32, PT ;  /* 0x000000201d00720b */ /* 0x000fe40003f1d000 */
[----:B------:R-:W-:Y:S02]  /*11c0*/  LEA.HI.X.SX32 R29, R47, UR11, 0x1, P1 ;  /* 0x0000000b2f1d7c11 */ /* 0x000fe400088f0eff */
[----:B------:R-:W-:-:S05]  /*11d0*/  SEL R31, R41, R30, !P0 ;  /* 0x0000001e291f7207 */ /* 0x000fca0004000000 */
[----:B------:R2:W-:Y:S04]  /*11e0*/  STG.E.U16 desc[UR6][R28.64], R31 ;  /* 0x0000001f1c007986 */ /* 0x0005e8000c101506 */
.L_x_156:
[----:B------:R-:W-:Y:S05]  /*11f0*/  BSYNC.RECONVERGENT B0 ;  /* 0x0000000000007941 */ /* 0x000fea0003800200 */
.L_x_155:
[----:B------:R-:W-:Y:S05]  /*1200*/  @P2 BRA `(.L_x_157) ;  /* 0x0000000000282947 */ /* 0x000fea0003800000 */
[----:B-12---:R-:W0:Y:S01]  /*1210*/  LDC.U16 R28, c[0x0][0x3ba] ;  /* 0x0000ee80ff1c7b82 */ /* 0x006e220000000400 */
        /* <DEDUP_REMOVED lines=9> */
.L_x_157:
[----:B------:R-:W-:Y:S01]  /*12b0*/  IADD3 R21, P0, PT, R38, R21, RZ ;  /* 0x0000001526157210 */ /* 0x000fe20007f1e0ff */
[----:B------:R-:W-:Y:S05]  /*12c0*/  WARPSYNC.ALL ;  /* 0x0000000000007948 */ /* 0x000fea0003800000 */
[----:B------:R-:W-:Y:S01]  /*12d0*/  IMAD.X R34, RZ, RZ, R34, P0 ;  /* 0x000000ffff227224 */ /* 0x000fe200000e0622 */
[----:B------:R-:W-:Y:S01]  /*12e0*/  BAR.SYNC.DEFER_BLOCKING 0x0 ;  /* 0x0000000000007b1d */ /* 0x000fe20000010000 */
[----:B------:R-:W-:Y:S01]  /*12f0*/  ISETP.GE.U32.AND P0, PT, R21, R22, PT ;  /* 0x000000161500720c */ /* 0x000fe20003f06070 */
[----:B0-----:R-:W-:Y:S01]  /*1300*/  IMAD.MOV.U32 R49, RZ, RZ, R44 ;  /* 0x000000ffff317224 */ /* 0x001fe200078e002c */
[----:B------:R-:W-:Y:S01]  /*1310*/  MOV R32, R26 ;  /* 0x0000001a00207202 */ /* 0x000fe20000000f00 */
[----:B------:R-:W-:Y:S01]  /*1320*/  IMAD.MOV.U32 R33, RZ, RZ, R45 ;  /* 0x000000ffff217224 */ /* 0x000fe200078e002d */
[----:B------:R-:W-:-:S13]  /*1330*/  ISETP.GE.AND.EX P0, PT, R34, R40, PT, P0 ;  /* 0x000000282200720c */ /* 0x000fda0003f06300 */
[----:B------:R-:W-:Y:S05]  /*1340*/  @!P0 BRA `(.L_x_158) ;  /* 0xfffffff4004c8947 */ /* 0x000fea000383ffff */
[----:B------:R-:W-:Y:S05]  /*1350*/  EXIT ;  /* 0x000000000000794d */ /* 0x000fea0003800000 */
        .weak           $__internal_7_$__cuda_sm20_div_s64
        .type           $__internal_7_$__cuda_sm20_div_s64,@function
        .size           $__internal_7_$__cuda_sm20_div_s64,(.L_x_290 - $__internal_7_$__cuda_sm20_div_s64)
$__internal_7_$__cuda_sm20_div_s64:
        /* <DEDUP_REMOVED lines=74> */
[----:B------:R-:W-:Y:S06]  /*1800*/  RET.REL.NODEC R26 `(_ZN2at6native55_GLOBAL__N__1da31dc6_22_DistributionUniform_cu_67fa25cf43distribution_elementwise_grid_stride_kernelIfLi4EZNS0_9templates4cuda21uniform_and_transformIN3c104HalfEfPNS_17CUDAGeneratorImplEZZZNS4_14uniform_kernelIS9_EEvRNS_18TensorIteratorBaseEddT_ENKUlvE_clEvENKUlvE1_clEvEUlfE_EEvSC_T1_T2_EUlP24curandStatePhilox4_32_10E_ZNS1_27distribution_nullary_kernelIS7_f7double2S9_SL_SG_EEvSC_SI_RKT3_T4_EUlifE_EEvlNS_15PhiloxCudaStateESH_SI_) ;  /* 0xffffffe41afc7950 */ /* 0x000fec0003c3ffff */
.L_x_159:
        /* <DEDUP_REMOVED lines=15> */
.L_x_290:


//--------------------- .text._ZN2at6native55_GLOBAL__N__1da31dc6_22_DistributionUniform_cu_67fa25cf43distribution_elementwise_grid_stride_kernelIfLi4EZNS0_9templates4cuda21uniform_and_transformIffPNS_17CUDAGeneratorImplEZZZNS4_14uniform_kernelIS7_EEvRNS_18TensorIteratorBaseEddT_ENKUlvE_clEvENKUlvE0_clEvEUlfE_EEvSA_T1_T2_EUlP24curandStatePhilox4_32_10E0_ZNS1_27distribution_nullary_kernelIff6float4S7_SJ_SE_EEvSA_SG_RKT3_T4_EUlifE0_EEvlNS_15PhiloxCudaStateESF_SG_ --------------------------
	.section	.text._ZN2at6native55_GLOBAL__N__1da31dc6_22_DistributionUniform_cu_67fa25cf43distribution_elementwise_grid_stride_kernelIfLi4EZNS0_9templates4cuda21uniform_and_transformIffPNS_17CUDAGeneratorImplEZZZNS4_14uniform_kernelIS7_EEvRNS_18TensorIteratorBaseEddT_ENKUlvE_clEvENKUlvE0_clEvEUlfE_EEvSA_T1_T2_EUlP24curandStatePhilox4_32_10E0_ZNS1_27distribution_nullary_kernelIff6float4S7_SJ_SE_EEvSA_SG_RKT3_T4_EUlifE0_EEvlNS_15PhiloxCudaStateESF_SG_,"ax",@progbits
	.align	128
.text._ZN2at6native55_GLOBAL__N__1da31dc6_22_DistributionUniform_cu_67fa25cf43distribution_elementwise_grid_stride_kernelIfLi4EZNS0_9templates4cuda21uniform_and_transformIffPNS_17CUDAGeneratorImplEZZZNS4_14uniform_kernelIS7_EEvRNS_18TensorIteratorBaseEddT_ENKUlvE_clEvENKUlvE0_clEvEUlfE_EEvSA_T1_T2_EUlP24curandStatePhilox4_32_10E0_ZNS1_27distribution_nullary_kernelIff6float4S7_SJ_SE_EEvSA_SG_RKT3_T4_EUlifE0_EEvlNS_15PhiloxCudaStateESF_SG_:
        .type           _ZN2at6native55_GLOBAL__N__1da31dc6_22_DistributionUniform_cu_67fa25cf43distribution_elementwise_grid_stride_kernelIfLi4EZNS0_9templates4cuda21uniform_and_transformIffPNS_17CUDAGeneratorImplEZZZNS4_14uniform_kernelIS7_EEvRNS_18TensorIteratorBaseEddT_ENKUlvE_clEvENKUlvE0_clEvEUlfE_EEvSA_T1_T2_EUlP24curandStatePhilox4_32_10E0_ZNS1_27distribution_nullary_kernelIff6float4S7_SJ_SE_EEvSA_SG_RKT3_T4_EUlifE0_EEvlNS_15PhiloxCudaStateESF_SG_,@function
        .size           _ZN2at6native55_GLOBAL__N__1da31dc6_22_DistributionUniform_cu_67fa25cf43distribution_elementwise_grid_stride_kernelIfLi4EZNS0_9templates4cuda21uniform_and_transformIffPNS_17CUDAGeneratorImplEZZZNS4_14uniform_kernelIS7_EEvRNS_18TensorIteratorBaseEddT_ENKUlvE_clEvENKUlvE0_clEvEUlfE_EEvSA_T1_T2_EUlP24curandStatePhilox4_32_10E0_ZNS1_27distribution_nullary_kernelIff6float4S7_SJ_SE_EEvSA_SG_RKT3_T4_EUlifE0_EEvlNS_15PhiloxCudaStateESF_SG_,(.L_x_292 - _ZN2at6native55_GLOBAL__N__1da31dc6_22_DistributionUniform_cu_67fa25cf43distribution_elementwise_grid_stride_kernelIfLi4EZNS0_9templates4cuda21uniform_and_transformIffPNS_17CUDAGeneratorImplEZZZNS4_14uniform_kernelIS7_EEvRNS_18TensorIteratorBaseEddT_ENKUlvE_clEvENKUlvE0_clEvEUlfE_EEvSA_T1_T2_EUlP24curandStatePhilox4_32_10E0_ZNS1_27distribution_nullary_kernelIff6float4S7_SJ_SE_EEvSA_SG_RKT3_T4_EUlifE0_EEvlNS_15PhiloxCudaStateESF_SG_)
        .other          _ZN2at6native55_GLOBAL__N__1da31dc6_22_DistributionUniform_cu_67fa25cf43distribution_elementwise_grid_stride_kernelIfLi4EZNS0_9templates4cuda21uniform_and_transformIffPNS_17CUDAGeneratorImplEZZZNS4_14uniform_kernelIS7_EEvRNS_18TensorIteratorBaseEddT_ENKUlvE_clEvENKUlvE0_clEvEUlfE_EEvSA_T1_T2_EUlP24curandStatePhilox4_32_10E0_ZNS1_27distribution_nullary_kernelIff6float4S7_SJ_SE_EEvSA_SG_RKT3_T4_EUlifE0_EEvlNS_15PhiloxCudaStateESF_SG_,@"STO_CUDA_ENTRY STV_DEFAULT"
_ZN2at6native55_GLOBAL__N__1da31dc6_22_DistributionUniform_cu_67fa25cf43distribution_elementwise_grid_stride_kernelIfLi4EZNS0_9templates4cuda21uniform_and_transformIffPNS_17CUDAGeneratorImplEZZZNS4_14uniform_kernelIS7_EEvRNS_18TensorIteratorBaseEddT_ENKUlvE_clEvENKUlvE0_clEvEUlfE_EEvSA_T1_T2_EUlP24curandStatePhilox4_32_10E0_ZNS1_27distribution_nullary_kernelIff6float4S7_SJ_SE_EEvSA_SG_RKT3_T4_EUlifE0_EEvlNS_15PhiloxCudaStateESF_SG_:
        /* <DEDUP_REMOVED lines=28> */
[--C-:B------:R-:W-:Y:S01]  /*01c0*/  SHF.R.U64 R0, R32, 0x2, R33.reuse ;  /* 0x0000000220007819 */ /* 0x100fe20000001221 */
[C---:B--2---:R-:W-:Y:S01]  /*01d0*/  VIADD R5, R20.reuse, 0x3c6ef372 ;  /* 0x3c6ef37214057836 */ /* 0x044fe20000000000 */
[----:B------:R-:W-:Y:S01]  /*01e0*/  SHF.R.U32.HI R2, RZ, 0x2, R33 ;  /* 0x00000002ff027819 */ /* 0x000fe20000011621 */
[----:B------:R-:W-:Y:S01]  /*01f0*/  VIADD R25, R20, 0xf1bbcdc8 ;  /* 0xf1bbcdc814197836 */ /* 0x000fe20000000000 */
        /* <DEDUP_REMOVED lines=42> */
[----:B------:R-:W-:-:S04]  /*04a0*/  LOP3.LUT R17, R17, R14, R49, 0x96, !PT ;  /* 0x0000000e11117212 */ /* 0x000fc800078e9631 */
[----:B------:R-:W-:Y:S01]  /*04b0*/  LOP3.LUT R15, R15, R16, R27, 0x96, !PT ;  /* 0x000000100f0f7212 */ /* 0x000fe200078e961b */
[----:B------:R-:W-:Y:S01]  /*04c0*/  IMAD.WIDE.U32 R44, R17, -0x326172a9, RZ ;  /* 0xcd9e8d57112c7825 */ /* 0x000fe200078e00ff */
[----:B------:R-:W-:-:S03]  /*04d0*/  MOV R16, R18 ;  /* 0x0000001200107202 */ /* 0x000fc60000000f00 */
[----:B------:R-:W-:Y:S01]  /*04e0*/  IMAD.WIDE.U32 R22, R15, -0x2daee0ad, RZ ;  /* 0xd2511f530f167825 */ /* 0x000fe200078e00ff */
[----:B------:R-:W-:Y:S02]  /*04f0*/  IADD3 R15, PT, PT, R21, -0x24c28bd8, RZ ;  /* 0xdb3d7428150f7810 */ /* 0x000fe40007ffe0ff */
[----:B------:R-:W-:Y:S01]  /*0500*/  LOP3.LUT R14, R25, R26, R45, 0x96, !PT ;  /* 0x0000001a190e7212 */ /* 0x000fe200078e962d */
[----:B------:R-:W-:Y:S01]  /*0510*/  IMAD.MOV.U32 R17, RZ, RZ, R19 ;  /* 0x000000ffff117224 */ /* 0x000fe200078e0013 */
[----:B------:R-:W-:Y:S01]  /*0520*/  LOP3.LUT R48, R15, R48, R23, 0x96, !PT ;  /* 0x000000300f307212 */ /* 0x000fe200078e9617 */
[----:B0-----:R-:W-:Y:S01]  /*0530*/  IMAD R15, R24, UR6, RZ ;  /* 0x00000006180f7c24 */ /* 0x001fe2000f8e02ff */
[----:B------:R-:W-:Y:S01]  /*0540*/  IADD3 R23, PT, PT, R20, -0x700cb87f, RZ ;  /* 0x8ff3478114177810 */ /* 0x000fe20007ffe0ff */
[----:B------:R-:W-:-:S04]  /*0550*/  IMAD.HI.U32 R45, R14, -0x2daee0ad, RZ ;  /* 0xd2511f530e2d7827 */ /* 0x000fc800078e00ff */
[----:B------:R-:W-:Y:S01]  /*0560*/  IMAD.HI.U32 R25, R48, -0x326172a9, RZ ;  /* 0xcd9e8d5730197827 */ /* 0x000fe200078e00ff */
[----:B------:R-:W-:-:S04]  /*0570*/  LOP3.LUT R45, R22, R45, RZ, 0x3c, !PT ;  /* 0x0000002d162d7212 */ /* 0x000fc800078e3cff */
[----:B------:R-:W-:Y:S02]  /*0580*/  LOP3.LUT R44, R23, R44, R25, 0x96, !PT ;  /* 0x0000002c172c7212 */ /* 0x000fe400078e9619 */
[----:B------:R-:W-:Y:S01]  /*0590*/  SHF.L.U32 R25, R15, 0x2, RZ ;  /* 0x000000020f197819 */ /* 0x000fe200000006ff */
[----:B------:R-:W-:Y:S06]  /*05a0*/  BRA.U UP0, `(.L_x_160) ;  /* 0x0000000100547547 */ /* 0x000fec000b800000 */
[----:B------:R-:W0:Y:S01]  /*05b0*/  I2F.U32.RP R26, R25 ;  /* 0x00000019001a7306 */ /* 0x000e220000209000 */
[----:B------:R-:W-:Y:S02]  /*05c0*/  IADD3 R27, PT, PT, RZ, -R25, RZ ;  /* 0x80000019ff1b7210 */ /* 0x000fe40007ffe0ff */
[----:B------:R-:W-:-:S05]  /*05d0*/  ISETP.NE.U32.AND P2, PT, R25, RZ, PT ;  /* 0x000000ff1900720c */ /* 0x000fca0003f45070 */
[----:B0-----:R-:W0:Y:S02]  /*05e0*/  MUFU.RCP R26, R26 ;  /* 0x0000001a001a7308 */ /* 0x001e240000001000 */
[----:B0-----:R-:W-:-:S06]  /*05f0*/  VIADD R22, R26, 0xffffffe ;  /* 0x0ffffffe1a167836 */ /* 0x001fcc0000000000 */
[----:B------:R0:W1:Y:S02]  /*0600*/  F2I.FTZ.U32.TRUNC.NTZ R23, R22 ;  /* 0x0000001600177305 */ /* 0x000064000021f000 */
[----:B0-----:R-:W-:Y:S02]  /*0610*/  HFMA2 R22, -RZ, RZ, 0, 0 ;  /* 0x00000000ff167431 */ /* 0x001fe400000001ff */
[----:B-1----:R-:W-:-:S04]  /*0620*/  IMAD R27, R27, R23, RZ ;  /* 0x000000171b1b7224 */ /* 0x002fc800078e02ff */
[----:B------:R-:W-:-:S04]  /*0630*/  IMAD.HI.U32 R23, R23, R27, R22 ;  /* 0x0000001b17177227 */ /* 0x000fc800078e0016 */
[----:B------:R-:W-:Y:S02]  /*0640*/  HFMA2 R27, -RZ, RZ, 0, 0 ;  /* 0x00000000ff1b7431 */ /* 0x000fe400000001ff */
[----:B------:R-:W-:-:S04]  /*0650*/  IMAD.HI.U32 R23, R23, UR4, RZ ;  /* 0x0000000417177c27 */ /* 0x000fc8000f8e00ff */
[----:B------:R-:W-:-:S04]  /*0660*/  IMAD.MOV R28, RZ, RZ, -R23 ;  /* 0x000000ffff1c7224 */ /* 0x000fc800078e0a17 */
[----:B------:R-:W-:-:S05]  /*0670*/  IMAD R28, R25, R28, UR4 ;  /* 0x00000004191c7e24 */ /* 0x000fca000f8e021c */
[----:B------:R-:W-:-:S13]  /*0680*/  ISETP.GE.U32.AND P0, PT, R28, R25, PT ;  /* 0x000000191c00720c */ /* 0x000fda0003f06070 */
[----:B------:R-:W-:Y:S02]  /*0690*/  @P0 IADD3 R28, PT, PT, -R25, R28, RZ ;  /* 0x0000001c191c0210 */ /* 0x000fe40007ffe1ff */
[----:B------:R-:W-:Y:S02]  /*06a0*/  @P0 IADD3 R23, PT, PT, R23, 0x1, RZ ;  /* 0x0000000117170810 */ /* 0x000fe40007ffe0ff */
[----:B------:R-:W-:-:S13]  /*06b0*/  ISETP.GE.U32.AND P1, PT, R28, R25, PT ;  /* 0x000000191c00720c */ /* 0x000fda0003f26070 */
[----:B------:R-:W-:Y:S01]  /*06c0*/  @P1 VIADD R23, R23, 0x1 ;  /* 0x0000000117171836 */ /* 0x000fe20000000000 */
[----:B------:R-:W-:-:S04]  /*06d0*/  @!P2 LOP3.LUT R23, RZ, R25, RZ, 0x33, !PT ;  /* 0x00000019ff17a212 */ /* 0x000fc800078e33ff */
[----:B------:R-:W-:Y:S01]  /*06e0*/  MOV R26, R23 ;  /* 0x00000017001a7202 */ /* 0x000fe20000000f00 */
[----:B------:R-:W-:Y:S06]  /*06f0*/  BRA `(.L_x_161) ;  /* 0x0000000000087947 */ /* 0x000fec0003800000 */
.L_x_160:
[----:B------:R-:W-:-:S07]  /*0700*/  MOV R28, 0x720 ;  /* 0x00000720001c7802 */ /* 0x000fce0000000f00 */
[----:B------:R-:W-:Y:S05]  /*0710*/  CALL.REL.NOINC `($__internal_8_$__cuda_sm20_div_s64) ;  /* 0x0000004800ac7944 */ /* 0x000fea0003c00000 */
.L_x_161:
[----:B------:R-:W-:-:S05]  /*0720*/  IMAD.WIDE.U32 R24, R24, UR6, RZ ;  /* 0x0000000618187c25 */ /* 0x000fca000f8e00ff */
[C---:B------:R-:W-:Y:S01]  /*0730*/  SHF.L.U64.HI R25, R24.reuse, 0x2, R25 ;  /* 0x0000000218197819 */ /* 0x040fe20000010219 */
[----:B------:R-:W-:-:S04]  /*0740*/  IMAD.SHL.U32 R24, R24, 0x4, RZ ;  /* 0x0000000418187824 */ /* 0x000fc800078e00ff */
        /* <DEDUP_REMOVED lines=8> */
[----:B------:R-:W1:Y:S01]  /*07d0*/  LDC.64 R24, c[0x0][0x540] ;  /* 0x00015000ff187b82 */ /* 0x000e620000000a00 */
[----:B------:R-:W-:Y:S01]  /*07e0*/  IADD3 R34, PT, PT, R21, -0x695add53, RZ ;  /* 0x96a522ad15227810 */ /* 0x000fe20007ffe0ff */
[----:B------:R-:W-:Y:S01]  /*07f0*/  IMAD R48, R48, -0x326172a9, RZ ;  /* 0xcd9e8d5730307824 */ /* 0x000fe200078e02ff */
[----:B------:R-:W-:Y:S01]  /*0800*/  LOP3.LUT R47, R32, 0x3, RZ, 0xc0, !PT ;  /* 0x00000003202f7812 */ /* 0x000fe200078ec0ff */
[----:B------:R-:W-:Y:S01]  /*0810*/  IMAD.SHL.U32 R49, R15, 0x2, RZ ;  /* 0x000000020f317824 */ /* 0x000fe200078e00ff */
[----:B------:R-:W-:Y:S01]  /*0820*/  LOP3.LUT R45, R45, R34, RZ, 0x3c, !PT ;  /* 0x000000222d2d7212 */ /* 0x000fe200078e3cff */
[----:B------:R-:W-:Y:S01]  /*0830*/  IMAD R51, R15, 0x3, RZ ;  /* 0x000000030f337824 */ /* 0x000fe200078e02ff */
[----:B------:R-:W2:Y:S01]  /*0840*/  LDCU UR4, c[0x0][0x550] ;  /* 0x0000aa00ff0477ac */ /* 0x000ea20008000800 */
[----:B------:R-:W3:Y:S01]  /*0850*/  LDC.64 R26, c[0x0][0x548] ;  /* 0x00015200ff1a7b82 */ /* 0x000ee20000000a00 */
[----:B------:R-:W4:Y:S01]  /*0860*/  LDCU UR72, c[0x0][0x3ac] ;  /* 0x00007580ff4877ac */ /* 0x000f220008000800 */
[----:B------:R-:W1:Y:S06]  /*0870*/  LDCU UR71, c[0x0][0x4d8] ;  /* 0x00009b00ff4777ac */ /* 0x000e6c0008000800 */
[----:B------:R-:W1:Y:S01]  /*0880*/  LDC.64 R28, c[0x0][0x380] ;  /* 0x0000e000ff1c7b82 */ /* 0x000e620000000a00 */
[----:B0-----:R-:W-:Y:S01]  /*0890*/  UIADD3 UR74, UPT, UPT, UR74, -0x1, URZ ;  /* 0xffffffff4a4a7890 */ /* 0x001fe2000fffe0ff */
[----:B------:R-:W0:Y:S06]  /*08a0*/  LDCU UR70, c[0x0][0x3c0] ;  /* 0x00007800ff4677ac */ /* 0x000e2c0008000800 */
[----:B------:R-:W0:Y:S01]  /*08b0*/  LDC.64 R30, c[0x0][0x548] ;  /* 0x00015200ff1e7b82 */ /* 0x000e220000000a00 */
        /* <DEDUP_REMOVED lines=58> */
.L_x_178:
[----:B------:R-:W-:Y:S01]  /*0c60*/  IADD3 R0, PT, PT, R0, 0x1, RZ ;  /* 0x0000000100007810 */ /* 0x000fe20007ffe0ff */
[----:B------:R-:W-:Y:S03]  /*0c70*/  BSSY.RECONVERGENT B0, `(.L_x_162) ;  /* 0x000000c000007945 */ /* 0x000fe60003800200 */
[C---:B------:R-:W-:Y:S01]  /*0c80*/  ISETP.NE.AND P0, PT, R0.reuse, RZ, PT ;  /* 0x000000ff0000720c */ /* 0x040fe20003f05270 */
[----:B------:R-:W-:-:S12]  /*0c90*/  IMAD.WIDE.U32 R34, R0, -0x2daee0ad, RZ ;  /* 0xd2511f5300227825 */ /* 0x000fd800078e00ff */
[----:B------:R-:W-:Y:S05]  /*0ca0*/  @P0 BRA `(.L_x_163) ;  /* 0x0000000000200947 */ /* 0x000fea0003800000 */
[----:B------:R-:W-:-:S04]  /*0cb0*/  IADD3 R2, PT, PT, R2, 0x1, RZ ;  /* 0x0000000102027810 */ /* 0x000fc80007ffe0ff */
[----:B------:R-:W-:-:S13]  /*0cc0*/  ISETP.NE.AND P0, PT, R2, RZ, PT ;  /* 0x000000ff0200720c */ /* 0x000fda0003f05270 */
[----:B------:R-:W-:Y:S01]  /*0cd0*/  @!P0 VIADD R18, R18, 0x1 ;  /* 0x0000000112128836 */ /* 0x000fe20000000000 */
[----:B------:R-:W-:Y:S01]  /*0ce0*/  @!P0 IADD3 R32, PT, PT, R19, 0x1, RZ ;  /* 0x0000000113208810 */ /* 0x000fe20007ffe0ff */
[----:B------:R-:W-:-:S03]  /*0cf0*/  @!P0 IMAD.MOV.U32 R2, RZ, RZ, RZ ;  /* 0x000000ffff028224 */ /* 0x000fc600078e00ff */
[----:B------:R-:W-:-:S13]  /*0d00*/  ISETP.NE.AND P1, PT, R18, RZ, !P0 ;  /* 0x000000ff1200720c */ /* 0x000fda0004725270 */
[----:B------:R-:W-:-:S04]  /*0d10*/  @P1 IADD3 R32, PT, PT, R19, RZ, RZ ;  /* 0x000000ff13201210 */ /* 0x000fc80007ffe0ff */
[----:B------:R-:W-:-:S07]  /*0d20*/  @!P0 MOV R19, R32 ;  /* 0x0000002000138202 */ /* 0x000fce0000000f00 */
.L_x_163:
[----:B0-----:R-:W-:Y:S05]  /*0d30*/  BSYNC.RECONVERGENT B0 ;  /* 0x0000000000007941 */ /* 0x001fea0003800200 */
.L_x_162:
[----:B------:R-:W-:Y:S01]  /*0d40*/  LOP3.LUT R38, R19, R35, R21, 0x96, !PT ;  /* 0x0000002313267212 */ /* 0x000fe200078e9615 */
[----:B------:R-:W-:Y:S01]  /*0d50*/  IMAD.WIDE.U32 R32, R18, -0x326172a9, RZ ;  /* 0xcd9e8d5712207825 */ /* 0x000fe200078e00ff */
[----:B------:R-:W-:Y:S02]  /*0d60*/  ISETP.GT.AND P0, PT, R47, 0x1, PT ;  /* 0x000000012f00780c */ /* 0x000fe40003f04270 */
[----:B------:R-:W-:Y:S01]  /*0d70*/  IADD3 R41, PT, PT, R20, -0x700cb87f, RZ ;  /* 0x8ff3478114297810 */ /* 0x000fe20007ffe0ff */
        /* <DEDUP_REMOVED lines=24> */
[----:B------:R-:W-:-:S04]  /*0f00*/  IMAD.WIDE.U32 R32, R33, -0x326172a9, RZ ;  /* 0xcd9e8d5721207825 */ /* 0x000fc800078e00ff */
[----:B------:R-:W-:Y:S01]  /*0f10*/  VIADD R35, R20, 0x5384540f ;  /* 0x5384540f14237836 */ /* 0x000fe20000000000 */
[----:B------:R-:W-:Y:S01]  /*0f20*/  LOP3.LUT R33, R13, R36, R33, 0x96, !PT ;  /* 0x000000240d217212 */ /* 0x000fe200078e9621 */
[----:B------:R-:W-:-:S05]  /*0f30*/  IMAD.WIDE.U32 R38, R38, -0x326172a9, RZ ;  /* 0xcd9e8d5726267825 */ /* 0x000fca00078e00ff */
[----:B------:R-:W-:Y:S01]  /*0f40*/  LOP3.LUT R36, R35, R32, R39, 0x96, !PT ;  /* 0x0000002023247212 */ /* 0x000fe200078e9627 */
[----:B------:R-:W-:Y:S01]  /*0f50*/  IMAD.WIDE.U32 R32, R33, -0x2daee0ad, RZ ;  /* 0xd2511f5321207825 */ /* 0x000fe200078e00ff */
[C---:B------:R-:W-:Y:S02]  /*0f60*/  IADD3 R35, PT, PT, R21.reuse, 0x1fd5c5a3, RZ ;  /* 0x1fd5c5a315237810 */ /* 0x040fe40007ffe0ff */
[----:B------:R-:W-:Y:S01]  /*0f70*/  IADD3 R39, PT, PT, R21, -0x24c28bd8, RZ ;  /* 0xdb3d742815277810 */ /* 0x000fe20007ffe0ff */
[----:B------:R-:W-:Y:S01]  /*0f80*/  IMAD.WIDE.U32 R36, R36, -0x2daee0ad, RZ ;  /* 0xd2511f5324247825 */ /* 0x000fe200078e00ff */
[----:B------:R-:W-:-:S04]  /*0f90*/  LOP3.LUT R34, R35, R34, R33, 0x96, !PT ;  /* 0x0000002223227212 */ /* 0x000fc800078e9621 */
[----:B------:R-:W-:Y:S01]  /*0fa0*/  LOP3.LUT R32, R39, R32, R37, 0x96, !PT ;  /* 0x0000002027207212 */ /* 0x000fe200078e9625 */
[----:B------:R-:W-:-:S04]  /*0fb0*/  IMAD.WIDE.U32 R34, R34, -0x326172a9, RZ ;  /* 0xcd9e8d5722227825 */ /* 0x000fc800078e00ff */
[----:B------:R-:W-:Y:S02]  /*0fc0*/  VIADD R37, R20, 0xf1bbcdc8 ;  /* 0xf1bbcdc814257836 */ /* 0x000fe40000000000 */
[----:B------:R-:W-:Y:S02]  /*0fd0*/  IMAD R39, R14, -0x2daee0ad, RZ ;  /* 0xd2511f530e277824 */ /* 0x000fe400078e02ff */
[----:B------:R-:W-:Y:S01]  /*0fe0*/  IMAD.WIDE.U32 R32, R32, -0x326172a9, RZ ;  /* 0xcd9e8d5720207825 */ /* 0x000fe200078e00ff */
[----:B------:R-:W-:Y:S02]  /*0ff0*/  LOP3.LUT R14, R37, R38, R35, 0x96, !PT ;  /* 0x00000026250e7212 */ /* 0x000fe400078e9623 */
[----:B------:R-:W-:Y:S01]  /*1000*/  MOV R35, R44 ;  /* 0x0000002c00237202 */ /* 0x000fe20000000f00 */
[----:B------:R-:W-:Y:S01]  /*1010*/  IMAD.MOV.U32 R38, RZ, RZ, R45 ;  /* 0x000000ffff267224 */ /* 0x000fe200078e002d */
[----:B------:R-:W-:Y:S01]  /*1020*/  LOP3.LUT R44, R41, R34, R33, 0x96, !PT ;  /* 0x00000022292c7212 */ /* 0x000fe200078e9621 */
[----:B------:R-:W-:Y:S01]  /*1030*/  IMAD.HI.U32 R37, R14, -0x2daee0ad, RZ ;  /* 0xd2511f530e257827 */ /* 0x000fe200078e00ff */
[----:B------:R-:W-:-:S02]  /*1040*/  MOV R33, R48 ;  /* 0x0000003000217202 */ /* 0x000fc40000000f00 */
[----:B------:R-:W-:Y:S01]  /*1050*/  MOV R48, R32 ;  /* 0x0000002000307202 */ /* 0x000fe20000000f00 */
[----:B------:R-:W-:-:S05]  /*1060*/  VIADD R34, R21, 0x96a522ad ;  /* 0x96a522ad15227836 */ /* 0x000fca0000000000 */
[----:B------:R-:W-:Y:S01]  /*1070*/  LOP3.LUT R45, R34, R36, R37, 0x96, !PT ;  /* 0x00000024222d7212 */ /* 0x000fe200078e9625 */
[----:B------:R-:W-:Y:S06]  /*1080*/  @P0 BRA `(.L_x_164) ;  /* 0x0000000000240947 */ /* 0x000fec0003800000 */
[----:B------:R-:W-:Y:S02]  /*1090*/  ISETP.NE.AND P0, PT, R47, RZ, PT ;  /* 0x000000ff2f00720c */ /* 0x000fe40003f05270 */
[----:B------:R-:W-:Y:S02]  /*10a0*/  MOV R32, R38 ;  /* 0x0000002600207202 */ /* 0x000fe40000000f00 */
[----:B------:R-:W-:-:S09]  /*10b0*/  MOV R34, R39 ;  /* 0x0000002700227202 */ /* 0x000fd20000000f00 */
[----:B------:R-:W-:Y:S05]  /*10c0*/  @!P0 BRA `(.L_x_165) ;  /* 0x0000000000388947 */ /* 0x000fea0003800000 */
[----:B------:R-:W-:Y:S01]  /*10d0*/  IMAD.MOV.U32 R35, RZ, RZ, R33 ;  /* 0x000000ffff237224 */ /* 0x000fe200078e0021 */
[----:B------:R-:W-:Y:S01]  /*10e0*/  MOV R32, R39 ;  /* 0x0000002700207202 */ /* 0x000fe20000000f00 */
[----:B------:R-:W-:Y:S01]  /*10f0*/  IMAD.MOV.U32 R33, RZ, RZ, R38 ;  /* 0x000000ffff217224 */ /* 0x000fe200078e0026 */
[----:B------:R-:W-:Y:S01]  /*1100*/  MOV R34, R44 ;  /* 0x0000002c00227202 */ /* 0x000fe20000000f00 */
[----:B------:R-:W-:Y:S06]  /*1110*/  BRA `(.L_x_165) ;  /* 0x0000000000247947 */ /* 0x000fec0003800000 */
.L_x_164:
[----:B------:R-:W-:Y:S01]  /*1120*/  ISETP.NE.AND P0, PT, R47, 0x3, PT ;  /* 0x000000032f00780c */ /* 0x000fe20003f05270 */
[----:B------:R-:W-:Y:S01]  /*1130*/  IMAD.MOV.U32 R32, RZ, RZ, R48 ;  /* 0x000000ffff207224 */ /* 0x000fe200078e0030 */
[----:B------:R-:W-:Y:S02]  /*1140*/  MOV R35, R39 ;  /* 0x0000002700237202 */ /* 0x000fe40000000f00 */
[----:B------:R-:W-:Y:S02]  /*1150*/  MOV R33, R44 ;  /* 0x0000002c00217202 */ /* 0x000fe40000000f00 */
[----:B------:R-:W-:-:S07]  /*1160*/  MOV R34, R45 ;  /* 0x0000002d00227202 */ /* 0x000fce0000000f00 */
[----:B------:R-:W-:Y:S01]  /*1170*/  @P0 MOV R35, R38 ;  /* 0x0000002600230202 */ /* 0x000fe20000000f00 */
[----:B------:R-:W-:Y:S01]  /*1180*/  @P0 IMAD.MOV.U32 R33, RZ, RZ, R39 ;  /* 0x000000ffff210224 */ /* 0x000fe200078e0027 */
[----:B------:R-:W-:Y:S02]  /*1190*/  @P0 MOV R32, R44 ;  /* 0x0000002c00200202 */ /* 0x000fe40000000f00 */
[----:B------:R-:W-:-:S07]  /*11a0*/  @P0 MOV R34, R48 ;  /* 0x0000003000220202 */ /* 0x000fce0000000f00 */
.L_x_165:
[----:B------:R-:W0:Y:S01]  /*11b0*/  LDCU UR48, c[0x0][0x3a8] ;  /* 0x00007500ff3077ac */ /* 0x000e220008000800 */
[----:B------:R-:W-:Y:S01]  /*11c0*/  I2FP.F32.U32 R50, R35 ;  /* 0x0000002300327245 */ /* 0x000fe20000201000 */
[----:B------:R-:W-:Y:S01]  /*11d0*/  IMAD.MOV.U32 R35, RZ, RZ, 0x2f800000 ;  /* 0x2f800000ff237424 */ /* 0x000fe200078e00ff */
[----:B------:R-:W-:Y:S02]  /*11e0*/  I2FP.F32.U32 R52, R33 ;  /* 0x0000002100347245 */ /* 0x000fe40000201000 */
[----:B------:R-:W-:Y:S01]  /*11f0*/  I2FP.F32.U32 R54, R32 ;  /* 0x0000002000367245 */ /* 0x000fe20000201000 */
[-C--:B------:R-:W-:Y:S01]  /*1200*/  FFMA.FTZ R50, R50, R35.reuse, 1.1641532182693481445e-10 ;  /* 0x2f00000032327423 */ /* 0x080fe20000010023 */
[----:B------:R-:W-:Y:S01]  /*1210*/  I2FP.F32.U32 R56, R34 ;  /* 0x0000002200387245 */ /* 0x000fe20000201000 */
[-C--:B------:R-:W-:Y:S02]  /*1220*/  FFMA.FTZ R52, R52, R35.reuse, 1.1641532182693481445e-10 ;  /* 0x2f00000034347423 */ /* 0x080fe40000010023 */
[----:B------:R-:W-:-:S02]  /*1230*/  FFMA.FTZ R54, R54, R35, 1.1641532182693481445e-10 ;  /* 0x2f00000036367423 */ /* 0x000fc40000010023 */
[----:B------:R-:W-:Y:S01]  /*1240*/  FFMA.FTZ R56, R56, R35, 1.1641532182693481445e-10 ;  /* 0x2f00000038387423 */ /* 0x000fe20000010023 */
[----:B0-----:R-:W-:-:S09]  /*1250*/  UISETP.NE.AND UP0, UPT, UR48, URZ, UPT ;  /* 0x000000ff3000728c */ /* 0x001fd2000bf05270 */
[----:B------:R-:W-:Y:S05]  /*1260*/  BRA.U UP0, `(.L_x_166) ;  /* 0x0000000100ac7547 */ /* 0x000fea000b800000 */
[----:B------:R-:W0:Y:S01]  /*1270*/  LDCU.64 UR48, c[0x0][0x380] ;  /* 0x00007000ff3077ac */ /* 0x000e220008000a00 */
[-C--:B------:R-:W-:Y:S02]  /*1280*/  IADD3 R33, P3, PT, R15, R16.reuse, RZ ;  /* 0x000000100f217210 */ /* 0x080fe40007f7e0ff */
[----:B------:R-:W-:Y:S02]  /*1290*/  IADD3 R32, P4, PT, R49, R16, RZ ;  /* 0x0000001031207210 */ /* 0x000fe40007f9e0ff */
[----:B0-----:R-:W-:Y:S02]  /*12a0*/  ISETP.GE.U32.AND P1, PT, R33, UR48, PT ;  /* 0x0000003021007c0c */ /* 0x001fe4000bf26070 */
[----:B------:R-:W-:Y:S02]  /*12b0*/  ISETP.GE.U32.AND P0, PT, R16, UR48, PT ;  /* 0x0000003010007c0c */ /* 0x000fe4000bf06070 */
[----:B------:R-:W-:Y:S02]  /*12c0*/  IADD3.X R33, PT, PT, RZ, R17, RZ, P3, !PT ;  /* 0x00000011ff217210 */ /* 0x000fe40001ffe4ff */
[----:B------:R-:W-:-:S02]  /*12d0*/  ISETP.GE.AND.EX P0, PT, R17, UR49, PT, P0 ;  /* 0x0000003111007c0c */ /* 0x000fc4000bf06300 */
[----:B------:R-:W-:Y:S02]  /*12e0*/  ISETP.GE.AND.EX P1, PT, R33, UR49, PT, P1 ;  /* 0x0000003121007c0c */ /* 0x000fe4000bf26310 */
[----:B------:R-:W-:Y:S02]  /*12f0*/  ISETP.GE.U32.AND P2, PT, R32, UR48, PT ;  /* 0x0000003020007c0c */ /* 0x000fe4000bf46070 */
[----:B------:R-:W-:-:S04]  /*1300*/  IADD3.X R32, PT, PT, RZ, R17, RZ, P4, !PT ;  /* 0x00000011ff207210 */ /* 0x000fc800027fe4ff */
[----:B------:R-:W-:-:S03]  /*1310*/  ISETP.GE.AND.EX P2, PT, R32, UR49, PT, P2 ;  /* 0x0000003120007c0c */ /* 0x000fc6000bf46320 */
[----:B------:R-:W0:Y:S08]  /*1320*/  @!P0 LDC.64 R32, c[0x0][0x548] ;  /* 0x00015200ff208b82 */ /* 0x000e300000000a00 */
[----:B------:R-:W1:Y:S08]  /*1330*/  @!P1 LDC.64 R34, c[0x0][0x548] ;  /* 0x00015200ff229b82 */ /* 0x000e700000000a00 */
[----:B------:R-:W2:Y:S08]  /*1340*/  @!P0 LDC R53, c[0x0][0x550] ;  /* 0x00015400ff358b82 */ /* 0x000eb00000000800 */
[----:B------:R-:W3:Y:S01]  /*1350*/  @!P1 LDC R55, c[0x0][0x550] ;  /* 0x00015400ff379b82 */ /* 0x000ee20000000800 */
[----:B0-----:R-:W-:-:S07]  /*1360*/  @!P0 FFMA.FTZ R32, R50, R32, R33 ;  /* 0x0000002032208223 */ /* 0x001fce0000010021 */
[----:B------:R-:W0:Y:S01]  /*1370*/  @!P2 LDC.64 R36, c[0x0][0x548] ;  /* 0x00015200ff24ab82 */ /* 0x000e220000000a00 */
[----:B-1----:R-:W-:-:S07]  /*1380*/  @!P1 FFMA.FTZ R34, R52, R34, R35 ;  /* 0x0000002234229223 */ /* 0x002fce0000010023 */
[----:B------:R-:W1:Y:S01]  /*1390*/  @!P2 LDC R57, c[0x0][0x550] ;  /* 0x00015400ff39ab82 */ /* 0x000e620000000800 */
[----:B--2---:R-:W-:-:S04]  /*13a0*/  @!P0 FSETP.NEU.FTZ.AND P3, PT, R32, R53, PT ;  /* 0x000000352000820b */ /* 0x004fc80003f7d000 */
[----:B------:R-:W-:-:S03]  /*13b0*/  @!P0 FSEL R33, R32, R33, P3 ;  /* 0x0000002120218208 */ /* 0x000fc60001800000 */
[----:B------:R-:W2:Y:S01]  /*13c0*/  @!P0 LDC.64 R38, c[0x0][0x540] ;  /* 0x00015000ff268b82 */ /* 0x000ea20000000a00 */
[----:B---3--:R-:W-:-:S04]  /*13d0*/  @!P1 FSETP.NEU.FTZ.AND P4, PT, R34, R55, PT ;  /* 0x000000372200920b */ /* 0x008fc80003f9d000 */
[----:B------:R-:W-:-:S03]  /*13e0*/  @!P1 FSEL R35, R34, R35, P4 ;  /* 0x0000002322239208 */ /* 0x000fc60002000000 */
[----:B------:R-:W3:Y:S01]  /*13f0*/  @!P1 LDC.64 R40, c[0x0][0x540] ;  /* 0x00015000ff289b82 */ /* 0x000ee20000000a00 */
[----:B0-----:R-:W-:-:S07]  /*1400*/  @!P2 FFMA.FTZ R36, R54, R36, R37 ;  /* 0x000000243624a223 */ /* 0x001fce0000010025 */
[----:B------:R-:W0:Y:S01]  /*1410*/  @!P2 LDC.64 R42, c[0x0][0x540] ;  /* 0x00015000ff2aab82 */ /* 0x000e220000000a00 */
[----:B-1----:R-:W-:-:S04]  /*1420*/  @!P2 FSETP.NEU.FTZ.AND P5, PT, R36, R57, PT ;  /* 0x000000392400a20b */ /* 0x002fc80003fbd000 */
[----:B------:R-:W-:Y:S01]  /*1430*/  @!P2 FSEL R37, R36, R37, P5 ;  /* 0x000000252425a208 */ /* 0x000fe20002800000 */
[----:B--2---:R1:W-:Y:S04]  /*1440*/  @!P0 STG.E desc[UR76][R38.64], R33 ;  /* 0x0000002126008986 */ /* 0x0043e8000c10194c */
[----:B---3--:R1:W-:Y:S01]  /*1450*/  @!P1 STG.E desc[UR76][R40.64], R35 ;  /* 0x0000002328009986 */ /* 0x0083e2000c10194c */
[----:B------:R-:W-:-:S04]  /*1460*/  IADD3 R32, P1, PT, R51, R16, RZ ;  /* 0x0000001033207210 */ /* 0x000fc80007f3e0ff */
[----:B------:R-:W-:Y:S01]  /*1470*/  ISETP.GE.U32.AND P0, PT, R32, UR48, PT ;  /* 0x0000003020007c0c */ /* 0x000fe2000bf06070 */
[----:B------:R-:W-:Y:S01]  /*1480*/  IMAD.X R32, RZ, RZ, R17, P1 ;  /* 0x000000ffff207224 */ /* 0x000fe200008e0611 */
[----:B0-----:R1:W-:Y:S04]  /*1490*/  @!P2 STG.E desc[UR76][R42.64], R37 ;  /* 0x000000252a00a986 */ /* 0x0013e8000c10194c */
[----:B------:R-:W-:-:S13]  /*14a0*/  ISETP.GE.AND.EX P0, PT, R32, UR49, PT, P0 ;  /* 0x0000003120007c0c */ /* 0x000fda000bf06300 */
[----:B-1----:R-:W-:Y:S05]  /*14b0*/  @P0 BRA `(.L_x_167) ;  /* 0x0000003c00180947 */ /* 0x002fea0003800000 */
[----:B------:R-:W0:Y:S01]  /*14c0*/  LDC.64 R32, c[0x0][0x540] ;  /* 0x00015000ff207b82 */ /* 0x000e220000000a00 */
[----:B------:R-:W-:-:S05]  /*14d0*/  FFMA.FTZ R56, R56, R30, R31 ;  /* 0x0000001e38387223 */ /* 0x000fca000001001f */
[----:B------:R-:W-:-:S04]  /*14e0*/  FSETP.NEU.FTZ.AND P0, PT, R56, UR4, PT ;  /* 0x0000000438007c0b */ /* 0x000fc8000bf1d000 */
[----:B------:R-:W-:-:S05]  /*14f0*/  FSEL R35, R56, R31, P0 ;  /* 0x0000001f38237208 */ /* 0x000fca0000000000 */
[----:B0-----:R1:W-:Y:S01]  /*1500*/  STG.E desc[UR76][R32.64], R35 ;  /* 0x0000002320007986 */ /* 0x0013e2000c10194c */
[----:B------:R-:W-:Y:S05]  /*1510*/  BRA `(.L_x_167) ;  /* 0x0000003c00007947 */ /* 0x000fea0003800000 */
.L_x_166:
[----:B------:R-:W-:Y:S01]  /*1520*/  ISETP.GE.U32.AND P0, PT, R16, R28, PT ;  /* 0x0000001c1000720c */ /* 0x000fe20003f06070 */
[----:B------:R-:W-:Y:S03]  /*1530*/  BSSY.RECONVERGENT B0, `(.L_x_168) ;  /* 0x00000ed000007945 */ /* 0x000fe60003800200 */
[----:B------:R-:W-:-:S13]  /*1540*/  ISETP.GE.AND.EX P0, PT, R17, R29, PT, P0 ;  /* 0x0000001d1100720c */ /* 0x000fda0003f06300 */
[----:B------:R-:W-:Y:S05]  /*1550*/  @P0 BRA `(.L_x_169) ;  /* 0x0000000c00a80947 */ /* 0x000fea0003800000 */
[----:B------:R-:W-:Y:S01]  /*1560*/  HFMA2 R32, -RZ, RZ, 0, 0 ;  /* 0x00000000ff207431 */ /* 0x000fe200000001ff */
[----:B------:R-:W-:Y:S01]  /*1570*/  MOV R33, R16 ;  /* 0x0000001000217202 */ /* 0x000fe20000000f00 */
[----:B------:R-:W-:-:S03]  /*1580*/  UISETP.NE.AND UP0, UPT, UR74, URZ, UPT ;  /* 0x000000ff4a00728c */ /* 0x000fc6000bf05270 */
[----:B------:R-:W-:-:S05]  /*1590*/  IMAD.HI.U32 R32, R16, UR32, R32 ;  /* 0x0000002010207c27 */ /* 0x000fca000f8e0020 */
[----:B------:R-:W-:-:S05]  /*15a0*/  SHF.R.U32.HI R33, RZ, UR33, R32 ;  /* 0x00000021ff217c19 */ /* 0x000fca0008011620 */
        /* <DEDUP_REMOVED lines=223> */
.L_x_170:
[----:B------:R-:W-:Y:S01]  /*23a0*/  FFMA.FTZ R50, R50, R26, R27 ;  /* 0x0000001a32327223 */ /* 0x000fe2000001001b */
[----:B------:R-:W-:-:S04]  /*23b0*/  IADD3 R32, P0, PT, R35, R24, RZ ;  /* 0x0000001823207210 */ /* 0x000fc80007f1e0ff */
[C---:B------:R-:W-:Y:S02]  /*23c0*/  FSETP.NEU.FTZ.AND P1, PT, R50.reuse, UR4, PT ;  /* 0x0000000432007c0b */ /* 0x040fe4000bf3d000 */
[----:B------:R-:W-:Y:S02]  /*23d0*/  IADD3.X R33, PT, PT, RZ, R25, RZ, P0, !PT ;  /* 0x00000019ff217210 */ /* 0x000fe400007fe4ff */
[----:B------:R-:W-:-:S05]  /*23e0*/  FSEL R35, R50, R27, P1 ;  /* 0x0000001b32237208 */ /* 0x000fca0000800000 */
[----:B------:R0:W-:Y:S04]  /*23f0*/  STG.E desc[UR76][R32.64], R35 ;  /* 0x0000002320007986 */ /* 0x0001e8000c10194c */
.L_x_169:
[----:B------:R-:W-:Y:S05]  /*2400*/  BSYNC.RECONVERGENT B0 ;  /* 0x0000000000007941 */ /* 0x000fea0003800200 */
.L_x_168:
[----:B------:R-:W-:Y:S01]  /*2410*/  IADD3 R37, P1, PT, R15, R16, RZ ;  /* 0x000000100f257210 */ /* 0x000fe20007f3e0ff */
[----:B------:R-:W-:Y:S03]  /*2420*/  BSSY.RECONVERGENT B0, `(.L_x_171) ;  /* 0x00000ef000007945 */ /* 0x000fe60003800200 */
[----:B------:R-:W-:Y:S02]  /*2430*/  ISETP.GE.U32.AND P0, PT, R37, R28, PT ;  /* 0x0000001c2500720c */ /* 0x000fe40003f06070 */
[----:B0-----:R-:W-:-:S04]  /*2440*/  IADD3.X R32, PT, PT, RZ, R17, RZ, P1, !PT ;  /* 0x00000011ff207210 */ /* 0x001fc80000ffe4ff */
        /* <DEDUP_REMOVED lines=230> */
.L_x_173:
[----:B------:R-:W-:Y:S01]  /*32b0*/  FFMA.FTZ R52, R52, R26, R27 ;  /* 0x0000001a34347223 */ /* 0x000fe2000001001b */
[----:B------:R-:W-:-:S04]  /*32c0*/  IADD3 R32, P0, PT, R35, R24, RZ ;  /* 0x0000001823207210 */ /* 0x000fc80007f1e0ff */
[C---:B------:R-:W-:Y:S02]  /*32d0*/  FSETP.NEU.FTZ.AND P1, PT, R52.reuse, UR4, PT ;  /* 0x0000000434007c0b */ /* 0x040fe4000bf3d000 */
[----:B------:R-:W-:Y:S02]  /*32e0*/  IADD3.X R33, PT, PT, RZ, R25, RZ, P0, !PT ;  /* 0x00000019ff217210 */ /* 0x000fe400007fe4ff */
[----:B------:R-:W-:-:S05]  /*32f0*/  FSEL R35, R52, R27, P1 ;  /* 0x0000001b34237208 */ /* 0x000fca0000800000 */
[----:B------:R0:W-:Y:S04]  /*3300*/  STG.E desc[UR76][R32.64], R35 ;  /* 0x0000002320007986 */ /* 0x0001e8000c10194c */
.L_x_172:
[----:B------:R-:W-:Y:S05]  /*3310*/  BSYNC.RECONVERGENT B0 ;  /* 0x0000000000007941 */ /* 0x000fea0003800200 */
.L_x_171:
[----:B------:R-:W-:Y:S01]  /*3320*/  IADD3 R37, P1, PT, R49, R16, RZ ;  /* 0x0000001031257210 */ /* 0x000fe20007f3e0ff */
[----:B------:R-:W-:Y:S03]  /*3330*/  BSSY.RECONVERGENT B0, `(.L_x_174) ;  /* 0x00000ef000007945 */ /* 0x000fe60003800200 */
[----:B------:R-:W-:Y:S01]  /*3340*/  ISETP.GE.U32.AND P0, PT, R37, R28, PT ;  /* 0x0000001c2500720c */ /* 0x000fe20003f06070 */
[----:B0-----:R-:W-:-:S05]  /*3350*/  IMAD.X R32, RZ, RZ, R17, P1 ;  /* 0x000000ffff207224 */ /* 0x001fca00008e0611 */
[----:B------:R-:W-:-:S13]  /*3360*/  ISETP.GE.AND.EX P0, PT, R32, R29, PT, P0 ;  /* 0x0000001d2000720c */ /* 0x000fda0003f06300 */
[----:B------:R-:W-:Y:S05]  /*3370*/  @P0 BRA `(.L_x_175) ;  /* 0x0000000c00a80947 */ /* 0x000fea0003800000 */
[----:B------:R-:W-:Y:S01]  /*3380*/  HFMA2 R32, -RZ, RZ, 0, 0 ;  /* 0x00000000ff207431 */ /* 0x000fe200000001ff */
[----:B------:R-:W-:Y:S01]  /*3390*/  MOV R33, R37 ;  /* 0x0000002500217202 */ /* 0x000fe20000000f00 */
        /* <DEDUP_REMOVED lines=222> */
[----:B------:R-:W-:-:S04]  /*4180*/  SHF.R.U32.HI R32, RZ, UR49, R32 ;  /* 0x00000031ff207c19 */ /* 0x000fc80008011620 */
[----:B------:R-:W-:-:S05]  /*4190*/  IADD3 R32, PT, PT, -R32, RZ, RZ ;  /* 0x000000ff20207210 */ /* 0x000fca0007ffe1ff */
[----:B------:R-:W-:-:S04]  /*41a0*/  IMAD R32, R32, UR30, R37 ;  /* 0x0000001e20207c24 */ /* 0x000fc8000f8e0225 */
[----:B------:R-:W-:-:S07]  /*41b0*/  IMAD R35, R32, UR31, R35 ;  /* 0x0000001f20237c24 */ /* 0x000fce000f8e0223 */
.L_x_176:
[----:B------:R-:W-:Y:S01]  /*41c0*/  FFMA.FTZ R54, R54, R26, R27 ;  /* 0x0000001a36367223 */ /* 0x000fe2000001001b */
[----:B------:R-:W-:-:S04]  /*41d0*/  IADD3 R32, P0, PT, R35, R24, RZ ;  /* 0x0000001823207210 */ /* 0x000fc80007f1e0ff */
[----:B------:R-:W-:Y:S01]  /*41e0*/  FSETP.NEU.FTZ.AND P1, PT, R54, UR4, PT ;  /* 0x0000000436007c0b */ /* 0x000fe2000bf3d000 */
[----:B------:R-:W-:-:S03]  /*41f0*/  IMAD.X R33, RZ, RZ, R25, P0 ;  /* 0x000000ffff217224 */ /* 0x000fc600000e0619 */
[----:B------:R-:W-:-:S05]  /*4200*/  FSEL R35, R54, R27, P1 ;  /* 0x0000001b36237208 */ /* 0x000fca0000800000 */
[----:B------:R0:W-:Y:S04]  /*4210*/  STG.E desc[UR76][R32.64], R35 ;  /* 0x0000002320007986 */ /* 0x0001e8000c10194c */
.L_x_175:
[----:B------:R-:W-:Y:S05]  /*4220*/  BSYNC.RECONVERGENT B0 ;  /* 0x0000000000007941 */ /* 0x000fea0003800200 */
.L_x_174:
[----:B------:R-:W-:-:S04]  /*4230*/  IADD3 R37, P1, PT, R51, R16, RZ ;  /* 0x0000001033257210 */ /* 0x000fc80007f3e0ff */
[----:B------:R-:W-:Y:S02]  /*4240*/  ISETP.GE.U32.AND P0, PT, R37, R28, PT ;  /* 0x0000001c2500720c */ /* 0x000fe40003f06070 */
[----:B0-----:R-:W-:-:S04]  /*4250*/  IADD3.X R32, PT, PT, RZ, R17, RZ, P1, !PT ;  /* 0x00000011ff207210 */ /* 0x001fc80000ffe4ff */
[----:B------:R-:W-:-:S13]  /*4260*/  ISETP.GE.AND.EX P0, PT, R32, R29, PT, P0 ;  /* 0x0000001d2000720c */ /* 0x000fda0003f06300 */
[----:B------:R-:W-:Y:S05]  /*4270*/  @P0 BRA `(.L_x_167) ;  /* 0x0000000c00a80947 */ /* 0x000fea0003800000 */
[----:B------:R-:W-:Y:S01]  /*4280*/  MOV R32, RZ ;  /* 0x000000ff00207202 */ /* 0x000fe20000000f00 */
[----:B------:R-:W-:Y:S01]  /*4290*/  UISETP.NE.AND UP0, UPT, UR74, URZ, UPT ;  /* 0x000000ff4a00728c */ /* 0x000fe2000bf05270 */
[----:B------:R-:W-:-:S03]  /*42a0*/  MOV R33, R37 ;  /* 0x0000002500217202 */ /* 0x000fc60000000f00 */
[----:B------:R-:W-:-:S05]  /*42b0*/  IMAD.HI.U32 R32, R37, UR32, R32 ;  /* 0x0000002025207c27 */ /* 0x000fca000f8e0020 */
[----:B------:R-:W-:-:S05]  /*42c0*/  SHF.R.U32.HI R33, RZ, UR33, R32 ;  /* 0x00000021ff217c19 */ /* 0x000fca0008011620 */
[----:B------:R-:W-:-:S04]  /*42d0*/  IMAD.MOV R35, RZ, RZ, -R33 ;  /* 0x000000ffff237224 */ /* 0x000fc800078e0a21 */
[----:B------:R-:W-:-:S04]  /*42e0*/  IMAD R35, R35, UR72, R37 ;  /* 0x0000004823237c24 */ /* 0x000fc8000f8e0225 */
[----:B------:R-:W-:Y:S01]  /*42f0*/  IMAD R35, R35, UR71, RZ ;  /* 0x0000004723237c24 */ /* 0x000fe2000f8e02ff */
        /* <DEDUP_REMOVED lines=220> */
.L_x_177:
[----:B------:R-:W-:Y:S01]  /*50c0*/  FFMA.FTZ R56, R56, R26, R27 ;  /* 0x0000001a38387223 */ /* 0x000fe2000001001b */
[----:B------:R-:W-:-:S04]  /*50d0*/  IADD3 R32, P0, PT, R35, R24, RZ ;  /* 0x0000001823207210 */ /* 0x000fc80007f1e0ff */
[C---:B------:R-:W-:Y:S02]  /*50e0*/  FSETP.NEU.FTZ.AND P1, PT, R56.reuse, UR4, PT ;  /* 0x0000000438007c0b */ /* 0x040fe4000bf3d000 */
[----:B------:R-:W-:Y:S02]  /*50f0*/  IADD3.X R33, PT, PT, RZ, R25, RZ, P0, !PT ;  /* 0x00000019ff217210 */ /* 0x000fe400007fe4ff */
[----:B------:R-:W-:-:S05]  /*5100*/  FSEL R35, R56, R27, P1 ;  /* 0x0000001b38237208 */ /* 0x000fca0000800000 */
[----:B------:R0:W-:Y:S04]  /*5110*/  STG.E desc[UR76][R32.64], R35 ;  /* 0x0000002320007986 */ /* 0x0001e8000c10194c */
.L_x_167:
[----:B------:R-:W-:Y:S05]  /*5120*/  WARPSYNC.ALL ;  /* 0x0000000000007948 */ /* 0x000fea0003800000 */
[----:B------:R-:W2:Y:S01]  /*5130*/  LDCU UR48, c[0x0][0x360] ;  /* 0x00006c00ff3077ac */ /* 0x000ea20008000800 */
[----:B01----:R-:W2:Y:S08]  /*5140*/  LDC R33, c[0x0][0x370] ;  /* 0x0000dc00ff217b82 */ /* 0x003eb00000000800 */
[----:B------:R-:W-:Y:S01]  /*5150*/  BAR.SYNC.DEFER_BLOCKING 0x0 ;  /* 0x0000000000007b1d */ /* 0x000fe20000010000 */
[----:B--2---:R-:W-:-:S05]  /*5160*/  IMAD R33, R33, UR48, RZ ;  /* 0x0000003021217c24 */ /* 0x004fca000f8e02ff */
[----:B------:R-:W-:-:S04]  /*5170*/  LEA R16, P0, R33, R16, 0x2 ;  /* 0x0000001021107211 */ /* 0x000fc800078010ff */
[----:B------:R-:W-:Y:S02]  /*5180*/  IADD3.X R17, PT, PT, RZ, R17, RZ, P0, !PT ;  /* 0x00000011ff117210 */ /* 0x000fe400007fe4ff */
[----:B------:R-:W-:-:S04]  /*5190*/  ISETP.GE.U32.AND P0, PT, R16, R22, PT ;  /* 0x000000161000720c */ /* 0x000fc80003f06070 */
[----:B------:R-:W-:-:S13]  /*51a0*/  ISETP.GE.AND.EX P0, PT, R17, R46, PT, P0 ;  /* 0x0000002e1100720c */ /* 0x000fda0003f06300 */
[----:B------:R-:W-:Y:S05]  /*51b0*/  @!P0 BRA `(.L_x_178) ;  /* 0xffffffb800a88947 */ /* 0x000fea000383ffff */
[----:B------:R-:W-:Y:S05]  /*51c0*/  EXIT ;  /* 0x000000000000794d */ /* 0x000fea0003800000 */
        .weak           $__internal_8_$__cuda_sm20_div_s64
        .type           $__internal_8_$__cuda_sm20_div_s64,@function
        .size           $__internal_8_$__cuda_sm20_div_s64,(.L_x_292 - $__internal_8_$__cuda_sm20_div_s64)
$__internal_8_$__cuda_sm20_div_s64:
[----:B------:R-:W-:Y:S01]  /*51d0*/  MOV R30, R25 ;  /* 0x00000019001e7202 */ /* 0x000fe20000000f00 */
[----:B------:R-:W-:-:S04]  /*51e0*/  IMAD.MOV.U32 R31, RZ, RZ, RZ ;  /* 0x000000ffff1f7224 */ /* 0x000fc800078e00ff */
[----:B------:R0:W1:Y:S02]  /*51f0*/  I2F.U64.RP R29, R30 ;  /* 0x0000001e001d7312 */ /* 0x0000640000309000 */
[----:B0-----:R-:W-:-:S04]  /*5200*/  IADD3 R30, P4, PT, RZ, -UR4, RZ ;  /* 0x80000004ff1e7c10 */ /* 0x001fc8000ff9e0ff */
[----:B------:R-:W-:Y:S02]  /*5210*/  IADD3.X R34, PT, PT, RZ, ~UR5, RZ, P4, !PT ;  /* 0x80000005ff227c10 */ /* 0x000fe4000a7fe4ff */
[----:B-1----:R-:W0:Y:S02]  /*5220*/  MUFU.RCP R29, R29 ;  /* 0x0000001d001d7308 */ /* 0x002e240000001000 */
        /* <DEDUP_REMOVED lines=19> */
[----:B------:R-:W-:Y:S01]  /*5360*/  SEL R30, R30, UR4, !P2 ;  /* 0x000000041e1e7c07 */ /* 0x000fe2000d000000 */
[----:B------:R-:W-:Y:S01]  /*5370*/  IMAD.MOV.U32 R23, RZ, RZ, RZ ;  /* 0x000000ffff177224 */ /* 0x000fe200078e00ff */
[----:B------:R-:W-:Y:S01]  /*5380*/  SEL R34, R34, UR5, !P2 ;  /* 0x0000000522227c07 */ /* 0x000fe2000d000000 */
[----:B------:R-:W-:Y:S01]  /*5390*/  IMAD.HI.U32 R26, R27, R31, RZ ;  /* 0x0000001f1b1a7227 */ /* 0x000fe200078e00ff */
[----:B------:R-:W-:-:S05]  /*53a0*/  IADD3.X R22, PT, PT, RZ, ~R22, RZ, P0, !PT ;  /* 0x80000016ff167210 */ /* 0x000fca00007fe4ff */
[----:B------:R-:W-:-:S04]  /*53b0*/  IMAD.WIDE.U32 R26, P0, R27, R22, R26 ;  /* 0x000000161b1a7225 */ /* 0x000fc8000780001a */
[----:B------:R-:W-:-:S04]  /*53c0*/  IMAD.HI.U32 R27, P1, R29, R31, R26 ;  /* 0x0000001f1d1b7227 */ /* 0x000fc8000782001a */
[CC--:B------:R-:W-:Y:S02]  /*53d0*/  IMAD R26, R29.reuse, R22.reuse, RZ ;  /* 0x000000161d1a7224 */ /* 0x0c0fe400078e02ff */
[----:B------:R-:W-:-:S03]  /*53e0*/  IMAD.HI.U32 R22, R29, R22, RZ ;  /* 0x000000161d167227 */ /* 0x000fc600078e00ff */
[----:B------:R-:W-:Y:S02]  /*53f0*/  IADD3 R27, P3, PT, R26, R27, RZ ;  /* 0x0000001b1a1b7210 */ /* 0x000fe40007f7e0ff */
[----:B------:R-:W-:-:S03]  /*5400*/  IADD3.X R29, PT, PT, R22, R29, RZ, P0, !PT ;  /* 0x0000001d161d7210 */ /* 0x000fc600007fe4ff */
[----:B------:R-:W-:Y:S01]  /*5410*/  IMAD.HI.U32 R22, R27, R30, RZ ;  /* 0x0000001e1b167227 */ /* 0x000fe200078e00ff */
[----:B------:R-:W-:-:S03]  /*5420*/  IADD3.X R29, PT, PT, RZ, RZ, R29, P3, P1 ;  /* 0x000000ffff1d7210 */ /* 0x000fc60001fe241d */
        /* <DEDUP_REMOVED lines=9> */
[----:B------:R-:W-:-:S04]  /*54c0*/  IADD3 R22, P0, PT, -R22, R30, RZ ;  /* 0x0000001e16167210 */ /* 0x000fc80007f1e1ff */
[----:B------:R-:W-:Y:S02]  /*54d0*/  IADD3.X R34, PT, PT, ~R23, R34, RZ, P0, !PT ;  /* 0x0000002217227210 */ /* 0x000fe400007fe5ff */
[----:B------:R-:W-:Y:S02]  /*54e0*/  ISETP.GE.U32.AND P0, PT, R22, R25, PT ;  /* 0x000000191600720c */ /* 0x000fe40003f06070 */
[----:B------:R-:W-:Y:S02]  /*54f0*/  IADD3 R30, P1, PT, -R25, R22, RZ ;  /* 0x00000016191e7210 */ /* 0x000fe40007f3e1ff */
[----:B------:R-:W-:Y:S02]  /*5500*/  ISETP.GE.U32.AND.EX P0, PT, R34, RZ, PT, P0 ;  /* 0x000000ff2200720c */ /* 0x000fe40003f06100 */
[----:B------:R-:W-:Y:S02]  /*5510*/  IADD3 R23, P3, PT, R26, 0x1, RZ ;  /* 0x000000011a177810 */ /* 0x000fe40007f7e0ff */
[----:B------:R-:W-:-:S02]  /*5520*/  IADD3.X R29, PT, PT, R34, -0x1, RZ, P1, !PT ;  /* 0xffffffff221d7810 */ /* 0x000fc40000ffe4ff */
[----:B------:R-:W-:Y:S01]  /*5530*/  SEL R30, R30, R22, P0 ;  /* 0x000000161e1e7207 */ /* 0x000fe20000000000 */
[----:B------:R-:W-:Y:S01]  /*5540*/  IMAD.X R22, RZ, RZ, R27, P3 ;  /* 0x000000ffff167224 */ /* 0x000fe200018e061b */
[----:B------:R-:W-:Y:S02]  /*5550*/  SEL R29, R29, R34, P0 ;  /* 0x000000221d1d7207 */ /* 0x000fe40000000000 */
[----:B------:R-:W-:Y:S02]  /*5560*/  SEL R23, R23, R26, P0 ;  /* 0x0000001a17177207 */ /* 0x000fe40000000000 */
[----:B------:R-:W-:Y:S02]  /*5570*/  ISETP.GE.U32.AND P1, PT, R30, R25, PT ;  /* 0x000000191e00720c */ /* 0x000fe40003f26070 */
[----:B------:R-:W-:Y:S02]  /*5580*/  SEL R22, R22, R27, P0 ;  /* 0x0000001b16167207 */ /* 0x000fe40000000000 */
[----:B------:R-:W-:-:S02]  /*5590*/  IADD3 R26, P3, PT, R23, 0x1, RZ ;  /* 0x00000001171a7810 */ /* 0x000fc40007f7e0ff */
[----:B------:R-:W-:Y:S01]  /*55a0*/  ISETP.GE.U32.AND.EX P0, PT, R29, RZ, PT, P1 ;  /* 0x000000ff1d00720c */ /* 0x000fe20003f06110 */
[----:B------:R-:W-:Y:S01]  /*55b0*/  HFMA2 R29, -RZ, RZ, 0, 0 ;  /* 0x00000000ff1d7431 */ /* 0x000fe200000001ff */
[-C--:B------:R-:W-:Y:S02]  /*55c0*/  IADD3.X R27, PT, PT, RZ, R22.reuse, RZ, P3, !PT ;  /* 0x00000016ff1b7210 */ /* 0x080fe40001ffe4ff */
[----:B------:R-:W-:Y:S02]  /*55d0*/  SEL R26, R26, R23, P0 ;  /* 0x000000171a1a7207 */ /* 0x000fe40000000000 */
[----:B------:R-:W-:Y:S02]  /*55e0*/  SEL R27, R27, R22, P0 ;  /* 0x000000161b1b7207 */ /* 0x000fe40000000000 */
[----:B------:R-:W-:Y:S02]  /*55f0*/  IADD3 R23, P1, PT, RZ, -R26, RZ ;  /* 0x8000001aff177210 */ /* 0x000fe40007f3e0ff */
[----:B------:R-:W-:-:S02]  /*5600*/  ISETP.NE.U32.AND P0, PT, R25, RZ, PT ;  /* 0x000000ff1900720c */ /* 0x000fc40003f05070 */
[-C--:B------:R-:W-:Y:S02]  /*5610*/  IADD3.X R22, PT, PT, RZ, ~R27.reuse, RZ, P1, !PT ;  /* 0x8000001bff167210 */ /* 0x080fe40000ffe4ff */
[----:B------:R-:W-:Y:S02]  /*5620*/  ISETP.NE.AND.EX P0, PT, RZ, RZ, PT, P0 ;  /* 0x000000ffff00720c */ /* 0x000fe40003f05300 */
[----:B------:R-:W-:Y:S02]  /*5630*/  SEL R26, R23, R26, !P2 ;  /* 0x0000001a171a7207 */ /* 0x000fe40005000000 */
[----:B------:R-:W-:Y:S02]  /*5640*/  SEL R27, R22, R27, !P2 ;  /* 0x0000001b161b7207 */ /* 0x000fe40005000000 */
[----:B------:R-:W-:Y:S02]  /*5650*/  SEL R26, R26, 0xffffffff, P0 ;  /* 0xffffffff1a1a7807 */ /* 0x000fe40000000000 */
[----:B------:R-:W-:Y:S01]  /*5660*/  SEL R27, R27, 0xffffffff, P0 ;  /* 0xffffffff1b1b7807 */ /* 0x000fe20000000000 */
[----:B------:R-:W-:Y:S06]  /*5670*/  RET.REL.NODEC R28 `(_ZN2at6native55_GLOBAL__N__1da31dc6_22_DistributionUniform_cu_67fa25cf43distribution_elementwise_grid_stride_kernelIfLi4EZNS0_9templates4cuda21uniform_and_transformIffPNS_17CUDAGeneratorImplEZZZNS4_14uniform_kernelIS7_EEvRNS_18TensorIteratorBaseEddT_ENKUlvE_clEvENKUlvE0_clEvEUlfE_EEvSA_T1_T2_EUlP24curandStatePhilox4_32_10E0_ZNS1_27distribution_nullary_kernelIff6float4S7_SJ_SE_EEvSA_SG_RKT3_T4_EUlifE0_EEvlNS_15PhiloxCudaStateESF_SG_) ;  /* 0xffffffa81c607950 */ /* 0x000fec0003c3ffff */
.L_x_179:
        /* <DEDUP_REMOVED lines=16> */
.L_x_292:


//--------------------- .text._ZN2at6native55_GLOBAL__N__1da31dc6_22_DistributionUniform_cu_67fa25cf43distribution_elementwise_grid_stride_kernelIfLi4EZNS0_9templates4cuda21uniform_and_transformIffPNS_17CUDAGeneratorImplEZZZNS4_14uniform_kernelIS7_EEvRNS_18TensorIteratorBaseEddT_ENKUlvE_clEvENKUlvE0_clEvEUlfE_EEvSA_T1_T2_EUlP24curandStatePhilox4_32_10E0_ZNS1_27distribution_nullary_kernelIff6float4S7_SJ_SE_EEvSA_SG_RKT3_T4_EUlifE_EEvlNS_15PhiloxCudaStateESF_SG_ --------------------------
	.section	.text._ZN2at6native55_GLOBAL__N__1da31dc6_22_DistributionUniform_cu_67fa25cf43distribution_elementwise_grid_stride_kernelIfLi4EZNS0_9templates4cuda21uniform_and_transformIffPNS_17CUDAGeneratorImplEZZZNS4_14uniform_kernelIS7_EEvRNS_18TensorIteratorBaseEddT_ENKUlvE_clEvENKUlvE0_clEvEUlfE_EEvSA_T1_T2_EUlP24curandStatePhilox4_32_10E0_ZNS1_27distribution_nullary_kernelIff6float4S7_SJ_SE_EEvSA_SG_RKT3_T4_EUlifE_EEvlNS_15PhiloxCudaStateESF_SG_,"ax",@progbits
	.align	128
.text._ZN2at6native55_GLOBAL__N__1da31dc6_22_DistributionUniform_cu_67fa25cf43distribution_elementwise_grid_stride_kernelIfLi4EZNS0_9templates4cuda21uniform_and_transformIffPNS_17CUDAGeneratorImplEZZZNS4_14uniform_kernelIS7_EEvRNS_18TensorIteratorBaseEddT_ENKUlvE_clEvENKUlvE0_clEvEUlfE_EEvSA_T1_T2_EUlP24curandStatePhilox4_32_10E0_ZNS1_27distribution_nullary_kernelIff6float4S7_SJ_SE_EEvSA_SG_RKT3_T4_EUlifE_EEvlNS_15PhiloxCudaStateESF_SG_:
        .type           _ZN2at6native55_GLOBAL__N__1da31dc6_22_DistributionUniform_cu_67fa25cf43distribution_elementwise_grid_stride_kernelIfLi4EZNS0_9templates4cuda21uniform_and_transformIffPNS_17CUDAGeneratorImplEZZZNS4_14uniform_kernelIS7_EEvRNS_18TensorIteratorBaseEddT_ENKUlvE_clEvENKUlvE0_clEvEUlfE_EEvSA_T1_T2_EUlP24curandStatePhilox4_32_10E0_ZNS1_27distribution_nullary_kernelIff6float4S7_SJ_SE_EEvSA_SG_RKT3_T4_EUlifE_EEvlNS_15PhiloxCudaStateESF_SG_,@function
        .size           _ZN2at6native55_GLOBAL__N__1da31dc6_22_DistributionUniform_cu_67fa25cf43distribution_elementwise_grid_stride_kernelIfLi4EZNS0_9templates4cuda21uniform_and_transformIffPNS_17CUDAGeneratorImplEZZZNS4_14uniform_kernelIS7_EEvRNS_18TensorIteratorBaseEddT_ENKUlvE_clEvENKUlvE0_clEvEUlfE_EEvSA_T1_T2_EUlP24curandStatePhilox4_32_10E0_ZNS1_27distribution_nullary_kernelIff6float4S7_SJ_SE_EEvSA_SG_RKT3_T4_EUlifE_EEvlNS_15PhiloxCudaStateESF_SG_,(.L_x_294 - _ZN2at6native55_GLOBAL__N__1da31dc6_22_DistributionUniform_cu_67fa25cf43distribution_elementwise_grid_stride_kernelIfLi4EZNS0_9templates4cuda21uniform_and_transformIffPNS_17CUDAGeneratorImplEZZZNS4_14uniform_kernelIS7_EEvRNS_18TensorIteratorBaseEddT_ENKUlvE_clEvENKUlvE0_clEvEUlfE_EEvSA_T1_T2_EUlP24curandStatePhilox4_32_10E0_ZNS1_27distribution_nullary_kernelIff6float4S7_SJ_SE_EEvSA_SG_RKT3_T4_EUlifE_EEvlNS_15PhiloxCudaStateESF_SG_)
        .other          _ZN2at6native55_GLOBAL__N__1da31dc6_22_DistributionUniform_cu_67fa25cf43distribution_elementwise_grid_stride_kernelIfLi4EZNS0_9templates4cuda21uniform_and_transformIffPNS_17CUDAGeneratorImplEZZZNS4_14uniform_kernelIS7_EEvRNS_18TensorIteratorBaseEddT_ENKUlvE_clEvENKUlvE0_clEvEUlfE_EEvSA_T1_T2_EUlP24curandStatePhilox4_32_10E0_ZNS1_27distribution_nullary_kernelIff6float4S7_SJ_SE_EEvSA_SG_RKT3_T4_EUlifE_EEvlNS_15PhiloxCudaStateESF_SG_,@"STO_CUDA_ENTRY STV_DEFAULT"
_ZN2at6native55_GLOBAL__N__1da31dc6_22_DistributionUniform_cu_67fa25cf43distribution_elementwise_grid_stride_kernelIfLi4EZNS0_9templates4cuda21uniform_and_transformIffPNS_17CUDAGeneratorImplEZZZNS4_14uniform_kernelIS7_EEvRNS_18TensorIteratorBaseEddT_ENKUlvE_clEvENKUlvE0_clEvEUlfE_EEvSA_T1_T2_EUlP24curandStatePhilox4_32_10E0_ZNS1_27distribution_nullary_kernelIff6float4S7_SJ_SE_EEvSA_SG_RKT3_T4_EUlifE_EEvlNS_15PhiloxCudaStateESF_SG_:
        /* <DEDUP_REMOVED lines=83> */
[----:B------:R-:W-:Y:S01]  /*0530*/  IMAD.MOV.U32 R21, RZ, RZ, R36 ;  /* 0x000000ffff157224 */ /* 0x000fe200078e0024 */
[----:B------:R-:W-:Y:S01]  /*0540*/  LOP3.LUT R30, R18, R30, R23, 0x96, !PT ;  /* 0x0000001e121e7212 */ /* 0x000fe200078e9617 */
        /* <DEDUP_REMOVED lines=11> */
[----:B------:R-:W-:-:S05]  /*0600*/  HFMA2 R27, -RZ, RZ, 0, 0 ;  /* 0x00000000ff1b7431 */ /* 0x000fca00000001ff */
[----:B0-----:R-:W0:Y:S02]  /*0610*/  MUFU.RCP R24, R24 ;  /* 0x0000001800187308 */ /* 0x001e240000001000 */
[----:B0-----:R-:W-:-:S06]  /*0620*/  VIADD R22, R24, 0xffffffe ;  /* 0x0ffffffe18167836 */ /* 0x001fcc0000000000 */
        /* <DEDUP_REMOVED lines=11> */
[----:B------:R-:W-:Y:S01]  /*06e0*/  @P1 VIADD R26, R26, 0x1 ;  /* 0x000000011a1a1836 */ /* 0x000fe20000000000 */
[----:B------:R-:W-:Y:S01]  /*06f0*/  @!P2 LOP3.LUT R26, RZ, R38, RZ, 0x33, !PT ;  /* 0x00000026ff1aa212 */ /* 0x000fe200078e33ff */
[----:B------:R-:W-:Y:S06]  /*0700*/  BRA `(.L_x_181) ;  /* 0x0000000000107947 */ /* 0x000fec0003800000 */
.L_x_180:
[----:B------:R-:W-:-:S07]  /*0710*/  MOV R26, 0x730 ;  /* 0x00000730001a7802 */ /* 0x000fce0000000f00 */
[----:B------:R-:W-:Y:S05]  /*0720*/  CALL.REL.NOINC `($__internal_9_$__cuda_sm20_div_s64) ;  /* 0x0000000800987944 */ /* 0x000fea0003c00000 */
[----:B------:R-:W-:Y:S02]  /*0730*/  IMAD.MOV.U32 R26, RZ, RZ, R24 ;  /* 0x000000ffff1a7224 */ /* 0x000fe400078e0018 */
[----:B------:R-:W-:-:S07]  /*0740*/  IMAD.MOV.U32 R27, RZ, RZ, R25 ;  /* 0x000000ffff1b7224 */ /* 0x000fce00078e0019 */
.L_x_181:
        /* <DEDUP_REMOVED lines=10> */
[----:B------:R-:W0:Y:S01]  /*07f0*/  LDC.64 R24, c[0x0][0x380] ;  /* 0x0000e000ff187b82 */ /* 0x000e220000000a00 */
[----:B------:R-:W-:Y:S01]  /*0800*/  IMAD R30, R30, -0x326172a9, RZ ;  /* 0xcd9e8d571e1e7824 */ /* 0x000fe200078e02ff */
[----:B------:R-:W-:Y:S01]  /*0810*/  LOP3.LUT R31, R31, R39, RZ, 0x3c, !PT ;  /* 0x000000271f1f7212 */ /* 0x000fe200078e3cff */
[----:B------:R-:W1:Y:S01]  /*0820*/  LDCU.64 UR4, c[0x0][0x3a8] ;  /* 0x00007500ff0477ac */ /* 0x000e620008000a00 */
[----:B------:R-:W-:-:S07]  /*0830*/  LOP3.LUT R41, R41, 0x3, RZ, 0xc0, !PT ;  /* 0x0000000329297812 */ /* 0x000fce00078ec0ff */
.L_x_193:
[----:B------:R-:W-:Y:S01]  /*0840*/  VIADD R0, R0, 0x1 ;  /* 0x0000000100007836 */ /* 0x000fe20000000000 */
[----:B------:R-:W-:Y:S03]  /*0850*/  BSSY.RECONVERGENT B0, `(.L_x_182) ;  /* 0x000000c000007945 */ /* 0x000fe60003800200 */
[C---:B------:R-:W-:Y:S01]  /*0860*/  IMAD.WIDE.U32 R42, R0.reuse, -0x2daee0ad, RZ ;  /* 0xd2511f53002a7825 */ /* 0x040fe200078e00ff */
[----:B------:R-:W-:-:S13]  /*0870*/  ISETP.NE.AND P0, PT, R0, RZ, PT ;  /* 0x000000ff0000720c */ /* 0x000fda0003f05270 */
[----:B-1----:R-:W-:Y:S05]  /*0880*/  @P0 BRA `(.L_x_183) ;  /* 0x0000000000200947 */ /* 0x002fea0003800000 */
[----:B------:R-:W-:-:S05]  /*0890*/  VIADD R2, R2, 0x1 ;  /* 0x0000000102027836 */ /* 0x000fca0000000000 */
[----:B------:R-:W-:-:S13]  /*08a0*/  ISETP.NE.AND P0, PT, R2, RZ, PT ;  /* 0x000000ff0200720c */ /* 0x000fda0003f05270 */
[----:B------:R-:W-:Y:S01]  /*08b0*/  @!P0 VIADD R35, R35, 0x1 ;  /* 0x0000000123238836 */ /* 0x000fe20000000000 */
[----:B------:R-:W-:Y:S01]  /*08c0*/  @!P0 IADD3 R26, PT, PT, R37, 0x1, RZ ;  /* 0x00000001251a8810 */ /* 0x000fe20007ffe0ff */
[----:B------:R-:W-:-:S03]  /*08d0*/  @!P0 IMAD.MOV.U32 R2, RZ, RZ, RZ ;  /* 0x000000ffff028224 */ /* 0x000fc600078e00ff */
[----:B------:R-:W-:-:S13]  /*08e0*/  ISETP.NE.AND P1, PT, R35, RZ, !P0 ;  /* 0x000000ff2300720c */ /* 0x000fda0004725270 */
[----:B------:R-:W-:-:S04]  /*08f0*/  @P1 IMAD.MOV R26, RZ, RZ, R37 ;  /* 0x000000ffff1a1224 */ /* 0x000fc800078e0225 */
[----:B------:R-:W-:-:S07]  /*0900*/  @!P0 IMAD.MOV.U32 R37, RZ, RZ, R26 ;  /* 0x000000ffff258224 */ /* 0x000fce00078e001a */
.L_x_183:
[----:B-1----:R-:W-:Y:S05]  /*0910*/  BSYNC.RECONVERGENT B0 ;  /* 0x0000000000007941 */ /* 0x002fea0003800200 */
.L_x_182:
        /* <DEDUP_REMOVED lines=51> */
.L_x_184:
        /* <DEDUP_REMOVED lines=9> */
.L_x_185:
[C---:B------:R-:W-:Y:S01]  /*0ce0*/  IMAD R48, R20.reuse, 0x3, RZ ;  /* 0x0000000314307824 */ /* 0x040fe200078e02ff */
[-C--:B------:R-:W-:Y:S01]  /*0cf0*/  IADD3 R46, P1, PT, R20, R21.reuse, RZ ;  /* 0x00000015142e7210 */ /* 0x080fe20007f3e0ff */
[----:B------:R-:W-:Y:S01]  /*0d00*/  BSSY.RECONVERGENT B0, `(.L_x_186) ;  /* 0x000001c000007945 */ /* 0x000fe20003800200 */
[----:B------:R-:W-:Y:S02]  /*0d10*/  I2FP.F32.U32 R49, R30 ;  /* 0x0000001e00317245 */ /* 0x000fe40000201000 */
[----:B------:R-:W-:Y:S01]  /*0d20*/  IADD3 R48, P4, PT, R48, R21, RZ ;  /* 0x0000001530307210 */ /* 0x000fe20007f9e0ff */
[----:B------:R-:W-:Y:S01]  /*0d30*/  IMAD.X R29, RZ, RZ, R34, P1 ;  /* 0x000000ffff1d7224 */ /* 0x000fe200008e0622 */
[----:B0-----:R-:W-:Y:S01]  /*0d40*/  ISETP.GE.U32.AND P0, PT, R46, R24, PT ;  /* 0x000000182e00720c */ /* 0x001fe20003f06070 */
[----:B------:R-:W0:Y:S01]  /*0d50*/  LDC.64 R30, c[0x0][0x3b8] ;  /* 0x0000ee00ff1e7b82 */ /* 0x000e220000000a00 */
[----:B------:R-:W-:Y:S02]  /*0d60*/  IADD3.X R28, PT, PT, RZ, R34, RZ, P4, !PT ;  /* 0x00000022ff1c7210 */ /* 0x000fe400027fe4ff */
[----:B------:R-:W-:-:S02]  /*0d70*/  ISETP.GE.U32.AND P1, PT, R48, R24, PT ;  /* 0x000000183000720c */ /* 0x000fc40003f26070 */
[-C--:B------:R-:W-:Y:S02]  /*0d80*/  ISETP.GE.AND.EX P0, PT, R29, R25.reuse, PT, P0 ;  /* 0x000000191d00720c */ /* 0x080fe40003f06300 */
[----:B------:R-:W-:Y:S02]  /*0d90*/  ISETP.GE.AND.EX P1, PT, R28, R25, PT, P1 ;  /* 0x000000191c00720c */ /* 0x000fe40003f26310 */
[----:B------:R-:W1:Y:S01]  /*0da0*/  LDC.64 R28, c[0x0][0x3b0] ;  /* 0x0000ec00ff1c7b82 */ /* 0x000e620000000a00 */
[-C--:B------:R-:W-:Y:S02]  /*0db0*/  ISETP.GE.U32.AND P2, PT, R21, R24.reuse, PT ;  /* 0x000000181500720c */ /* 0x080fe40003f46070 */
[----:B------:R-:W-:Y:S02]  /*0dc0*/  LEA R47, P5, R20, R21, 0x1 ;  /* 0x00000015142f7211 */ /* 0x000fe400078a08ff */
[----:B------:R-:W-:Y:S02]  /*0dd0*/  ISETP.GE.AND.EX P2, PT, R34, R25, PT, P2 ;  /* 0x000000192200720c */ /* 0x000fe40003f46320 */
[----:B------:R-:W-:Y:S01]  /*0de0*/  ISETP.GE.U32.AND P3, PT, R47, R24, PT ;  /* 0x000000182f00720c */ /* 0x000fe20003f66070 */
[----:B------:R-:W-:-:S05]  /*0df0*/  IMAD.X R50, RZ, RZ, R34, P5 ;  /* 0x000000ffff327224 */ /* 0x000fca00028e0622 */
[----:B------:R-:W-:Y:S01]  /*0e00*/  ISETP.GE.AND.EX P3, PT, R50, R25, PT, P3 ;  /* 0x000000193200720c */ /* 0x000fe20003f66330 */
[----:B------:R-:W-:-:S04]  /*0e10*/  IMAD.MOV.U32 R50, RZ, RZ, 0x2f800000 ;  /* 0x2f800000ff327424 */ /* 0x000fc800078e00ff */
[----:B------:R-:W-:Y:S08]  /*0e20*/  @P2 BRA `(.L_x_187) ;  /* 0x0000000000242947 */ /* 0x000ff00003800000 */
[----:B------:R-:W-:-:S05]  /*0e30*/  I2FP.F32.U32 R33, R32 ;  /* 0x0000002000217245 */ /* 0x000fca0000201000 */
[----:B------:R-:W-:Y:S01]  /*0e40*/  FFMA.FTZ R51, R33, R50, 1.1641532182693481445e-10 ;  /* 0x2f00000021337423 */ /* 0x000fe20000010032 */
[----:B-1----:R-:W-:-:S03]  /*0e50*/  IMAD R33, R21, R28, RZ ;  /* 0x0000001c15217224 */ /* 0x002fc600078e02ff */
[----:B0-----:R-:W-:Y:S02]  /*0e60*/  FFMA.FTZ R51, R51, R29, R30 ;  /* 0x0000001d33337223 */ /* 0x001fe4000001001e */
[----:B------:R-:W-:-:S03]  /*0e70*/  IADD3 R32, P4, PT, R33, UR4, RZ ;  /* 0x0000000421207c10 */ /* 0x000fc6000ff9e0ff */
[----:B------:R-:W-:Y:S02]  /*0e80*/  FSETP.NEU.FTZ.AND P2, PT, R51, R31, PT ;  /* 0x0000001f3300720b */ /* 0x000fe40003f5d000 */
[----:B------:R-:W-:Y:S02]  /*0e90*/  LEA.HI.X.SX32 R33, R33, UR5, 0x1, P4 ;  /* 0x0000000521217c11 */ /* 0x000fe4000a0f0eff */
[----:B------:R-:W-:-:S05]  /*0ea0*/  FSEL R51, R51, R30, P2 ;  /* 0x0000001e33337208 */ /* 0x000fca0001000000 */
[----:B------:R2:W-:Y:S04]  /*0eb0*/  STG.E desc[UR6][R32.64], R51 ;  /* 0x0000003320007986 */ /* 0x0005e8000c101906 */
.L_x_187:
[----:B------:R-:W-:Y:S05]  /*0ec0*/  BSYNC.RECONVERGENT B0 ;  /* 0x0000000000007941 */ /* 0x000fea0003800200 */
.L_x_186:
[----:B------:R-:W-:Y:S01]  /*0ed0*/  BSSY.RECONVERGENT B0, `(.L_x_188) ;  /* 0x000000b000007945 */ /* 0x000fe20003800200 */
[----:B--2---:R-:W-:Y:S01]  /*0ee0*/  I2FP.F32.U32 R51, R44 ;  /* 0x0000002c00337245 */ /* 0x004fe20000201000 */
[----:B------:R-:W-:Y:S02]  /*0ef0*/  FFMA.FTZ R49, R49, R50, 1.1641532182693481445e-10 ;  /* 0x2f00000031317423 */ /* 0x000fe40000010032 */
[----:B------:R-:W-:Y:S05]  /*0f00*/  @P0 BRA `(.L_x_189) ;  /* 0x00000000001c0947 */ /* 0x000fea0003800000 */
[----:B-1----:R-:W-:Y:S02]  /*0f10*/  IMAD R46, R46, R28, RZ ;  /* 0x0000001c2e2e7224 */ /* 0x002fe400078e02ff */
[----:B0-----:R-:W-:-:S03]  /*0f20*/  FFMA.FTZ R44, R49, R29, R30 ;  /* 0x0000001d312c7223 */ /* 0x001fc6000001001e */
[----:B------:R-:W-:Y:S02]  /*0f30*/  IADD3 R32, P2, PT, R46, UR4, RZ ;  /* 0x000000042e207c10 */ /* 0x000fe4000ff5e0ff */
[----:B------:R-:W-:Y:S02]  /*0f40*/  FSETP.NEU.FTZ.AND P0, PT, R44, R31, PT ;  /* 0x0000001f2c00720b */ /* 0x000fe40003f1d000 */
[----:B------:R-:W-:Y:S02]  /*0f50*/  LEA.HI.X.SX32 R33, R46, UR5, 0x1, P2 ;  /* 0x000000052e217c11 */ /* 0x000fe400090f0eff */
[----:B------:R-:W-:-:S05]  /*0f60*/  FSEL R49, R44, R30, P0 ;  /* 0x0000001e2c317208 */ /* 0x000fca0000000000 */
[----:B------:R2:W-:Y:S04]  /*0f70*/  STG.E desc[UR6][R32.64], R49 ;  /* 0x0000003120007986 */ /* 0x0005e8000c101906 */
.L_x_189:
[----:B------:R-:W-:Y:S05]  /*0f80*/  BSYNC.RECONVERGENT B0 ;  /* 0x0000000000007941 */ /* 0x000fea0003800200 */
.L_x_188:
[----:B------:R-:W-:Y:S01]  /*0f90*/  BSSY.RECONVERGENT B0, `(.L_x_190) ;  /* 0x000000b000007945 */ /* 0x000fe20003800200 */
[----:B------:R-:W-:Y:S01]  /*0fa0*/  I2FP.F32.U32 R45, R45 ;  /* 0x0000002d002d7245 */ /* 0x000fe20000201000 */
[----:B------:R-:W-:Y:S02]  /*0fb0*/  FFMA.FTZ R51, R51, R50, 1.1641532182693481445e-10 ;  /* 0x2f00000033337423 */ /* 0x000fe40000010032 */
[----:B------:R-:W-:Y:S05]  /*0fc0*/  @P3 BRA `(.L_x_191) ;  /* 0x00000000001c3947 */ /* 0x000fea0003800000 */
[----:B-1----:R-:W-:Y:S02]  /*0fd0*/  IMAD R47, R47, R28, RZ ;  /* 0x0000001c2f2f7224 */ /* 0x002fe400078e02ff */
[----:B0-----:R-:W-:-:S03]  /*0fe0*/  FFMA.FTZ R44, R51, R29, R30 ;  /* 0x0000001d332c7223 */ /* 0x001fc6000001001e */
[C---:B--2---:R-:W-:Y:S02]  /*0ff0*/  IADD3 R32, P2, PT, R47.reuse, UR4, RZ ;  /* 0x000000042f207c10 */ /* 0x044fe4000ff5e0ff */
[C---:B------:R-:W-:Y:S02]  /*1000*/  FSETP.NEU.FTZ.AND P0, PT, R44.reuse, R31, PT ;  /* 0x0000001f2c00720b */ /* 0x040fe40003f1d000 */
[----:B------:R-:W-:Y:S02]  /*1010*/  LEA.HI.X.SX32 R33, R47, UR5, 0x1, P2 ;  /* 0x000000052f217c11 */ /* 0x000fe400090f0eff */
[----:B------:R-:W-:-:S05]  /*1020*/  FSEL R47, R44, R30, P0 ;  /* 0x0000001e2c2f7208 */ /* 0x000fca0000000000 */
[----:B------:R3:W-:Y:S04]  /*1030*/  STG.E desc[UR6][R32.64], R47 ;  /* 0x0000002f20007986 */ /* 0x0007e8000c101906 */
.L_x_191:
[----:B------:R-:W-:Y:S05]  /*1040*/  BSYNC.RECONVERGENT B0 ;  /* 0x0000000000007941 */ /* 0x000fea0003800200 */
.L_x_190:
[----:B------:R-:W-:Y:S01]  /*1050*/  FFMA.FTZ R45, R45, R50, 1.1641532182693481445e-10 ;  /* 0x2f0000002d2d7423 */ /* 0x000fe20000010032 */
[----:B------:R-:W-:Y:S06]  /*1060*/  @P1 BRA `(.L_x_192) ;  /* 0x00000000001c1947 */ /* 0x000fec0003800000 */
[----:B-1----:R-:W-:Y:S02]  /*1070*/  IMAD R48, R48, R28, RZ ;  /* 0x0000001c30307224 */ /* 0x002fe400078e02ff */
[----:B0-23--:R-:W-:-:S03]  /*1080*/  FFMA.FTZ R32, R45, R29, R30 ;  /* 0x0000001d2d207223 */ /* 0x00dfc6000001001e */
[----:B------:R-:W-:Y:S02]  /*1090*/  IADD3 R28, P1, PT, R48, UR4, RZ ;  /* 0x00000004301c7c10 */ /* 0x000fe4000ff3e0ff */
[----:B------:R-:W-:Y:S02]  /*10a0*/  FSETP.NEU.FTZ.AND P0, PT, R32, R31, PT ;  /* 0x0000001f2000720b */ /* 0x000fe40003f1d000 */
[----:B------:R-:W-:Y:S02]  /*10b0*/  LEA.HI.X.SX32 R29, R48, UR5, 0x1, P1 ;  /* 0x00000005301d7c11 */ /* 0x000fe400088f0eff */
[----:B------:R-:W-:-:S05]  /*10c0*/  FSEL R31, R32, R30, P0 ;  /* 0x0000001e201f7208 */ /* 0x000fca0000000000 */
[----:B------:R4:W-:Y:S04]  /*10d0*/  STG.E desc[UR6][R28.64], R31 ;  /* 0x0000001f1c007986 */ /* 0x0009e8000c101906 */
.L_x_192:
[----:B------:R-:W-:Y:S01]  /*10e0*/  IADD3 R21, P0, PT, R38, R21, RZ ;  /* 0x0000001526157210 */ /* 0x000fe20007f1e0ff */
[----:B------:R-:W-:Y:S05]  /*10f0*/  WARPSYNC.ALL ;  /* 0x0000000000007948 */ /* 0x000fea0003800000 */
[----:B------:R-:W-:Y:S01]  /*1100*/  IMAD.X R34, RZ, RZ, R34, P0 ;  /* 0x000000ffff227224 */ /* 0x000fe200000e0622 */
[----:B------:R-:W-:Y:S01]  /*1110*/  BAR.SYNC.DEFER_BLOCKING 0x0 ;  /* 0x0000000000007b1d */ /* 0x000fe20000010000 */
[----:B------:R-:W-:Y:S01]  /*1120*/  ISETP.GE.U32.AND P0, PT, R21, R22, PT ;  /* 0x000000161500720c */ /* 0x000fe20003f06070 */
[----:B--23--:R-:W-:Y:S01]  /*1130*/  IMAD.MOV.U32 R32, RZ, RZ, R42 ;  /* 0x000000ffff207224 */ /* 0x00cfe200078e002a */
[----:B0-----:R-:W-:Y:S01]  /*1140*/  MOV R30, R26 ;  /* 0x0000001a001e7202 */ /* 0x001fe20000000f00 */
[----:B----4-:R-:W-:Y:S01]  /*1150*/  IMAD.MOV.U32 R31, RZ, RZ, R43 ;  /* 0x000000ffff1f7224 */ /* 0x010fe200078e002b */
[----:B------:R-:W-:-:S13]  /*1160*/  ISETP.GE.AND.EX P0, PT, R34, R40, PT, P0 ;  /* 0x000000282200720c */ /* 0x000fda0003f06300 */
[----:B------:R-:W-:Y:S05]  /*1170*/  @!P0 BRA `(.L_x_193) ;  /* 0xfffffff400b08947 */ /* 0x000fea000383ffff */
[----:B------:R-:W-:Y:S05]  /*1180*/  EXIT ;  /* 0x000000000000794d */ /* 0x000fea0003800000 */
        .weak           $__internal_9_$__cuda_sm20_div_s64
        .type           $__internal_9_$__cuda_sm20_div_s64,@function
        .size           $__internal_9_$__cuda_sm20_div_s64,(.L_x_294 - $__internal_9_$__cuda_sm20_div_s64)
$__internal_9_$__cuda_sm20_div_s64:
        /* <DEDUP_REMOVED lines=74> */
[----:B------:R-:W-:Y:S06]  /*1630*/  RET.REL.NODEC R26 `(_ZN2at6native55_GLOBAL__N__1da31dc6_22_DistributionUniform_cu_67fa25cf43distribution_elementwise_grid_stride_kernelIfLi4EZNS0_9templates4cuda21uniform_and_transformIffPNS_17CUDAGeneratorImplEZZZNS4_14uniform_kernelIS7_EEvRNS_18TensorIteratorBaseEddT_ENKUlvE_clEvENKUlvE0_clEvEUlfE_EEvSA_T1_T2_EUlP24curandStatePhilox4_32_10E0_ZNS1_27distribution_nullary_kernelIff6float4S7_SJ_SE_EEvSA_SG_RKT3_T4_EUlifE_EEvlNS_15PhiloxCudaStateESF_SG_) ;  /* 0xffffffe81a707950 */ /* 0x000fec0003c3ffff */
.L_x_194:
        /* <DEDUP_REMOVED lines=12> */
.L_x_294:


//--------------------- .text._ZN2at6native55_GLOBAL__N__1da31dc6_22_DistributionUniform_cu_67fa25cf43distribution_elementwise_grid_stride_kernelIfLi4EZNS0_9templates4cuda21uniform_and_transformIffPNS_17CUDAGeneratorImplEZZZNS4_14uniform_kernelIS7_EEvRNS_18TensorIteratorBaseEddT_ENKUlvE_clEvENKUlvE0_clEvEUlfE_EEvSA_T1_T2_EUlP24curandStatePhilox4_32_10E_ZNS1_27distribution_nullary_kernelIff7double2S7_SJ_SE_EEvSA_SG_RKT3_T4_EUlifE0_EEvlNS_15PhiloxCudaStateESF_SG_ --------------------------
	.section	.text._ZN2at6native55_GLOBAL__N__1da31dc6_22_DistributionUniform_cu_67fa25cf43distribution_elementwise_grid_stride_kernelIfLi4EZNS0_9templates4cuda21uniform_and_transformIffPNS_17CUDAGeneratorImplEZZZNS4_14uniform_kernelIS7_EEvRNS_18TensorIteratorBaseEddT_ENKUlvE_clEvENKUlvE0_clEvEUlfE_EEvSA_T1_T2_EUlP24curandStatePhilox4_32_10E_ZNS1_27distribution_nullary_kernelIff7double2S7_SJ_SE_EEvSA_SG_RKT3_T4_EUlifE0_EEvlNS_15PhiloxCudaStateESF_SG_,"ax",@progbits
	.align	128
.text._ZN2at6native55_GLOBAL__N__1da31dc6_22_DistributionUniform_cu_67fa25cf43distribution_elementwise_grid_stride_kernelIfLi4EZNS0_9templates4cuda21uniform_and_transformIffPNS_17CUDAGeneratorImplEZZZNS4_14uniform_kernelIS7_EEvRNS_18TensorIteratorBaseEddT_ENKUlvE_clEvENKUlvE0_clEvEUlfE_EEvSA_T1_T2_EUlP24curandStatePhilox4_32_10E_ZNS1_27distribution_nullary_kernelIff7double2S7_SJ_SE_EEvSA_SG_RKT3_T4_EUlifE0_EEvlNS_15PhiloxCudaStateESF_SG_:
        .type           _ZN2at6native55_GLOBAL__N__1da31dc6_22_DistributionUniform_cu_67fa25cf43distribution_elementwise_grid_stride_kernelIfLi4EZNS0_9templates4cuda21uniform_and_transformIffPNS_17CUDAGeneratorImplEZZZNS4_14uniform_kernelIS7_EEvRNS_18TensorIteratorBaseEddT_ENKUlvE_clEvENKUlvE0_clEvEUlfE_EEvSA_T1_T2_EUlP24curandStatePhilox4_32_10E_ZNS1_27distribution_nullary_kernelIff7double2S7_SJ_SE_EEvSA_SG_RKT3_T4_EUlifE0_EEvlNS_15PhiloxCudaStateESF_SG_,@function
        .size           _ZN2at6native55_GLOBAL__N__1da31dc6_22_DistributionUniform_cu_67fa25cf43distribution_elementwise_grid_stride_kernelIfLi4EZNS0_9templates4cuda21uniform_and_transformIffPNS_17CUDAGeneratorImplEZZZNS4_14uniform_kernelIS7_EEvRNS_18TensorIteratorBaseEddT_ENKUlvE_clEvENKUlvE0_clEvEUlfE_EEvSA_T1_T2_EUlP24curandStatePhilox4_32_10E_ZNS1_27distribution_nullary_kernelIff7double2S7_SJ_SE_EEvSA_SG_RKT3_T4_EUlifE0_EEvlNS_15PhiloxCudaStateESF_SG_,(.L_x_296 - _ZN2at6native55_GLOBAL__N__1da31dc6_22_DistributionUniform_cu_67fa25cf43distribution_elementwise_grid_stride_kernelIfLi4EZNS0_9templates4cuda21uniform_and_transformIffPNS_17CUDAGeneratorImplEZZZNS4_14uniform_kernelIS7_EEvRNS_18TensorIteratorBaseEddT_ENKUlvE_clEvENKUlvE0_clEvEUlfE_EEvSA_T1_T2_EUlP24curandStatePhilox4_32_10E_ZNS1_27distribution_nullary_kernelIff7double2S7_SJ_SE_EEvSA_SG_RKT3_T4_EUlifE0_EEvlNS_15PhiloxCudaStateESF_SG_)
        .other          _ZN2at6native55_GLOBAL__N__1da31dc6_22_DistributionUniform_cu_67fa25cf43distribution_elementwise_grid_stride_kernelIfLi4EZNS0_9templates4cuda21uniform_and_transformIffPNS_17CUDAGeneratorImplEZZZNS4_14uniform_kernelIS7_EEvRNS_18TensorIteratorBaseEddT_ENKUlvE_clEvENKUlvE0_clEvEUlfE_EEvSA_T1_T2_EUlP24curandStatePhilox4_32_10E_ZNS1_27distribution_nullary_kernelIff7double2S7_SJ_SE_EEvSA_SG_RKT3_T4_EUlifE0_EEvlNS_15PhiloxCudaStateESF_SG_,@"STO_CUDA_ENTRY STV_DEFAULT"
_ZN2at6native55_GLOBAL__N__1da31dc6_22_DistributionUniform_cu_67fa25cf43distribution_elementwise_grid_stride_kernelIfLi4EZNS0_9templates4cuda21uniform_and_transformIffPNS_17CUDAGeneratorImplEZZZNS4_14uniform_kernelIS7_EEvRNS_18TensorIteratorBaseEddT_ENKUlvE_clEvENKUlvE0_clEvEUlfE_EEvSA_T1_T2_EUlP24curandStatePhilox4_32_10E_ZNS1_27distribution_nullary_kernelIff7double2S7_SJ_SE_EEvSA_SG_RKT3_T4_EUlifE0_EEvlNS_15PhiloxCudaStateESF_SG_:
        /* <DEDUP_REMOVED lines=9> */
[----:B---3--:R-:W-:Y:S01]  /*0090*/  @P0 IMAD.MOV.U32 R3, RZ, RZ, R5 ;  /* 0x000000ffff030224 */ /* 0x008fe200078e0005 */
[----:B------:R-:W1:Y:S01]  /*00a0*/  S2R R38, SR_TID.X ;  /* 0x0000000000267919 */ /* 0x000e620000002100 */
[----:B------:R-:W3:Y:S04]  /*00b0*/  @P0 LDC R7, c[0x0][0x398] ;  /* 0x0000e600ff070b82 */ /* 0x000ee80000000800 */
[----:B--2---:R-:W3:Y:S01]  /*00c0*/  @P0 LDG.E.64 R2, desc[UR74][R2.64] ;  /* 0x0000004a02020981 */ /* 0x004ee2000c1e1b00 */
[----:B0-----:R-:W-:Y:S01]  /*00d0*/  MOV R20, UR4 ;  /* 0x0000000400147c02 */ /* 0x001fe20008000f00 */
[----:B------:R-:W-:-:S06]  /*00e0*/  IMAD.U32 R21, RZ, RZ, UR5 ;  /* 0x00000005ff157e24 */ /* 0x000fcc000f8e00ff */
[----:B------:R-:W2:Y:S01]  /*00f0*/  @P0 LDG.E.64 R20, desc[UR74][R20.64] ;  /* 0x0000004a14140981 */ /* 0x000ea2000c1e1b00 */
[----:B------:R-:W1:Y:S01]  /*0100*/  S2UR UR4, SR_CTAID.X ;  /* 0x00000000000479c3 */ /* 0x000e620000002500 */
[----:B------:R-:W-:-:S07]  /*0110*/  IMAD.MOV.U32 R39, RZ, RZ, RZ ;  /* 0x000000ffff277224 */ /* 0x000fce00078e00ff */
[----:B------:R-:W1:Y:S01]  /*0120*/  LDC R29, c[0x0][0x360] ;  /* 0x0000d800ff1d7b82 */ /* 0x000e620000000800 */
[----:B------:R-:W0:Y:S01]  /*0130*/  LDCU UR6, c[0x0][0x370] ;  /* 0x00006e00ff0677ac */ /* 0x000e220008000800 */
[C---:B-1----:R-:W-:Y:S01]  /*0140*/  IMAD.WIDE.U32 R38, R29.reuse, UR4, R38 ;  /* 0x000000041d267c25 */ /* 0x042fe2000f8e0026 */
[----:B------:R-:W1:Y:S03]  /*0150*/  LDCU.64 UR4, c[0x0][0x380] ;  /* 0x00007000ff0477ac */ /* 0x000e660008000a00 */
[----:B0-----:R-:W-:Y:S01]  /*0160*/  IMAD R34, R29, UR6, RZ ;  /* 0x000000061d227c24 */ /* 0x001fe2000f8e02ff */
[----:B------:R-:W-:Y:S01]  /*0170*/  MOV R35, R38 ;  /* 0x0000002600237202 */ /* 0x000fe20000000f00 */
[----:B------:R-:W-:-:S03]  /*0180*/  IMAD.WIDE.U32 R8, R38, -0x326172a9, RZ ;  /* 0xcd9e8d5726087825 */ /* 0x000fc600078e00ff */
[----:B------:R-:W-:Y:S01]  /*0190*/  SHF.L.U32 R42, R34, 0x2, RZ ;  /* 0x00000002222a7819 */ /* 0x000fe200000006ff */
[----:B------:R-:W-:Y:S01]  /*01a0*/  IMAD.MOV.U32 R36, RZ, RZ, R39 ;  /* 0x000000ffff247224 */ /* 0x000fe200078e0027 */
        /* <DEDUP_REMOVED lines=11> */
[----:B------:R-:W-:Y:S02]  /*0260*/  IADD3 R5, PT, PT, R20, 0x3c6ef372, RZ ;  /* 0x3c6ef37214057810 */ /* 0x000fe40007ffe0ff */
[C---:B------:R-:W-:Y:S01]  /*0270*/  LOP3.LUT R12, R21.reuse, R7, R39, 0x96, !PT ;  /* 0x00000007150c7212 */ /* 0x040fe200078e9627 */
[----:B------:R-:W-:Y:S01]  /*0280*/  IMAD.WIDE.U32 R10, R10, -0x2daee0ad, RZ ;  /* 0xd2511f530a0a7825 */ /* 0x000fe200078e00ff */
[----:B------:R-:W-:-:S02]  /*0290*/  IADD3 R7, PT, PT, R21, 0x32370b8f, RZ ;  /* 0x32370b8f15077810 */ /* 0x000fc40007ffe0ff */
[----:B------:R-:W-:Y:S01]  /*02a0*/  IADD3 R9, PT, PT, R20, 0x78dde6e4, RZ ;  /* 0x78dde6e414097810 */ /* 0x000fe20007ffe0ff */
[----:B------:R-:W-:Y:S01]  /*02b0*/  IMAD.WIDE.U32 R12, R12, -0x326172a9, RZ ;  /* 0xcd9e8d570c0c7825 */ /* 0x000fe200078e00ff */
[----:B------:R-:W-:Y:S02]  /*02c0*/  LOP3.LUT R16, R3, R6, R11, 0x96, !PT ;  /* 0x0000000603107212 */ /* 0x000fe400078e960b */
[C---:B------:R-:W-:Y:S01]  /*02d0*/  IADD3 R11, PT, PT, R21.reuse, -0x56f99767, RZ ;  /* 0xa9066899150b7810 */ /* 0x040fe20007ffe0ff */
        /* <DEDUP_REMOVED lines=10> */
[----:B------:R-:W-:Y:S02]  /*0380*/  LOP3.LUT R22, R7, R14, R13, 0x96, !PT ;  /* 0x0000000e07167212 */ /* 0x000fe400078e960d */
[----:B------:R-:W-:Y:S01]  /*0390*/  IADD3 R13, PT, PT, R20, -0x4ab325aa, RZ ;  /* 0xb54cda56140d7810 */ /* 0x000fe20007ffe0ff */
[----:B------:R-:W-:Y:S01]  /*03a0*/  VIADD R10, R21, 0xed9eba14 ;  /* 0xed9eba14150a7836 */ /* 0x000fe20000000000 */
        /* <DEDUP_REMOVED lines=9> */
[----:B------:R-:W-:Y:S02]  /*0440*/  VIADD R12, R20, 0x1715609d ;  /* 0x1715609d140c7836 */ /* 0x000fe40000000000 */
[----:B------:R-:W-:-:S03]  /*0450*/  IMAD.WIDE.U32 R18, R18, -0x326172a9, RZ ;  /* 0xcd9e8d5712127825 */ /* 0x000fc600078e00ff */
[----:B------:R-:W-:Y:S01]  /*0460*/  LOP3.LUT R24, R12, R22, R27, 0x96, !PT ;  /* 0x000000160c187212 */ /* 0x000fe200078e961b */
[----:B------:R-:W-:Y:S01]  /*0470*/  VIADD R14, R21, 0x646e171e ;  /* 0x646e171e150e7836 */ /* 0x000fe20000000000 */
[----:B------:R-:W-:Y:S01]  /*0480*/  LOP3.LUT R44, R13, R26, R19, 0x96, !PT ;  /* 0x0000001a0d2c7212 */ /* 0x000fe200078e9613 */
[----:B------:R-:W-:Y:S02]  /*0490*/  VIADD R17, R20, 0xf1bbcdc8 ;  /* 0xf1bbcdc814117836 */ /* 0x000fe40000000000 */
[----:B------:R-:W-:-:S04]  /*04a0*/  IMAD.WIDE.U32 R24, R24, -0x2daee0ad, RZ ;  /* 0xd2511f5318187825 */ /* 0x000fc800078e00ff */
[----:B------:R-:W-:Y:S01]  /*04b0*/  IMAD.WIDE.U32 R44, R44, -0x2daee0ad, RZ ;  /* 0xd2511f532c2c7825 */ /* 0x000fe200078e00ff */
[----:B------:R-:W-:Y:S02]  /*04c0*/  LOP3.LUT R22, R14, R16, R25, 0x96, !PT ;  /* 0x000000100e167212 */ /* 0x000fe400078e9619 */
[----:B------:R-:W-:Y:S02]  /*04d0*/  IADD3 R16, PT, PT, R20, 0x5384540f, RZ ;  /* 0x5384540f14107810 */ /* 0x000fe40007ffe0ff */
[----:B------:R-:W-:Y:S01]  /*04e0*/  LOP3.LUT R40, R15, R24, R45, 0x96, !PT ;  /* 0x000000180f287212 */ /* 0x000fe200078e962d */
[----:B------:R-:W-:-:S04]  /*04f0*/  IMAD.WIDE.U32 R22, R22, -0x326172a9, RZ ;  /* 0xcd9e8d5716167825 */ /* 0x000fc800078e00ff */
[----:B------:R-:W-:Y:S01]  /*0500*/  IMAD.WIDE.U32 R40, R40, -0x326172a9, RZ ;  /* 0xcd9e8d5728287825 */ /* 0x000fe200078e00ff */
[----:B------:R-:W-:Y:S02]  /*0510*/  LOP3.LUT R46, R16, R18, R23, 0x96, !PT ;  /* 0x00000012102e7212 */ /* 0x000fe400078e9617 */
[----:B------:R-:W-:Y:S02]  /*0520*/  IADD3 R18, PT, PT, R21, -0x24c28bd8, RZ ;  /* 0xdb3d742815127810 */ /* 0x000fe40007ffe0ff */
[----:B------:R-:W-:Y:S01]  /*0530*/  LOP3.LUT R19, R17, R22, R41, 0x96, !PT ;  /* 0x0000001611137212 */ /* 0x000fe200078e9629 */
[----:B------:R-:W-:-:S04]  /*0540*/  IMAD.WIDE.U32 R46, R46, -0x2daee0ad, RZ ;  /* 0xd2511f532e2e7825 */ /* 0x000fc800078e00ff */
[----:B------:R-:W-:Y:S01]  /*0550*/  IMAD.HI.U32 R23, R19, -0x2daee0ad, RZ ;  /* 0xd2511f5313177827 */ /* 0x000fe200078e00ff */
[----:B------:R-:W-:-:S04]  /*0560*/  LOP3.LUT R44, R18, R44, R47, 0x96, !PT ;  /* 0x0000002c122c7212 */ /* 0x000fc800078e962f */
[----:B------:R-:W-:Y:S01]  /*0570*/  LOP3.LUT R46, R46, R23, RZ, 0x3c, !PT ;  /* 0x000000172e2e7212 */ /* 0x000fe200078e3cff */
[----:B------:R-:W-:-:S05]  /*0580*/  IMAD.HI.U32 R22, R44, -0x326172a9, RZ ;  /* 0xcd9e8d572c167827 */ /* 0x000fca00078e00ff */
[----:B------:R-:W-:Y:S01]  /*0590*/  LOP3.LUT R40, R37, R40, R22, 0x96, !PT ;  /* 0x0000002825287212 */ /* 0x000fe200078e9616 */
[----:B------:R-:W-:Y:S06]  /*05a0*/  BRA.U UP0, `(.L_x_195) ;  /* 0x0000000100507547 */ /* 0x000fec000b800000 */
[----:B------:R-:W0:Y:S01]  /*05b0*/  I2F.U32.RP R24, R42 ;  /* 0x0000002a00187306 */ /* 0x000e220000209000 */
[----:B------:R-:W-:Y:S02]  /*05c0*/  IADD3 R25, PT, PT, RZ, -R42, RZ ;  /* 0x8000002aff197210 */ /* 0x000fe40007ffe0ff */
[----:B------:R-:W-:Y:S02]  /*05d0*/  ISETP.NE.U32.AND P2, PT, R42, RZ, PT ;  /* 0x000000ff2a00720c */ /* 0x000fe40003f45070 */
[----:B------:R-:W-:-:S03]  /*05e0*/  MOV R27, RZ ;  /* 0x000000ff001b7202 */ /* 0x000fc60000000f00 */
        /* <DEDUP_REMOVED lines=14> */
[----:B------:R-:W-:Y:S01]  /*06d0*/  @!P2 LOP3.LUT R26, RZ, R42, RZ, 0x33, !PT ;  /* 0x0000002aff1aa212 */ /* 0x000fe200078e33ff */
[----:B------:R-:W-:Y:S06]  /*06e0*/  BRA `(.L_x_196) ;  /* 0x0000000000107947 */ /* 0x000fec0003800000 */
.L_x_195:
[----:B------:R-:W-:-:S07]  /*06f0*/  MOV R26, 0x710 ;  /* 0x00000710001a7802 */ /* 0x000fce0000000f00 */
[----:B------:R-:W-:Y:S05]  /*0700*/  CALL.REL.NOINC `($__internal_10_$__cuda_sm20_div_s64) ;  /* 0x0000002c00007944 */ /* 0x000fea0003c00000 */
[----:B------:R-:W-:Y:S01]  /*0710*/  MOV R26, R24 ;  /* 0x00000018001a7202 */ /* 0x000fe20000000f00 */
[----:B------:R-:W-:-:S07]  /*0720*/  IMAD.MOV.U32 R27, RZ, RZ, R25 ;  /* 0x000000ffff1b7224 */ /* 0x000fce00078e0019 */
.L_x_196:
        /* <DEDUP_REMOVED lines=12> */
[----:B------:R-:W-:Y:S01]  /*07f0*/  VIADD R43, R21, 0x96a522ad ;  /* 0x96a522ad152b7836 */ /* 0x000fe20000000000 */
[----:B------:R-:W-:Y:S01]  /*0800*/  LOP3.LUT R45, R28, 0x3, RZ, 0xc0, !PT ;  /* 0x000000031c2d7812 */ /* 0x000fe200078ec0ff */
[----:B------:R-:W-:Y:S01]  /*0810*/  IMAD R44, R44, -0x326172a9, RZ ;  /* 0xcd9e8d572c2c7824 */ /* 0x000fe200078e02ff */
[----:B------:R-:W2:Y:S02]  /*0820*/  LDCU UR71, c[0x0][0x550] ;  /* 0x0000aa00ff4777ac */ /* 0x000ea40008000800 */
[----:B------:R-:W-:Y:S02]  /*0830*/  LOP3.LUT R46, R46, R43, RZ, 0x3c, !PT ;  /* 0x0000002b2e2e7212 */ /* 0x000fe400078e3cff */
        /* <DEDUP_REMOVED lines=63> */
.L_x_209:
[----:B------:R-:W-:Y:S01]  /*0c30*/  IADD3 R0, PT, PT, R0, 0x1, RZ ;  /* 0x0000000100007810 */ /* 0x000fe20007ffe0ff */
[----:B------:R-:W-:Y:S03]  /*0c40*/  BSSY.RECONVERGENT B0, `(.L_x_197) ;  /* 0x000000c000007945 */ /* 0x000fe60003800200 */
[C---:B------:R-:W-:Y:S01]  /*0c50*/  ISETP.NE.AND P0, PT, R0.reuse, RZ, PT ;  /* 0x000000ff0000720c */ /* 0x040fe20003f05270 */
[----:B-12---:R-:W-:-:S12]  /*0c60*/  IMAD.WIDE.U32 R30, R0, -0x2daee0ad, RZ ;  /* 0xd2511f53001e7825 */ /* 0x006fd800078e00ff */
[----:B0-----:R-:W-:Y:S05]  /*0c70*/  @P0 BRA `(.L_x_198) ;  /* 0x0000000000200947 */ /* 0x001fea0003800000 */
        /* <DEDUP_REMOVED lines=8> */
.L_x_198:
[----:B0-----:R-:W-:Y:S05]  /*0d00*/  BSYNC.RECONVERGENT B0 ;  /* 0x0000000000007941 */ /* 0x001fea0003800200 */
.L_x_197:
        /* <DEDUP_REMOVED lines=37> */
[----:B------:R-:W-:Y:S01]  /*0f60*/  IMAD.WIDE.U32 R32, R33, -0x326172a9, RZ ;  /* 0xcd9e8d5721207825 */ /* 0x000fe200078e00ff */
[----:B------:R-:W-:-:S03]  /*0f70*/  MOV R29, R40 ;  /* 0x00000028001d7202 */ /* 0x000fc60000000f00 */
[----:B------:R-:W-:Y:S01]  /*0f80*/  IMAD.HI.U32 R47, R19, -0x2daee0ad, RZ ;  /* 0xd2511f53132f7827 */ /* 0x000fe200078e00ff */
[----:B------:R-:W-:-:S03]  /*0f90*/  LOP3.LUT R40, R37, R28, R33, 0x96, !PT ;  /* 0x0000001c25287212 */ /* 0x000fc600078e9621 */
[----:B------:R-:W-:Y:S01]  /*0fa0*/  IMAD.MOV.U32 R28, RZ, RZ, R44 ;  /* 0x000000ffff1c7224 */ /* 0x000fe200078e002c */
[----:B------:R-:W-:Y:S02]  /*0fb0*/  MOV R44, R32 ;  /* 0x00000020002c7202 */ /* 0x000fe40000000f00 */
        /* <DEDUP_REMOVED lines=12> */
.L_x_199:
        /* <DEDUP_REMOVED lines=9> */
.L_x_200:
[----:B------:R-:W-:Y:S01]  /*1110*/  IMAD.WIDE.U32 R32, R30, 0x200000, RZ ;  /* 0x002000001e207825 */ /* 0x000fe200078e00ff */
[----:B------:R-:W-:-:S03]  /*1120*/  UISETP.NE.AND UP0, UPT, UR4, URZ, UPT ;  /* 0x000000ff0400728c */ /* 0x000fc6000bf05270 */
[----:B------:R-:W-:Y:S01]  /*1130*/  IMAD.WIDE.U32 R48, R28, 0x200000, RZ ;  /* 0x002000001c307825 */ /* 0x000fe200078e00ff */
[----:B------:R-:W-:-:S03]  /*1140*/  LOP3.LUT R32, R32, R47, RZ, 0x3c, !PT ;  /* 0x0000002f20207212 */ /* 0x000fc600078e3cff */
[----:B------:R-:W-:Y:S01]  /*1150*/  HFMA2 R28, -RZ, RZ, 0, 0 ;  /* 0x00000000ff1c7431 */ /* 0x000fe200000001ff */
[----:B------:R-:W-:Y:S01]  /*1160*/  LOP3.LUT R48, R48, R29, RZ, 0x3c, !PT ;  /* 0x0000001d30307212 */ /* 0x000fe200078e3cff */
[----:B------:R-:W-:Y:S01]  /*1170*/  IMAD.MOV.U32 R29, RZ, RZ, 0x3ca00000 ;  /* 0x3ca00000ff1d7424 */ /* 0x000fe200078e00ff */
[----:B------:R-:W-:Y:S08]  /*1180*/  I2F.F64.U64 R32, R32 ;  /* 0x0000002000207312 */ /* 0x000ff00000301800 */
[----:B------:R-:W0:Y:S02]  /*1190*/  I2F.F64.U64 R30, R48 ;  /* 0x00000030001e7312 */ /* 0x000e240000301800 */
[----:B0-----:R-:W-:-:S02]  /*11a0*/  DFMA R30, R30, R28, 5.5511151231257827021e-17 ;  /* 0x3c9000001e1e742b */ /* 0x001fc4000000001c */
[----:B------:R-:W-:Y:S01]  /*11b0*/  DFMA R28, R32, R28, 5.5511151231257827021e-17 ;  /* 0x3c900000201c742b */ /* 0x000fe2000000001c */
[----:B------:R-:W-:Y:S10]  /*11c0*/  BRA.U UP0, `(.L_x_201) ;  /* 0x00000001007c7547 */ /* 0x000ff4000b800000 */
[-C--:B------:R-:W-:Y:S01]  /*11d0*/  ISETP.GE.U32.AND P0, PT, R35, R24.reuse, PT ;  /* 0x000000182300720c */ /* 0x080fe20003f06070 */
[----:B------:R-:W-:Y:S01]  /*11e0*/  BSSY.RECONVERGENT B0, `(.L_x_202) ;  /* 0x0000011000007945 */ /* 0x000fe20003800200 */
[----:B------:R-:W-:Y:S02]  /*11f0*/  IADD3 R33, P2, PT, R34, R35, RZ ;  /* 0x0000002322217210 */ /* 0x000fe40007f5e0ff */
[----:B------:R-:W-:Y:S02]  /*1200*/  ISETP.GE.AND.EX P0, PT, R36, R25, PT, P0 ;  /* 0x000000192400720c */ /* 0x000fe40003f06300 */
[----:B------:R-:W-:Y:S02]  /*1210*/  ISETP.GE.U32.AND P1, PT, R33, R24, PT ;  /* 0x000000182100720c */ /* 0x000fe40003f26070 */
[----:B------:R-:W-:-:S04]  /*1220*/  IADD3.X R32, PT, PT, RZ, R36, RZ, P2, !PT ;  /* 0x00000024ff207210 */ /* 0x000fc800017fe4ff */
[----:B------:R-:W-:-:S05]  /*1230*/  ISETP.GE.AND.EX P1, PT, R32, R25, PT, P1 ;  /* 0x000000192000720c */ /* 0x000fca0003f26310 */
[----:B------:R-:W-:Y:S08]  /*1240*/  @P0 BRA `(.L_x_203) ;  /* 0x0000000000280947 */ /* 0x000ff00003800000 */
[----:B------:R-:W-:Y:S01]  /*1250*/  UMOV UR48, 0xf0000000 ;  /* 0xf000000000307882 */ /* 0x000fe20000000000 */
[----:B------:R-:W-:Y:S01]  /*1260*/  UMOV UR49, 0x380fffff ;  /* 0x380fffff00317882 */ /* 0x000fe20000000000 */
[----:B------:R-:W0:Y:S01]  /*1270*/  F2F.F32.F64 R48, R30 ;  /* 0x0000001e00307310 */ /* 0x000e220000301000 */
[----:B------:R-:W-:Y:S01]  /*1280*/  DSETP.GEU.AND P0, PT, |R30|, UR48, PT ;  /* 0x000000301e007e2a */ /* 0x000fe2000bf0e200 */
[----:B------:R-:W1:-:S13]  /*1290*/  LDC.64 R32, c[0x0][0x540] ;  /* 0x00015000ff207b82 */ /* 0x000e5a0000000a00 */
[----:B0-----:R-:W-:-:S04]  /*12a0*/  @!P0 FMUL R48, R48, 1.175494350822287508e-38 ;  /* 0x0080000030308820 */ /* 0x001fc80000400000 */
[----:B------:R-:W-:-:S05]  /*12b0*/  FFMA.FTZ R48, R48, R26, R27 ;  /* 0x0000001a30307223 */ /* 0x000fca000001001b */
[----:B------:R-:W-:-:S04]  /*12c0*/  FSETP.NEU.FTZ.AND P0, PT, R48, UR71, PT ;  /* 0x0000004730007c0b */ /* 0x000fc8000bf1d000 */
[----:B------:R-:W-:-:S05]  /*12d0*/  FSEL R47, R48, R27, P0 ;  /* 0x0000001b302f7208 */ /* 0x000fca0000000000 */
[----:B-1----:R0:W-:Y:S04]  /*12e0*/  STG.E desc[UR74][R32.64], R47 ;  /* 0x0000002f20007986 */ /* 0x0021e8000c10194a */
.L_x_203:
[----:B------:R-:W-:Y:S05]  /*12f0*/  BSYNC.RECONVERGENT B0 ;  /* 0x0000000000007941 */ /* 0x000fea0003800200 */
.L_x_202:
[----:B------:R-:W-:Y:S05]  /*1300*/  @P1 BRA `(.L_x_204) ;  /* 0x0000001c00e01947 */ /* 0x000fea0003800000 */
[----:B------:R-:W-:Y:S01]  /*1310*/  UMOV UR48, 0xf0000000 ;  /* 0xf000000000307882 */ /* 0x000fe20000000000 */
[----:B------:R-:W-:Y:S01]  /*1320*/  UMOV UR49, 0x380fffff ;  /* 0x380fffff00317882 */ /* 0x000fe20000000000 */
[----:B0-----:R-:W0:Y:S01]  /*1330*/  F2F.F32.F64 R32, R28 ;  /* 0x0000001c00207310 */ /* 0x001e220000301000 */
[----:B------:R-:W-:Y:S01]  /*1340*/  DSETP.GEU.AND P0, PT, |R28|, UR48, PT ;  /* 0x000000301c007e2a */ /* 0x000fe2000bf0e200 */
[----:B------:R-:W1:-:S13]  /*1350*/  LDC.64 R30, c[0x0][0x540] ;  /* 0x00015000ff1e7b82 */ /* 0x000e5a0000000a00 */
[----:B0-----:R-:W-:-:S04]  /*1360*/  @!P0 FMUL R32, R32, 1.175494350822287508e-38 ;  /* 0x0080000020208820 */ /* 0x001fc80000400000 */
[----:B------:R-:W-:-:S05]  /*1370*/  FFMA.FTZ R32, R32, R26, R27 ;  /* 0x0000001a20207223 */ /* 0x000fca000001001b */
[----:B------:R-:W-:-:S04]  /*1380*/  FSETP.NEU.FTZ.AND P0, PT, R32, UR71, PT ;  /* 0x0000004720007c0b */ /* 0x000fc8000bf1d000 */
[----:B------:R-:W-:-:S05]  /*1390*/  FSEL R33, R32, R27, P0 ;  /* 0x0000001b20217208 */ /* 0x000fca0000000000 */
[----:B-1----:R1:W-:Y:S01]  /*13a0*/  STG.E desc[UR74][R30.64], R33 ;  /* 0x000000211e007986 */ /* 0x0023e2000c10194a */
[----:B------:R-:W-:Y:S05]  /*13b0*/  BRA `(.L_x_204) ;  /* 0x0000001c00b47947 */ /* 0x000fea0003800000 */
.L_x_201:
        /* <DEDUP_REMOVED lines=238> */
.L_x_207:
[----:B------:R-:W0:Y:S08]  /*22a0*/  LDC.64 R30, c[0x0][0x548] ;  /* 0x00015200ff1e7b82 */ /* 0x000e300000000a00 */
[----:B------:R-:W1:Y:S01]  /*22b0*/  LDC.64 R32, c[0x0][0x540] ;  /* 0x00015000ff207b82 */ /* 0x000e620000000a00 */
[----:B0-----:R-:W-:-:S05]  /*22c0*/  FFMA.FTZ R30, R48, R30, R31 ;  /* 0x0000001e301e7223 */ /* 0x001fca000001001f */
[C---:B------:R-:W-:Y:S02]  /*22d0*/  FSETP.NEU.FTZ.AND P0, PT, R30.reuse, UR71, PT ;  /* 0x000000471e007c0b */ /* 0x040fe4000bf1d000 */
[----:B-1----:R-:W-:Y:S02]  /*22e0*/  IADD3 R32, P1, PT, R47, R32, RZ ;  /* 0x000000202f207210 */ /* 0x002fe40007f3e0ff */
[----:B------:R-:W-:Y:S02]  /*22f0*/  FSEL R31, R30, R31, P0 ;  /* 0x0000001f1e1f7208 */ /* 0x000fe40000000000 */
[----:B------:R-:W-:-:S05]  /*2300*/  IADD3.X R33, PT, PT, RZ, R33, RZ, P1, !PT ;  /* 0x00000021ff217210 */ /* 0x000fca0000ffe4ff */
[----:B------:R0:W-:Y:S04]  /*2310*/  STG.E desc[UR74][R32.64], R31 ;  /* 0x0000001f20007986 */ /* 0x0001e8000c10194a */
.L_x_206:
[----:B------:R-:W-:Y:S05]  /*2320*/  BSYNC.RECONVERGENT B0 ;  /* 0x0000000000007941 */ /* 0x000fea0003800200 */
.L_x_205:
[----:B0-----:R-:W-:-:S04]  /*2330*/  IADD3 R31, P1, PT, R34, R35, RZ ;  /* 0x00000023221f7210 */ /* 0x001fc80007f3e0ff */
[----:B------:R-:W-:Y:S01]  /*2340*/  ISETP.GE.U32.AND P0, PT, R31, R24, PT ;  /* 0x000000181f00720c */ /* 0x000fe20003f06070 */
[----:B------:R-:W-:-:S05]  /*2350*/  IMAD.X R30, RZ, RZ, R36, P1 ;  /* 0x000000ffff1e7224 */ /* 0x000fca00008e0624 */
[----:B------:R-:W-:-:S13]  /*2360*/  ISETP.GE.AND.EX P0, PT, R30, R25, PT, P0 ;  /* 0x000000191e00720c */ /* 0x000fda0003f06300 */
[----:B------:R-:W-:Y:S05]  /*2370*/  @P0 BRA `(.L_x_204) ;  /* 0x0000000c00c40947 */ /* 0x000fea0003800000 */
[----:B------:R-:W-:Y:S01]  /*2380*/  MOV R30, RZ ;  /* 0x000000ff001e7202 */ /* 0x000fe20000000f00 */
[----:B------:R-:W-:Y:S01]  /*2390*/  UMOV UR48, 0xf0000000 ;  /* 0xf000000000307882 */ /* 0x000fe20000000000 */
[----:B------:R-:W-:Y:S01]  /*23a0*/  UMOV UR49, 0x380fffff ;  /* 0x380fffff00317882 */ /* 0x000fe20000000000 */
[----:B------:R0:W1:Y:S01]  /*23b0*/  F2F.F32.F64 R32, R28 ;  /* 0x0000001c00207310 */ /* 0x0000620000301000 */
[----:B------:R-:W-:Y:S01]  /*23c0*/  DSETP.GEU.AND P0, PT, |R28|, UR48, PT ;  /* 0x000000301c007e2a */ /* 0x000fe2000bf0e200 */
[----:B------:R-:W-:Y:S01]  /*23d0*/  IMAD.HI.U32 R30, R31, UR34, R30 ;  /* 0x000000221f1e7c27 */ /* 0x000fe2000f8e001e */
[----:B------:R-:W-:-:S04]  /*23e0*/  UISETP.NE.AND UP0, UPT, UR73, URZ, UPT ;  /* 0x000000ff4900728c */ /* 0x000fc8000bf05270 */
[----:B0-----:R-:W-:-:S04]  /*23f0*/  SHF.R.U32.HI R29, RZ, UR35, R30 ;  /* 0x00000023ff1d7c19 */ /* 0x001fc8000801161e */
[----:B------:R-:W-:-:S04]  /*2400*/  IADD3 R33, PT, PT, -R29, RZ, RZ ;  /* 0x000000ff1d217210 */ /* 0x000fc80007ffe1ff */
        /* <DEDUP_REMOVED lines=224> */
.L_x_208:
[----:B------:R-:W0:Y:S08]  /*3210*/  LDC.64 R28, c[0x0][0x548] ;  /* 0x00015200ff1c7b82 */ /* 0x000e300000000a00 */
[----:B------:R-:W1:Y:S01]  /*3220*/  LDC.64 R30, c[0x0][0x540] ;  /* 0x00015000ff1e7b82 */ /* 0x000e620000000a00 */
[----:B0-----:R-:W-:-:S05]  /*3230*/  FFMA.FTZ R28, R32, R28, R29 ;  /* 0x0000001c201c7223 */ /* 0x001fca000001001d */
[C---:B------:R-:W-:Y:S02]  /*3240*/  FSETP.NEU.FTZ.AND P0, PT, R28.reuse, UR71, PT ;  /* 0x000000471c007c0b */ /* 0x040fe4000bf1d000 */
[----:B-1----:R-:W-:Y:S02]  /*3250*/  IADD3 R30, P1, PT, R33, R30, RZ ;  /* 0x0000001e211e7210 */ /* 0x002fe40007f3e0ff */
[----:B------:R-:W-:-:S03]  /*3260*/  FSEL R29, R28, R29, P0 ;  /* 0x0000001d1c1d7208 */ /* 0x000fc60000000000 */
[----:B------:R-:W-:-:S05]  /*3270*/  IMAD.X R31, RZ, RZ, R31, P1 ;  /* 0x000000ffff1f7224 */ /* 0x000fca00008e061f */
[----:B------:R2:W-:Y:S03]  /*3280*/  STG.E desc[UR74][R30.64], R29 ;  /* 0x0000001d1e007986 */ /* 0x0005e6000c10194a */
.L_x_204:
[----:B------:R-:W-:Y:S01]  /*3290*/  IADD3 R35, P0, PT, R42, R35, RZ ;  /* 0x000000232a237210 */ /* 0x000fe20007f1e0ff */
[----:B------:R-:W-:Y:S05]  /*32a0*/  WARPSYNC.ALL ;  /* 0x0000000000007948 */ /* 0x000fea0003800000 */
[----:B------:R-:W-:Y:S01]  /*32b0*/  IADD3.X R36, PT, PT, RZ, R36, RZ, P0, !PT ;  /* 0x00000024ff247210 */ /* 0x000fe200007fe4ff */
[----:B------:R-:W-:Y:S01]  /*32c0*/  BAR.SYNC.DEFER_BLOCKING 0x0 ;  /* 0x0000000000007b1d */ /* 0x000fe20000010000 */
[----:B------:R-:W-:-:S04]  /*32d0*/  ISETP.GE.U32.AND P0, PT, R35, R22, PT ;  /* 0x000000162300720c */ /* 0x000fc80003f06070 */
[----:B------:R-:W-:-:S13]  /*32e0*/  ISETP.GE.AND.EX P0, PT, R36, R41, PT, P0 ;  /* 0x000000292400720c */ /* 0x000fda0003f06300 */
[----:B------:R-:W-:Y:S05]  /*32f0*/  @!P0 BRA `(.L_x_209) ;  /* 0xffffffd8004c8947 */ /* 0x000fea000383ffff */
[----:B------:R-:W-:Y:S05]  /*3300*/  EXIT ;  /* 0x000000000000794d */ /* 0x000fea0003800000 */
        .weak           $__internal_10_$__cuda_sm20_div_s64
        .type           $__internal_10_$__cuda_sm20_div_s64,@function
        .size           $__internal_10_$__cuda_sm20_div_s64,(.L_x_296 - $__internal_10_$__cuda_sm20_div_s64)
$__internal_10_$__cuda_sm20_div_s64:
[----:B------:R-:W-:-:S04]  /*3310*/  MOV R43, RZ ;  /* 0x000000ff002b7202 */ /* 0x000fc80000000f00 */
        /* <DEDUP_REMOVED lines=26> */
[----:B------:R-:W-:-:S03]  /*34c0*/  IMAD.WIDE.U32 R22, P0, R23, R24, R22 ;  /* 0x0000001817167225 */ /* 0x000fc60007800016 */
[----:B------:R-:W-:Y:S01]  /*34d0*/  SEL R30, R30, UR5, !P1 ;  /* 0x000000051e1e7c07 */ /* 0x000fe2000c800000 */
[----:B------:R-:W-:-:S04]  /*34e0*/  IMAD.HI.U32 R32, R27, R24, RZ ;  /* 0x000000181b207227 */ /* 0x000fc800078e00ff */
[----:B------:R-:W-:-:S04]  /*34f0*/  IMAD.HI.U32 R22, P2, R27, R31, R22 ;  /* 0x0000001f1b167227 */ /* 0x000fc80007840016 */
[----:B------:R-:W-:Y:S02]  /*3500*/  IMAD R23, R27, R24, RZ ;  /* 0x000000181b177224 */ /* 0x000fe400078e02ff */
[----:B------:R-:W-:-:S03]  /*3510*/  IMAD.X R27, R32, 0x1, R27, P0 ;  /* 0x00000001201b7824 */ /* 0x000fc600000e061b */
[----:B------:R-:W-:Y:S01]  /*3520*/  IADD3 R24, P3, PT, R23, R22, RZ ;  /* 0x0000001617187210 */ /* 0x000fe20007f7e0ff */
[----:B------:R-:W-:-:S03]  /*3530*/  HFMA2 R23, -RZ, RZ, 0, 0 ;  /* 0x00000000ff177431 */ /* 0x000fc600000001ff */
[----:B------:R-:W-:Y:S01]  /*3540*/  IADD3.X R27, PT, PT, RZ, RZ, R27, P3, P2 ;  /* 0x000000ffff1b7210 */ /* 0x000fe20001fe441b */
[----:B------:R-:W-:-:S04]  /*3550*/  IMAD.HI.U32 R22, R24, R25, RZ ;  /* 0x0000001918167227 */ /* 0x000fc800078e00ff */
[-C--:B------:R-:W-:Y:S02]  /*3560*/  IMAD R31, R27, R30.reuse, RZ ;  /* 0x0000001e1b1f7224 */ /* 0x080fe400078e02ff */
[----:B------:R-:W-:-:S04]  /*3570*/  IMAD.WIDE.U32 R22, R24, R30, R22 ;  /* 0x0000001e18167225 */ /* 0x000fc800078e0016 */
[----:B------:R-:W-:-:S04]  /*3580*/  IMAD.HI.U32 R22, P0, R27, R25, R22 ;  /* 0x000000191b167227 */ /* 0x000fc80007800016 */
[----:B------:R-:W-:Y:S01]  /*3590*/  IMAD.HI.U32 R23, R27, R30, RZ ;  /* 0x0000001e1b177227 */ /* 0x000fe200078e00ff */
[----:B------:R-:W-:-:S04]  /*35a0*/  IADD3 R27, P2, PT, R31, R22, RZ ;  /* 0x000000161f1b7210 */ /* 0x000fc80007f5e0ff */
[----:B------:R-:W-:-:S05]  /*35b0*/  IADD3.X R22, PT, PT, R23, RZ, RZ, P0, !PT ;  /* 0x000000ff17167210 */ /* 0x000fca00007fe4ff */
[----:B------:R-:W-:Y:S02]  /*35c0*/  IMAD.X R31, RZ, RZ, R22, P2 ;  /* 0x000000ffff1f7224 */ /* 0x000fe400010e0616 */
        /* <DEDUP_REMOVED lines=18> */
[----:B------:R-:W-:Y:S02]  /*36f0*/  SEL R24, R24, R27, P0 ;  /* 0x0000001b18187207 */ /* 0x000fe40000000000 */
[----:B------:R-:W-:Y:S02]  /*3700*/  MOV R27, 0x0 ;  /* 0x00000000001b7802 */ /* 0x000fe40000000f00 */
[----:B------:R-:W-:Y:S02]  /*3710*/  SEL R25, R25, R22, P0 ;  /* 0x0000001619197207 */ /* 0x000fe40000000000 */
[----:B------:R-:W-:Y:S02]  /*3720*/  IADD3 R23, P2, PT, RZ, -R24, RZ ;  /* 0x80000018ff177210 */ /* 0x000fe40007f5e0ff */
[----:B------:R-:W-:Y:S02]  /*3730*/  ISETP.NE.U32.AND P0, PT, R42, RZ, PT ;  /* 0x000000ff2a00720c */ /* 0x000fe40003f05070 */
[----:B------:R-:W-:-:S02]  /*3740*/  IADD3.X R22, PT, PT, RZ, ~R25, RZ, P2, !PT ;  /* 0x80000019ff167210 */ /* 0x000fc400017fe4ff */
[----:B------:R-:W-:Y:S02]  /*3750*/  ISETP.NE.AND.EX P0, PT, RZ, RZ, PT, P0 ;  /* 0x000000ffff00720c */ /* 0x000fe40003f05300 */
[----:B------:R-:W-:Y:S02]  /*3760*/  SEL R24, R23, R24, !P1 ;  /* 0x0000001817187207 */ /* 0x000fe40004800000 */
[----:B------:R-:W-:Y:S02]  /*3770*/  SEL R25, R22, R25, !P1 ;  /* 0x0000001916197207 */ /* 0x000fe40004800000 */
[----:B------:R-:W-:Y:S02]  /*3780*/  SEL R24, R24, 0xffffffff, P0 ;  /* 0xffffffff18187807 */ /* 0x000fe40000000000 */
[----:B------:R-:W-:Y:S01]  /*3790*/  SEL R25, R25, 0xffffffff, P0 ;  /* 0xffffffff19197807 */ /* 0x000fe20000000000 */
[----:B------:R-:W-:Y:S06]  /*37a0*/  RET.REL.NODEC R26 `(_ZN2at6native55_GLOBAL__N__1da31dc6_22_DistributionUniform_cu_67fa25cf43distribution_elementwise_grid_stride_kernelIfLi4EZNS0_9templates4cuda21uniform_and_transformIffPNS_17CUDAGeneratorImplEZZZNS4_14uniform_kernelIS7_EEvRNS_18TensorIteratorBaseEddT_ENKUlvE_clEvENKUlvE0_clEvEUlfE_EEvSA_T1_T2_EUlP24curandStatePhilox4_32_10E_ZNS1_27distribution_nullary_kernelIff7double2S7_SJ_SE_EEvSA_SG_RKT3_T4_EUlifE0_EEvlNS_15PhiloxCudaStateESF_SG_) ;  /* 0xffffffc81a147950 */ /* 0x000fec0003c3ffff */
.L_x_210:
        /* <DEDUP_REMOVED lines=13> */
.L_x_296:


//--------------------- .text._ZN2at6native55_GLOBAL__N__1da31dc6_22_DistributionUniform_cu_67fa25cf43distribution_elementwise_grid_stride_kernelIfLi4EZNS0_9templates4cuda21uniform_and_transformIffPNS_17CUDAGeneratorImplEZZZNS4_14uniform_kernelIS7_EEvRNS_18TensorIteratorBaseEddT_ENKUlvE_clEvENKUlvE0_clEvEUlfE_EEvSA_T1_T2_EUlP24curandStatePhilox4_32_10E_ZNS1_27distribution_nullary_kernelIff7double2S7_SJ_SE_EEvSA_SG_RKT3_T4_EUlifE_EEvlNS_15PhiloxCudaStateESF_SG_ --------------------------
	.section	.text._ZN2at6native55_GLOBAL__N__1da31dc6_22_DistributionUniform_cu_67fa25cf43distribution_elementwise_grid_stride_kernelIfLi4EZNS0_9templates4cuda21uniform_and_transformIffPNS_17CUDAGeneratorImplEZZZNS4_14uniform_kernelIS7_EEvRNS_18TensorIteratorBaseEddT_ENKUlvE_clEvENKUlvE0_clEvEUlfE_EEvSA_T1_T2_EUlP24curandStatePhilox4_32_10E_ZNS1_27distribution_nullary_kernelIff7double2S7_SJ_SE_EEvSA_SG_RKT3_T4_EUlifE_EEvlNS_15PhiloxCudaStateESF_SG_,"ax",@progbits
	.align	128
.text._ZN2at6native55_GLOBAL__N__1da31dc6_22_DistributionUniform_cu_67fa25cf43distribution_elementwise_grid_stride_kernelIfLi4EZNS0_9templates4cuda21uniform_and_transformIffPNS_17CUDAGeneratorImplEZZZNS4_14uniform_kernelIS7_EEvRNS_18TensorIteratorBaseEddT_ENKUlvE_clEvENKUlvE0_clEvEUlfE_EEvSA_T1_T2_EUlP24curandStatePhilox4_32_10E_ZNS1_27distribution_nullary_kernelIff7double2S7_SJ_SE_EEvSA_SG_RKT3_T4_EUlifE_EEvlNS_15PhiloxCudaStateESF_SG_:
        .type           _ZN2at6native55_GLOBAL__N__1da31dc6_22_DistributionUniform_cu_67fa25cf43distribution_elementwise_grid_stride_kernelIfLi4EZNS0_9templates4cuda21uniform_and_transformIffPNS_17CUDAGeneratorImplEZZZNS4_14uniform_kernelIS7_EEvRNS_18TensorIteratorBaseEddT_ENKUlvE_clEvENKUlvE0_clEvEUlfE_EEvSA_T1_T2_EUlP24curandStatePhilox4_32_10E_ZNS1_27distribution_nullary_kernelIff7double2S7_SJ_SE_EEvSA_SG_RKT3_T4_EUlifE_EEvlNS_15PhiloxCudaStateESF_SG_,@function
        .size           _ZN2at6native55_GLOBAL__N__1da31dc6_22_DistributionUniform_cu_67fa25cf43distribution_elementwise_grid_stride_kernelIfLi4EZNS0_9templates4cuda21uniform_and_transformIffPNS_17CUDAGeneratorImplEZZZNS4_14uniform_kernelIS7_EEvRNS_18TensorIteratorBaseEddT_ENKUlvE_clEvENKUlvE0_clEvEUlfE_EEvSA_T1_T2_EUlP24curandStatePhilox4_32_10E_ZNS1_27distribution_nullary_kernelIff7double2S7_SJ_SE_EEvSA_SG_RKT3_T4_EUlifE_EEvlNS_15PhiloxCudaStateESF_SG_,(.L_x_298 - _ZN2at6native55_GLOBAL__N__1da31dc6_22_DistributionUniform_cu_67fa25cf43distribution_elementwise_grid_stride_kernelIfLi4EZNS0_9templates4cuda21uniform_and_transformIffPNS_17CUDAGeneratorImplEZZZNS4_14uniform_kernelIS7_EEvRNS_18TensorIteratorBaseEddT_ENKUlvE_clEvENKUlvE0_clEvEUlfE_EEvSA_T1_T2_EUlP24curandStatePhilox4_32_10E_ZNS1_27distribution_nullary_kernelIff7double2S7_SJ_SE_EEvSA_SG_RKT3_T4_EUlifE_EEvlNS_15PhiloxCudaStateESF_SG_)
        .other          _ZN2at6native55_GLOBAL__N__1da31dc6_22_DistributionUniform_cu_67fa25cf43distribution_elementwise_grid_stride_kernelIfLi4EZNS0_9templates4cuda21uniform_and_transformIffPNS_17CUDAGeneratorImplEZZZNS4_14uniform_kernelIS7_EEvRNS_18TensorIteratorBaseEddT_ENKUlvE_clEvENKUlvE0_clEvEUlfE_EEvSA_T1_T2_EUlP24curandStatePhilox4_32_10E_ZNS1_27distribution_nullary_kernelIff7double2S7_SJ_SE_EEvSA_SG_RKT3_T4_EUlifE_EEvlNS_15PhiloxCudaStateESF_SG_,@"STO_CUDA_ENTRY STV_DEFAULT"
_ZN2at6native55_GLOBAL__N__1da31dc6_22_DistributionUniform_cu_67fa25cf43distribution_elementwise_grid_stride_kernelIfLi4EZNS0_9templates4cuda21uniform_and_transformIffPNS_17CUDAGeneratorImplEZZZNS4_14uniform_kernelIS7_EEvRNS_18TensorIteratorBaseEddT_ENKUlvE_clEvENKUlvE0_clEvEUlfE_EEvSA_T1_T2_EUlP24curandStatePhilox4_32_10E_ZNS1_27distribution_nullary_kernelIff7double2S7_SJ_SE_EEvSA_SG_RKT3_T4_EUlifE_EEvlNS_15PhiloxCudaStateESF_SG_:
        /* <DEDUP_REMOVED lines=23> */
[----:B------:R-:W-:Y:S02]  /*0170*/  IMAD.MOV.U32 R39, RZ, RZ, R42 ;  /* 0x000000ffff277224 */ /* 0x000fe400078e002a */
[----:B------:R-:W-:-:S04]  /*0180*/  IMAD.WIDE.U32 R8, R42, -0x326172a9, RZ ;  /* 0xcd9e8d572a087825 */ /* 0x000fc800078e00ff */
[----:B------:R-:W-:Y:S02]  /*0190*/  IMAD.MOV.U32 R40, RZ, RZ, R43 ;  /* 0x000000ffff287224 */ /* 0x000fe400078e002b */
[----:B------:R-:W-:Y:S01]  /*01a0*/  IMAD.SHL.U32 R44, R38, 0x4, RZ ;  /* 0x00000004262c7824 */ /* 0x000fe200078e00ff */
[----:B0-----:R-:W-:-:S04]  /*01b0*/  UIADD3 UR4, UP0, UPT, UR4, -0x1, URZ ;  /* 0xffffffff04047890 */ /* 0x001fc8000ff1e0ff */
[----:B------:R-:W-:-:S04]  /*01c0*/  UIADD3.X UR5, UPT, UPT, UR5, -0x1, URZ, UP0, !UPT ;  /* 0xffffffff05057890 */ /* 0x000fc800087fe4ff */
[----:B------:R-:W-:Y:S01]  /*01d0*/  UISETP.NE.U32.AND UP0, UPT, UR5, URZ, UPT ;  /* 0x000000ff0500728c */ /* 0x000fe2000bf05070 */
[----:B-1----:R-:W-:-:S05]  /*01e0*/  @P0 IADD3 R46, P1, PT, R2, R5, RZ ;  /* 0x00000005022e0210 */ /* 0x002fca0007f3e0ff */
[----:B------:R-:W-:Y:S01]  /*01f0*/  @P0 IMAD.X R47, RZ, RZ, R3, P1 ;  /* 0x000000ffff2f0224 */ /* 0x000fe200008e0603 */
[----:B--2---:R-:W-:Y:S01]  /*0200*/  IADD3 R3, PT, PT, R19, -0x4498517b, RZ ;  /* 0xbb67ae8513037810 */ /* 0x004fe20007ffe0ff */
[----:B------:R-:W-:-:S03]  /*0210*/  VIADD R4, R18, 0x9e3779b9 ;  /* 0x9e3779b912047836 */ /* 0x000fc60000000000 */
[--C-:B------:R-:W-:Y:S01]  /*0220*/  SHF.R.U64 R0, R46, 0x2, R47.reuse ;  /* 0x000000022e007819 */ /* 0x100fe2000000122f */
[----:B------:R-:W-:Y:S01]  /*0230*/  VIADD R5, R18, 0x3c6ef372 ;  /* 0x3c6ef37212057836 */ /* 0x000fe20000000000 */
[----:B------:R-:W-:Y:S01]  /*0240*/  SHF.R.U32.HI R2, RZ, 0x2, R47 ;  /* 0x00000002ff027819 */ /* 0x000fe2000001162f */
[C---:B------:R-:W-:Y:S01]  /*0250*/  VIADD R45, R19.reuse, 0x96a522ad ;  /* 0x96a522ad132d7836 */ /* 0x040fe20000000000 */
[C---:B------:R-:W-:Y:S01]  /*0260*/  IADD3 R36, PT, PT, R19.reuse, -0x24c28bd8, RZ ;  /* 0xdb3d742813247810 */ /* 0x040fe20007ffe0ff */
[----:B------:R-:W-:Y:S01]  /*0270*/  IMAD.WIDE.U32 R6, R0, -0x2daee0ad, RZ ;  /* 0xd2511f5300067825 */ /* 0x000fe200078e00ff */
[----:B------:R-:W-:Y:S02]  /*0280*/  LOP3.LUT R10, R2, R9, R18, 0x96, !PT ;  /* 0x00000009020a7212 */ /* 0x000fe400078e9612 */
[----:B------:R-:W-:Y:S02]  /*0290*/  IADD3 R9, PT, PT, R18, 0x78dde6e4, RZ ;  /* 0x78dde6e412097810 */ /* 0x000fe40007ffe0ff */
[----:B------:R-:W-:Y:S01]  /*02a0*/  LOP3.LUT R12, R19, R7, R43, 0x96, !PT ;  /* 0x00000007130c7212 */ /* 0x000fe200078e962b */
[----:B------:R-:W-:Y:S01]  /*02b0*/  IMAD.WIDE.U32 R10, R10, -0x2daee0ad, RZ ;  /* 0xd2511f530a0a7825 */ /* 0x000fe200078e00ff */
[----:B------:R-:W-:-:S03]  /*02c0*/  IADD3 R41, PT, PT, R18, -0x700cb87f, RZ ;  /* 0x8ff3478112297810 */ /* 0x000fc60007ffe0ff */
        /* <DEDUP_REMOVED lines=18> */
[C---:B------:R-:W-:Y:S01]  /*03f0*/  VIADD R11, R19.reuse, 0xa9066899 ;  /* 0xa9066899130b7836 */ /* 0x040fe20000000000 */
[----:B------:R-:W-:Y:S01]  /*0400*/  LOP3.LUT R28, R10, R12, R15, 0x96, !PT ;  /* 0x0000000c0a1c7212 */ /* 0x000fe200078e960f */
[----:B------:R-:W-:Y:S01]  /*0410*/  IMAD.WIDE.U32 R16, R16, -0x2daee0ad, RZ ;  /* 0xd2511f5310107825 */ /* 0x000fe200078e00ff */
[----:B------:R-:W-:Y:S02]  /*0420*/  IADD3 R12, PT, PT, R18, 0x1715609d, RZ ;  /* 0x1715609d120c7810 */ /* 0x000fe40007ffe0ff */
[----:B------:R-:W-:Y:S01]  /*0430*/  IADD3 R15, PT, PT, R19, 0x1fd5c5a3, RZ ;  /* 0x1fd5c5a3130f7810 */ /* 0x000fe20007ffe0ff */
[----:B------:R-:W-:Y:S01]  /*0440*/  IMAD.WIDE.U32 R28, R28, -0x326172a9, RZ ;  /* 0xcd9e8d571c1c7825 */ /* 0x000fe200078e00ff */
[----:B------:R-:W-:-:S03]  /*0450*/  LOP3.LUT R20, R11, R14, R17, 0x96, !PT ;  /* 0x0000000e0b147212 */ /* 0x000fc600078e9611 */
[----:B------:R-:W-:Y:S01]  /*0460*/  VIADD R13, R18, 0xb54cda56 ;  /* 0xb54cda56120d7836 */ /* 0x000fe20000000000 */
[----:B------:R-:W-:Y:S01]  /*0470*/  LOP3.LUT R24, R12, R22, R29, 0x96, !PT ;  /* 0x000000160c187212 */ /* 0x000fe200078e961d */
[----:B------:R-:W-:-:S04]  /*0480*/  IMAD.WIDE.U32 R20, R20, -0x326172a9, RZ ;  /* 0xcd9e8d5714147825 */ /* 0x000fc800078e00ff */
[----:B------:R-:W-:Y:S01]  /*0490*/  IMAD.WIDE.U32 R24, R24, -0x2daee0ad, RZ ;  /* 0xd2511f5318187825 */ /* 0x000fe200078e00ff */
[----:B------:R-:W-:-:S03]  /*04a0*/  LOP3.LUT R34, R13, R28, R21, 0x96, !PT ;  /* 0x0000001c0d227212 */ /* 0x000fc600078e9615 */
[----:B------:R-:W-:Y:S02]  /*04b0*/  VIADD R14, R19, 0x646e171e ;  /* 0x646e171e130e7836 */ /* 0x000fe40000000000 */
[----:B------:R-:W-:-:S03]  /*04c0*/  IMAD.WIDE.U32 R34, R34, -0x2daee0ad, RZ ;  /* 0xd2511f5322227825 */ /* 0x000fc600078e00ff */
[----:B------:R-:W-:Y:S01]  /*04d0*/  LOP3.LUT R22, R14, R16, R25, 0x96, !PT ;  /* 0x000000100e167212 */ /* 0x000fe200078e9619 */
[C---:B------:R-:W-:Y:S01]  /*04e0*/  VIADD R16, R18.reuse, 0x5384540f ;  /* 0x5384540f12107836 */ /* 0x040fe20000000000 */
[----:B------:R-:W-:Y:S01]  /*04f0*/  LOP3.LUT R21, R15, R24, R35, 0x96, !PT ;  /* 0x000000180f157212 */ /* 0x000fe200078e9623 */
[----:B------:R-:W-:Y:S02]  /*0500*/  VIADD R17, R18, 0xf1bbcdc8 ;  /* 0xf1bbcdc812117836 */ /* 0x000fe40000000000 */
[----:B------:R-:W-:-:S05]  /*0510*/  IMAD.WIDE.U32 R22, R22, -0x326172a9, RZ ;  /* 0xcd9e8d5716167825 */ /* 0x000fca00078e00ff */
[----:B------:R-:W-:Y:S01]  /*0520*/  LOP3.LUT R30, R16, R20, R23, 0x96, !PT ;  /* 0x00000014101e7212 */ /* 0x000fe200078e9617 */
[----:B------:R-:W-:-:S04]  /*0530*/  IMAD.WIDE.U32 R20, R21, -0x326172a9, RZ ;  /* 0xcd9e8d5715147825 */ /* 0x000fc800078e00ff */
[----:B------:R-:W-:Y:S01]  /*0540*/  IMAD.WIDE.U32 R30, R30, -0x2daee0ad, RZ ;  /* 0xd2511f531e1e7825 */ /* 0x000fe200078e00ff */
[----:B------:R-:W-:-:S04]  /*0550*/  LOP3.LUT R37, R17, R22, R21, 0x96, !PT ;  /* 0x0000001611257212 */ /* 0x000fc800078e9615 */
[----:B------:R-:W-:Y:S01]  /*0560*/  LOP3.LUT R34, R36, R34, R31, 0x96, !PT ;  /* 0x0000002224227212 */ /* 0x000fe200078e961f */
[----:B------:R-:W-:-:S04]  /*0570*/  IMAD.HI.U32 R21, R37, -0x2daee0ad, RZ ;  /* 0xd2511f5325157827 */ /* 0x000fc800078e00ff */
[----:B------:R-:W-:Y:S01]  /*0580*/  IMAD.HI.U32 R53, R34, -0x326172a9, RZ ;  /* 0xcd9e8d5722357827 */ /* 0x000fe200078e00ff */
[----:B------:R-:W-:-:S04]  /*0590*/  LOP3.LUT R30, R30, R21, RZ, 0x3c, !PT ;  /* 0x000000151e1e7212 */ /* 0x000fc800078e3cff */
        /* <DEDUP_REMOVED lines=22> */
.L_x_211:
[----:B------:R-:W-:-:S07]  /*0700*/  MOV R28, 0x720 ;  /* 0x00000720001c7802 */ /* 0x000fce0000000f00 */
[----:B------:R-:W-:Y:S05]  /*0710*/  CALL.REL.NOINC `($__internal_11_$__cuda_sm20_div_s64) ;  /* 0x0000000800487944 */ /* 0x000fea0003c00000 */
.L_x_212:
        /* <DEDUP_REMOVED lines=15> */
.L_x_220:
[----:B------:R-:W-:Y:S01]  /*0810*/  VIADD R0, R0, 0x1 ;  /* 0x0000000100007836 */ /* 0x000fe20000000000 */
[----:B------:R-:W-:Y:S03]  /*0820*/  BSSY.RECONVERGENT B0, `(.L_x_213) ;  /* 0x000000c000007945 */ /* 0x000fe60003800200 */
[C---:B--23--:R-:W-:Y:S01]  /*0830*/  IMAD.WIDE.U32 R32, R0.reuse, -0x2daee0ad, RZ ;  /* 0xd2511f5300207825 */ /* 0x04cfe200078e00ff */
[----:B------:R-:W-:-:S13]  /*0840*/  ISETP.NE.AND P0, PT, R0, RZ, PT ;  /* 0x000000ff0000720c */ /* 0x000fda0003f05270 */
[----:B01----:R-:W-:Y:S05]  /*0850*/  @P0 BRA `(.L_x_214) ;  /* 0x0000000000200947 */ /* 0x003fea0003800000 */
        /* <DEDUP_REMOVED lines=8> */
.L_x_214:
[----:B-1----:R-:W-:Y:S05]  /*08e0*/  BSYNC.RECONVERGENT B0 ;  /* 0x0000000000007941 */ /* 0x002fea0003800200 */
.L_x_213:
        /* <DEDUP_REMOVED lines=51> */
.L_x_215:
        /* <DEDUP_REMOVED lines=9> */
.L_x_216:
[----:B------:R-:W-:Y:S01]  /*0cb0*/  IMAD.WIDE.U32 R30, R26, 0x200000, RZ ;  /* 0x002000001a1e7825 */ /* 0x000fe200078e00ff */
[----:B------:R-:W1:Y:S01]  /*0cc0*/  LDC.64 R28, c[0x0][0x3b8] ;  /* 0x0000ee00ff1c7b82 */ /* 0x000e620000000a00 */
[-C--:B0-----:R-:W-:Y:S01]  /*0cd0*/  ISETP.GE.U32.AND P0, PT, R39, R22.reuse, PT ;  /* 0x000000162700720c */ /* 0x081fe20003f06070 */
[----:B------:R-:W-:Y:S01]  /*0ce0*/  BSSY.RECONVERGENT B0, `(.L_x_217) ;  /* 0x000001d000007945 */ /* 0x000fe20003800200 */
[----:B------:R-:W-:Y:S01]  /*0cf0*/  IADD3 R51, P2, PT, R38, R39, RZ ;  /* 0x0000002726337210 */ /* 0x000fe20007f5e0ff */
[----:B------:R-:W-:Y:S01]  /*0d00*/  IMAD.MOV.U32 R32, RZ, RZ, 0x0 ;  /* 0x00000000ff207424 */ /* 0x000fe200078e00ff */
[----:B------:R-:W-:Y:S01]  /*0d10*/  LOP3.LUT R30, R30, R27, RZ, 0x3c, !PT ;  /* 0x0000001b1e1e7212 */ /* 0x000fe200078e3cff */
[----:B------:R-:W-:Y:S01]  /*0d20*/  IMAD.MOV.U32 R33, RZ, RZ, 0x3ca00000 ;  /* 0x3ca00000ff217424 */ /* 0x000fe200078e00ff */
[----:B------:R-:W-:Y:S01]  /*0d30*/  ISETP.GE.AND.EX P0, PT, R40, R23, PT, P0 ;  /* 0x000000172800720c */ /* 0x000fe20003f06300 */
[----:B------:R-:W0:Y:S01]  /*0d40*/  LDC.64 R26, c[0x0][0x3b0] ;  /* 0x0000ec00ff1a7b82 */ /* 0x000e220000000a00 */
[----:B------:R-:W-:-:S02]  /*0d50*/  ISETP.GE.U32.AND P1, PT, R51, R22, PT ;  /* 0x000000163300720c */ /* 0x000fc40003f26070 */
[----:B------:R-:W2:Y:S01]  /*0d60*/  I2F.F64.U64 R30, R30 ;  /* 0x0000001e001e7312 */ /* 0x000ea20000301800 */
[----:B------:R-:W-:-:S04]  /*0d70*/  IADD3.X R50, PT, PT, RZ, R40, RZ, P2, !PT ;  /* 0x00000028ff327210 */ /* 0x000fc800017fe4ff */
[----:B------:R-:W-:Y:S01]  /*0d80*/  ISETP.GE.AND.EX P1, PT, R50, R23, PT, P1 ;  /* 0x000000173200720c */ /* 0x000fe20003f26310 */
[----:B--2---:R-:W-:-:S03]  /*0d90*/  DFMA R30, R30, R32, 5.5511151231257827021e-17 ;  /* 0x3c9000001e1e742b */ /* 0x004fc60000000020 */
[----:B------:R-:W-:Y:S09]  /*0da0*/  @P0 BRA `(.L_x_218) ;  /* 0x0000000000400947 */ /* 0x000ff20003800000 */
[----:B------:R-:W-:Y:S01]  /*0db0*/  IMAD.WIDE.U32 R34, R34, 0x200000, RZ ;  /* 0x0020000022227825 */ /* 0x000fe200078e00ff */
[----:B------:R-:W-:Y:S01]  /*0dc0*/  UMOV UR4, 0xf0000000 ;  /* 0xf000000000047882 */ /* 0x000fe20000000000 */
[----:B------:R-:W-:Y:S02]  /*0dd0*/  UMOV UR5, 0x380fffff ;  /* 0x380fffff00057882 */ /* 0x000fe40000000000 */
[----:B0-----:R-:W-:Y:S01]  /*0de0*/  IMAD R50, R39, R26, RZ ;  /* 0x0000001a27327224 */ /* 0x001fe200078e02ff */
[----:B------:R-:W-:-:S06]  /*0df0*/  LOP3.LUT R34, R34, R53, RZ, 0x3c, !PT ;  /* 0x0000003522227212 */ /* 0x000fcc00078e3cff */
[----:B------:R-:W0:Y:S02]  /*0e00*/  I2F.F64.U64 R34, R34 ;  /* 0x0000002200227312 */ /* 0x000e240000301800 */
[----:B0-----:R-:W-:Y:S01]  /*0e10*/  DFMA R52, R34, R32, 5.5511151231257827021e-17 ;  /* 0x3c9000002234742b */ /* 0x001fe20000000020 */
[----:B------:R-:W-:-:S05]  /*0e20*/  IADD3 R32, P2, PT, R50, UR8, RZ ;  /* 0x0000000832207c10 */ /* 0x000fca000ff5e0ff */
[----:B------:R-:W0:Y:S02]  /*0e30*/  F2F.F32.F64 R33, R52 ;  /* 0x0000003400217310 */ /* 0x000e240000301000 */
[----:B------:R-:W-:-:S14]  /*0e40*/  DSETP.GEU.AND P0, PT, |R52|, UR4, PT ;  /* 0x0000000434007e2a */ /* 0x000fdc000bf0e200 */
[----:B0-----:R-:W-:-:S04]  /*0e50*/  @!P0 FMUL R33, R33, 1.175494350822287508e-38 ;  /* 0x0080000021218820 */ /* 0x001fc80000400000 */
[----:B-1----:R-:W-:Y:S01]  /*0e60*/  FFMA.FTZ R34, R33, R27, R28 ;  /* 0x0000001b21227223 */ /* 0x002fe2000001001c */
[----:B------:R-:W-:-:S04]  /*0e70*/  LEA.HI.X.SX32 R33, R50, UR9, 0x1, P2 ;  /* 0x0000000932217c11 */ /* 0x000fc800090f0eff */
[----:B------:R-:W-:-:S04]  /*0e80*/  FSETP.NEU.FTZ.AND P0, PT, R34, R29, PT ;  /* 0x0000001d2200720b */ /* 0x000fc80003f1d000 */
[----:B------:R-:W-:-:S05]  /*0e90*/  FSEL R35, R34, R28, P0 ;  /* 0x0000001c22237208 */ /* 0x000fca0000000000 */
[----:B------:R2:W-:Y:S04]  /*0ea0*/  STG.E desc[UR6][R32.64], R35 ;  /* 0x0000002320007986 */ /* 0x0005e8000c101906 */
.L_x_218:
[----:B------:R-:W-:Y:S05]  /*0eb0*/  BSYNC.RECONVERGENT B0 ;  /* 0x0000000000007941 */ /* 0x000fea0003800200 */
.L_x_217:
[----:B------:R-:W-:Y:S05]  /*0ec0*/  @P1 BRA `(.L_x_219) ;  /* 0x0000000000301947 */ /* 0x000fea0003800000 */
[----:B------:R-:W-:Y:S01]  /*0ed0*/  UMOV UR4, 0xf0000000 ;  /* 0xf000000000047882 */ /* 0x000fe20000000000 */
[----:B------:R-:W-:Y:S01]  /*0ee0*/  UMOV UR5, 0x380fffff ;  /* 0x380fffff00057882 */ /* 0x000fe20000000000 */
[----:B--2---:R-:W2:Y:S01]  /*0ef0*/  F2F.F32.F64 R33, R30 ;  /* 0x0000001e00217310 */ /* 0x004ea20000301000 */
[----:B------:R-:W-:Y:S01]  /*0f00*/  DSETP.GEU.AND P0, PT, |R30|, UR4, PT ;  /* 0x000000041e007e2a */ /* 0x000fe2000bf0e200 */
[----:B0-----:R-:W-:-:S05]  /*0f10*/  IMAD R51, R51, R26, RZ ;  /* 0x0000001a33337224 */ /* 0x001fca00078e02ff */
[----:B------:R-:W-:-:S08]  /*0f20*/  IADD3 R26, P1, PT, R51, UR8, RZ ;  /* 0x00000008331a7c10 */ /* 0x000fd0000ff3e0ff */
[----:B--2---:R-:W-:-:S04]  /*0f30*/  @!P0 FMUL R33, R33, 1.175494350822287508e-38 ;  /* 0x0080000021218820 */ /* 0x004fc80000400000 */
[----:B-1----:R-:W-:Y:S01]  /*0f40*/  FFMA.FTZ R33, R33, R27, R28 ;  /* 0x0000001b21217223 */ /* 0x002fe2000001001c */
[----:B------:R-:W-:-:S04]  /*0f50*/  LEA.HI.X.SX32 R27, R51, UR9, 0x1, P1 ;  /* 0x00000009331b7c11 */ /* 0x000fc800088f0eff */
[----:B------:R-:W-:-:S04]  /*0f60*/  FSETP.NEU.FTZ.AND P0, PT, R33, R29, PT ;  /* 0x0000001d2100720b */ /* 0x000fc80003f1d000 */
[----:B------:R-:W-:-:S05]  /*0f70*/  FSEL R33, R33, R28, P0 ;  /* 0x0000001c21217208 */ /* 0x000fca0000000000 */
[----:B------:R3:W-:Y:S04]  /*0f80*/  STG.E desc[UR6][R26.64], R33 ;  /* 0x000000211a007986 */ /* 0x0007e8000c101906 */
.L_x_219:
        /* <DEDUP_REMOVED lines=11> */
        .weak           $__internal_11_$__cuda_sm20_div_s64
        .type           $__internal_11_$__cuda_sm20_div_s64,@function
        .size           $__internal_11_$__cuda_sm20_div_s64,(.L_x_298 - $__internal_11_$__cuda_sm20_div_s64)
$__internal_11_$__cuda_sm20_div_s64:
[----:B------:R-:W-:Y:S01]  /*1040*/  IMAD.MOV.U32 R24, RZ, RZ, R44 ;  /* 0x000000ffff187224 */ /* 0x000fe200078e002c */
[----:B------:R-:W-:-:S05]  /*1050*/  MOV R25, RZ ;  /* 0x000000ff00197202 */ /* 0x000fca0000000f00 */
[----:B------:R-:W0:Y:S08]  /*1060*/  I2F.U64.RP R24, R24 ;  /* 0x0000001800187312 */ /* 0x000e300000309000 */
[----:B0-----:R-:W0:Y:S02]  /*1070*/  MUFU.RCP R20, R24 ;  /* 0x0000001800147308 */ /* 0x001e240000001000 */
[----:B0-----:R-:W-:-:S06]  /*1080*/  VIADD R22, R20, 0x1ffffffe ;  /* 0x1ffffffe14167836 */ /* 0x001fcc0000000000 */
[----:B------:R-:W0:Y:S02]  /*1090*/  F2I.U64.TRUNC R22, R22 ;  /* 0x0000001600167311 */ /* 0x000e24000020d800 */
[----:B0-----:R-:W-:-:S04]  /*10a0*/  IMAD.WIDE.U32 R20, R22, R44, RZ ;  /* 0x0000002c16147225 */ /* 0x001fc800078e00ff */
[----:B------:R-:W-:Y:S01]  /*10b0*/  IMAD R21, R23, R44, R21 ;  /* 0x0000002c17157224 */ /* 0x000fe200078e0215 */
[----:B------:R-:W-:-:S05]  /*10c0*/  IADD3 R27, P0, PT, RZ, -R20, RZ ;  /* 0x80000014ff1b7210 */ /* 0x000fca0007f1e0ff */
[----:B------:R-:W-:-:S04]  /*10d0*/  IMAD.HI.U32 R20, R22, R27, RZ ;  /* 0x0000001b16147227 */ /* 0x000fc800078e00ff */
[----:B------:R-:W-:Y:S01]  /*10e0*/  IMAD.X R29, RZ, RZ, ~R21, P0 ;  /* 0x000000ffff1d7224 */ /* 0x000fe200000e0e15 */
        /* <DEDUP_REMOVED lines=14> */
[----:B------:R-:W-:Y:S02]  /*11d0*/  SEL R23, R23, UR4, !P1 ;  /* 0x0000000417177c07 */ /* 0x000fe4000c800000 */
[----:B------:R-:W-:Y:S01]  /*11e0*/  IADD3.X R24, PT, PT, RZ, ~UR5, RZ, P4, !PT ;  /* 0x80000005ff187c10 */ /* 0x000fe2000a7fe4ff */
[----:B------:R-:W-:-:S04]  /*11f0*/  IMAD.X R22, RZ, RZ, ~R22, P0 ;  /* 0x000000ffff167224 */ /* 0x000fc800000e0e16 */
        /* <DEDUP_REMOVED lines=18> */
[-C--:B------:R-:W-:Y:S01]  /*1320*/  IMAD R22, R29, R44.reuse, R21 ;  /* 0x0000002c1d167224 */ /* 0x080fe200078e0215 */
[----:B------:R-:W-:Y:S02]  /*1330*/  IADD3 R31, P0, PT, -R20, R23, RZ ;  /* 0x00000017141f7210 */ /* 0x000fe40007f1e1ff */
[----:B------:R-:W-:Y:S02]  /*1340*/  IADD3 R20, P3, PT, R27, 0x1, RZ ;  /* 0x000000011b147810 */ /* 0x000fe40007f7e0ff */
[----:B------:R-:W-:Y:S01]  /*1350*/  IADD3 R21, P2, PT, -R44, R31, RZ ;  /* 0x0000001f2c157210 */ /* 0x000fe20007f5e1ff */
[----:B------:R-:W-:Y:S01]  /*1360*/  IMAD.X R24, R25, 0x1, ~R22, P0 ;  /* 0x0000000119187824 */ /* 0x000fe200000e0e16 */
[----:B------:R-:W-:Y:S02]  /*1370*/  ISETP.GE.U32.AND P0, PT, R31, R44, PT ;  /* 0x0000002c1f00720c */ /* 0x000fe40003f06070 */
[----:B------:R-:W-:Y:S02]  /*1380*/  IADD3.X R22, PT, PT, RZ, R29, RZ, P3, !PT ;  /* 0x0000001dff167210 */ /* 0x000fe40001ffe4ff */
[----:B------:R-:W-:-:S02]  /*1390*/  ISETP.GE.U32.AND.EX P0, PT, R24, RZ, PT, P0 ;  /* 0x000000ff1800720c */ /* 0x000fc40003f06100 */
[----:B------:R-:W-:Y:S02]  /*13a0*/  IADD3.X R23, PT, PT, R24, -0x1, RZ, P2, !PT ;  /* 0xffffffff18177810 */ /* 0x000fe400017fe4ff */
[----:B------:R-:W-:Y:S02]  /*13b0*/  SEL R21, R21, R31, P0 ;  /* 0x0000001f15157207 */ /* 0x000fe40000000000 */
[----:B------:R-:W-:Y:S02]  /*13c0*/  SEL R27, R20, R27, P0 ;  /* 0x0000001b141b7207 */ /* 0x000fe40000000000 */
[----:B------:R-:W-:Y:S02]  /*13d0*/  SEL R23, R23, R24, P0 ;  /* 0x0000001817177207 */ /* 0x000fe40000000000 */
[----:B------:R-:W-:Y:S02]  /*13e0*/  ISETP.GE.U32.AND P2, PT, R21, R44, PT ;  /* 0x0000002c1500720c */ /* 0x000fe40003f46070 */
[----:B------:R-:W-:Y:S01]  /*13f0*/  SEL R20, R22, R29, P0 ;  /* 0x0000001d16147207 */ /* 0x000fe20000000000 */
[----:B------:R-:W-:Y:S01]  /*1400*/  HFMA2 R29, -RZ, RZ, 0, 0 ;  /* 0x00000000ff1d7431 */ /* 0x000fe200000001ff */
[----:B------:R-:W-:-:S02]  /*1410*/  IADD3 R24, P3, PT, R27, 0x1, RZ ;  /* 0x000000011b187810 */ /* 0x000fc40007f7e0ff */
[----:B------:R-:W-:-:S03]  /*1420*/  ISETP.GE.U32.AND.EX P0, PT, R23, RZ, PT, P2 ;  /* 0x000000ff1700720c */ /* 0x000fc60003f06120 */
[----:B------:R-:W-:Y:S01]  /*1430*/  IMAD.X R25, RZ, RZ, R20, P3 ;  /* 0x000000ffff197224 */ /* 0x000fe200018e0614 */
[----:B------:R-:W-:-:S04]  /*1440*/  SEL R24, R24, R27, P0 ;  /* 0x0000001b18187207 */ /* 0x000fc80000000000 */
[----:B------:R-:W-:Y:S02]  /*1450*/  SEL R25, R25, R20, P0 ;  /* 0x0000001419197207 */ /* 0x000fe40000000000 */
[-C--:B------:R-:W-:Y:S02]  /*1460*/  IADD3 R21, P2, PT, RZ, -R24.reuse, RZ ;  /* 0x80000018ff157210 */ /* 0x080fe40007f5e0ff */
[----:B------:R-:W-:Y:S02]  /*1470*/  ISETP.NE.U32.AND P0, PT, R44, RZ, PT ;  /* 0x000000ff2c00720c */ /* 0x000fe40003f05070 */
[----:B------:R-:W-:Y:S01]  /*1480*/  SEL R24, R21, R24, !P1 ;  /* 0x0000001815187207 */ /* 0x000fe20004800000 */
[----:B------:R-:W-:Y:S01]  /*1490*/  IMAD.X R20, RZ, RZ, ~R25, P2 ;  /* 0x000000ffff147224 */ /* 0x000fe200010e0e19 */
[----:B------:R-:W-:-:S04]  /*14a0*/  ISETP.NE.AND.EX P0, PT, RZ, RZ, PT, P0 ;  /* 0x000000ffff00720c */ /* 0x000fc80003f05300 */
[----:B------:R-:W-:Y:S02]  /*14b0*/  SEL R25, R20, R25, !P1 ;  /* 0x0000001914197207 */ /* 0x000fe40004800000 */
[----:B------:R-:W-:Y:S02]  /*14c0*/  SEL R24, R24, 0xffffffff, P0 ;  /* 0xffffffff18187807 */ /* 0x000fe40000000000 */
[----:B------:R-:W-:Y:S01]  /*14d0*/  SEL R25, R25, 0xffffffff, P0 ;  /* 0xffffffff19197807 */ /* 0x000fe20000000000 */
[----:B------:R-:W-:Y:S06]  /*14e0*/  RET.REL.NODEC R28 `(_ZN2at6native55_GLOBAL__N__1da31dc6_22_DistributionUniform_cu_67fa25cf43distribution_elementwise_grid_stride_kernelIfLi4EZNS0_9templates4cuda21uniform_and_transformIffPNS_17CUDAGeneratorImplEZZZNS4_14uniform_kernelIS7_EEvRNS_18TensorIteratorBaseEddT_ENKUlvE_clEvENKUlvE0_clEvEUlfE_EEvSA_T1_T2_EUlP24curandStatePhilox4_32_10E_ZNS1_27distribution_nullary_kernelIff7double2S7_SJ_SE_EEvSA_SG_RKT3_T4_EUlifE_EEvlNS_15PhiloxCudaStateESF_SG_) ;  /* 0xffffffe81cc47950 */ /* 0x000fec0003c3ffff */
.L_x_221:
        /* <DEDUP_REMOVED lines=9> */
.L_x_298:


//--------------------- .text._ZN2at6native55_GLOBAL__N__1da31dc6_22_DistributionUniform_cu_67fa25cf43distribution_elementwise_grid_stride_kernelIdLi2EZNS0_9templates4cuda21uniform_and_transformIddPNS_17CUDAGeneratorImplEZZZNS4_14uniform_kernelIS7_EEvRNS_18TensorIteratorBaseEddT_ENKUlvE_clEvENKUlvE_clEvEUldE_EEvSA_T1_T2_EUlP24curandStatePhilox4_32_10E0_ZNS1_27distribution_nullary_kernelIdd6float4S7_SJ_SE_EEvSA_SG_RKT3_T4_EUlidE0_EEvlNS_15PhiloxCudaStateESF_SG_ --------------------------
	.section	.text._ZN2at6native55_GLOBAL__N__1da31dc6_22_DistributionUniform_cu_67fa25cf43distribution_elementwise_grid_stride_kernelIdLi2EZNS0_9templates4cuda21uniform_and_transformIddPNS_17CUDAGeneratorImplEZZZNS4_14uniform_kernelIS7_EEvRNS_18TensorIteratorBaseEddT_ENKUlvE_clEvENKUlvE_clEvEUldE_EEvSA_T1_T2_EUlP24curandStatePhilox4_32_10E0_ZNS1_27distribution_nullary_kernelIdd6float4S7_SJ_SE_EEvSA_SG_RKT3_T4_EUlidE0_EEvlNS_15PhiloxCudaStateESF_SG_,"ax",@progbits
	.align	128
.text._ZN2at6native55_GLOBAL__N__1da31dc6_22_DistributionUniform_cu_67fa25cf43distribution_elementwise_grid_stride_kernelIdLi2EZNS0_9templates4cuda21uniform_and_transformIddPNS_17CUDAGeneratorImplEZZZNS4_14uniform_kernelIS7_EEvRNS_18TensorIteratorBaseEddT_ENKUlvE_clEvENKUlvE_clEvEUldE_EEvSA_T1_T2_EUlP24curandStatePhilox4_32_10E0_ZNS1_27distribution_nullary_kernelIdd6float4S7_SJ_SE_EEvSA_SG_RKT3_T4_EUlidE0_EEvlNS_15PhiloxCudaStateESF_SG_:
        .type           _ZN2at6native55_GLOBAL__N__1da31dc6_22_DistributionUniform_cu_67fa25cf43distribution_elementwise_grid_stride_kernelIdLi2EZNS0_9templates4cuda21uniform_and_transformIddPNS_17CUDAGeneratorImplEZZZNS4_14uniform_kernelIS7_EEvRNS_18TensorIteratorBaseEddT_ENKUlvE_clEvENKUlvE_clEvEUldE_EEvSA_T1_T2_EUlP24curandStatePhilox4_32_10E0_ZNS1_27distribution_nullary_kernelIdd6float4S7_SJ_SE_EEvSA_SG_RKT3_T4_EUlidE0_EEvlNS_15PhiloxCudaStateESF_SG_,@function
        .size           _ZN2at6native55_GLOBAL__N__1da31dc6_22_DistributionUniform_cu_67fa25cf43distribution_elementwise_grid_stride_kernelIdLi2EZNS0_9templates4cuda21uniform_and_transformIddPNS_17CUDAGeneratorImplEZZZNS4_14uniform_kernelIS7_EEvRNS_18TensorIteratorBaseEddT_ENKUlvE_clEvENKUlvE_clEvEUldE_EEvSA_T1_T2_EUlP24curandStatePhilox4_32_10E0_ZNS1_27distribution_nullary_kernelIdd6float4S7_SJ_SE_EEvSA_SG_RKT3_T4_EUlidE0_EEvlNS_15PhiloxCudaStateESF_SG_,(.L_x_300 - _ZN2at6native55_GLOBAL__N__1da31dc6_22_DistributionUniform_cu_67fa25cf43distribution_elementwise_grid_stride_kernelIdLi2EZNS0_9templates4cuda21uniform_and_transformIddPNS_17CUDAGeneratorImplEZZZNS4_14uniform_kernelIS7_EEvRNS_18TensorIteratorBaseEddT_ENKUlvE_clEvENKUlvE_clEvEUldE_EEvSA_T1_T2_EUlP24curandStatePhilox4_32_10E0_ZNS1_27distribution_nullary_kernelIdd6float4S7_SJ_SE_EEvSA_SG_RKT3_T4_EUlidE0_EEvlNS_15PhiloxCudaStateESF_SG_)
        .other          _ZN2at6native55_GLOBAL__N__1da31dc6_22_DistributionUniform_cu_67fa25cf43distribution_elementwise_grid_stride_kernelIdLi2EZNS0_9templates4cuda21uniform_and_transformIddPNS_17CUDAGeneratorImplEZZZNS4_14uniform_kernelIS7_EEvRNS_18TensorIteratorBaseEddT_ENKUlvE_clEvENKUlvE_clEvEUldE_EEvSA_T1_T2_EUlP24curandStatePhilox4_32_10E0_ZNS1_27distribution_nullary_kernelIdd6float4S7_SJ_SE_EEvSA_SG_RKT3_T4_EUlidE0_EEvlNS_15PhiloxCudaStateESF_SG_,@"STO_CUDA_ENTRY STV_DEFAULT"
_ZN2at6native55_GLOBAL__N__1da31dc6_22_DistributionUniform_cu_67fa25cf43distribution_elementwise_grid_stride_kernelIdLi2EZNS0_9templates4cuda21uniform_and_transformIddPNS_17CUDAGeneratorImplEZZZNS4_14uniform_kernelIS7_EEvRNS_18TensorIteratorBaseEddT_ENKUlvE_clEvENKUlvE_clEvEUldE_EEvSA_T1_T2_EUlP24curandStatePhilox4_32_10E0_ZNS1_27distribution_nullary_kernelIdd6float4S7_SJ_SE_EEvSA_SG_RKT3_T4_EUlidE0_EEvlNS_15PhiloxCudaStateESF_SG_:
        /* <DEDUP_REMOVED lines=68> */
[----:B0-----:R-:W-:Y:S02]  /*0440*/  IMAD R17, R30, UR6, RZ ;  /* 0x000000061e117c24 */ /* 0x001fe4000f8e02ff */
[----:B------:R-:W-:-:S03]  /*0450*/  IMAD.WIDE.U32 R20, R20, -0x2daee0ad, RZ ;  /* 0xd2511f5314147825 */ /* 0x000fc600078e00ff */
[----:B------:R-:W-:Y:S01]  /*0460*/  SHF.L.U32 R40, R17, 0x1, RZ ;  /* 0x0000000111287819 */ /* 0x000fe200000006ff */
[----:B------:R-:W-:Y:S01]  /*0470*/  IMAD.WIDE.U32 R24, R24, -0x2daee0ad, RZ ;  /* 0xd2511f5318187825 */ /* 0x000fe200078e00ff */
[----:B------:R-:W-:Y:S02]  /*0480*/  LOP3.LUT R38, R14, R16, R21, 0x96, !PT ;  /* 0x000000100e267212 */ /* 0x000fe400078e9615 */
[----:B------:R-:W-:Y:S01]  /*0490*/  IADD3 R21, PT, PT, R23, -0x24c28bd8, RZ ;  /* 0xdb3d742817157810 */ /* 0x000fe20007ffe0ff */
[----:B------:R-:W-:Y:S01]  /*04a0*/  VIADD R16, R22, 0x5384540f ;  /* 0x5384540f16107836 */ /* 0x000fe20000000000 */
[----:B------:R-:W-:Y:S01]  /*04b0*/  LOP3.LUT R32, R15, R20, R25, 0x96, !PT ;  /* 0x000000140f207212 */ /* 0x000fe200078e9619 */
[----:B------:R-:W-:Y:S01]  /*04c0*/  IMAD.WIDE.U32 R38, R38, -0x326172a9, RZ ;  /* 0xcd9e8d5726267825 */ /* 0x000fe200078e00ff */
[----:B------:R-:W-:-:S03]  /*04d0*/  MOV R20, R37 ;  /* 0x0000002500147202 */ /* 0x000fc60000000f00 */
[----:B------:R-:W-:Y:S01]  /*04e0*/  VIADD R19, R22, 0xf1bbcdc8 ;  /* 0xf1bbcdc816137836 */ /* 0x000fe20000000000 */
[----:B------:R-:W-:Y:S01]  /*04f0*/  LOP3.LUT R34, R16, R18, R39, 0x96, !PT ;  /* 0x0000001210227212 */ /* 0x000fe200078e9627 */
[----:B------:R-:W-:Y:S01]  /*0500*/  IMAD.WIDE.U32 R32, R32, -0x326172a9, RZ ;  /* 0xcd9e8d5720207825 */ /* 0x000fe200078e00ff */
[----:B------:R-:W-:-:S03]  /*0510*/  MOV R18, R36 ;  /* 0x0000002400127202 */ /* 0x000fc60000000f00 */
[----:B------:R-:W-:Y:S01]  /*0520*/  IMAD.WIDE.U32 R34, R34, -0x2daee0ad, RZ ;  /* 0xd2511f5322227825 */ /* 0x000fe200078e00ff */
[----:B------:R-:W-:-:S04]  /*0530*/  LOP3.LUT R38, R19, R38, R33, 0x96, !PT ;  /* 0x0000002613267212 */ /* 0x000fc800078e9621 */
        /* <DEDUP_REMOVED lines=22> */
.L_x_222:
[----:B------:R-:W-:-:S07]  /*06a0*/  MOV R28, 0x6c0 ;  /* 0x000006c0001c7802 */ /* 0x000fce0000000f00 */
[----:B------:R-:W-:Y:S05]  /*06b0*/  CALL.REL.NOINC `($__internal_12_$__cuda_sm20_div_s64) ;  /* 0x0000002800c07944 */ /* 0x000fea0003c00000 */
[----:B------:R-:W-:Y:S01]  /*06c0*/  MOV R28, R26 ;  /* 0x0000001a001c7202 */ /* 0x000fe20000000f00 */
[----:B------:R-:W-:-:S07]  /*06d0*/  IMAD.MOV.U32 R29, RZ, RZ, R27 ;  /* 0x000000ffff1d7224 */ /* 0x000fce00078e001b */
.L_x_223:
        /* <DEDUP_REMOVED lines=12> */
[----:B------:R-:W-:Y:S01]  /*07a0*/  IMAD.HI.U32 R45, R38, -0x2daee0ad, RZ ;  /* 0xd2511f53262d7827 */ /* 0x000fe200078e00ff */
[----:B------:R-:W-:Y:S01]  /*07b0*/  LOP3.LUT R44, R44, 0x3, RZ, 0xc0, !PT ;  /* 0x000000032c2c7812 */ /* 0x000fe200078ec0ff */
[----:B------:R-:W2:Y:S02]  /*07c0*/  LDCU.64 UR74, c[0x0][0x548] ;  /* 0x0000a900ff4a77ac */ /* 0x000ea40008000a00 */
[----:B------:R-:W-:Y:S01]  /*07d0*/  IMAD.HI.U32 R43, R39, -0x326172a9, RZ ;  /* 0xcd9e8d57272b7827 */ /* 0x000fe200078e00ff */
[----:B------:R-:W-:Y:S01]  /*07e0*/  LOP3.LUT R45, R34, R45, RZ, 0x3c, !PT ;  /* 0x0000002d222d7212 */ /* 0x000fe200078e3cff */
[----:B------:R-:W3:Y:S01]  /*07f0*/  LDCU UR4, c[0x0][0x3a8] ;  /* 0x00007500ff0477ac */ /* 0x000ee20008000800 */
[----:B------:R-:W4:Y:S01]  /*0800*/  LDC.64 R28, c[0x0][0x558] ;  /* 0x00015600ff1c7b82 */ /* 0x000f220000000a00 */
[----:B------:R-:W-:Y:S01]  /*0810*/  VIADD R42, R22, 0x8ff34781 ;  /* 0x8ff34781162a7836 */ /* 0x000fe20000000000 */
[----:B------:R-:W1:Y:S04]  /*0820*/  LDCU UR70, c[0x0][0x3ac] ;  /* 0x00007580ff4677ac */ /* 0x000e680008000800 */
[----:B------:R-:W-:Y:S01]  /*0830*/  LOP3.LUT R43, R42, R32, R43, 0x96, !PT ;  /* 0x000000202a2b7212 */ /* 0x000fe200078e962b */
[----:B------:R-:W1:Y:S01]  /*0840*/  LDCU UR69, c[0x0][0x4d8] ;  /* 0x00009b00ff4577ac */ /* 0x000e620008000800 */
        /* <DEDUP_REMOVED lines=60> */
.L_x_236:
[----:B------:R-:W-:Y:S01]  /*0c10*/  IADD3 R0, PT, PT, R0, 0x1, RZ ;  /* 0x0000000100007810 */ /* 0x000fe20007ffe0ff */
[----:B------:R-:W-:Y:S03]  /*0c20*/  BSSY.RECONVERGENT B0, `(.L_x_224) ;  /* 0x000000c000007945 */ /* 0x000fe60003800200 */
[C---:B------:R-:W-:Y:S01]  /*0c30*/  ISETP.NE.AND P0, PT, R0.reuse, RZ, PT ;  /* 0x000000ff0000720c */ /* 0x040fe20003f05270 */
[----:B0-----:R-:W-:-:S12]  /*0c40*/  IMAD.WIDE.U32 R48, R0, -0x2daee0ad, RZ ;  /* 0xd2511f5300307825 */ /* 0x001fd800078e00ff */
[----:B-12---:R-:W-:Y:S05]  /*0c50*/  @P0 BRA `(.L_x_225) ;  /* 0x0000000000200947 */ /* 0x006fea0003800000 */
        /* <DEDUP_REMOVED lines=8> */
.L_x_225:
[----:B0-----:R-:W-:Y:S05]  /*0ce0*/  BSYNC.RECONVERGENT B0 ;  /* 0x0000000000007941 */ /* 0x001fea0003800200 */
.L_x_224:
[----:B------:R-:W-:Y:S01]  /*0cf0*/  LOP3.LUT R34, R37, R49, R23, 0x96, !PT ;  /* 0x0000003125227212 */ /* 0x000fe200078e9617 */
[----:B------:R-:W-:Y:S01]  /*0d00*/  IMAD.WIDE.U32 R32, R36, -0x326172a9, RZ ;  /* 0xcd9e8d5724207825 */ /* 0x000fe200078e00ff */
[----:B------:R-:W-:-:S03]  /*0d10*/  ISETP.GT.AND P0, PT, R44, 0x1, PT ;  /* 0x000000012c00780c */ /* 0x000fc60003f04270 */
        /* <DEDUP_REMOVED lines=28> */
[----:B------:R-:W-:-:S03]  /*0ee0*/  MOV R35, R39 ;  /* 0x0000002700237202 */ /* 0x000fc60000000f00 */
[----:B------:R-:W-:Y:S01]  /*0ef0*/  IMAD.WIDE.U32 R32, R32, -0x2daee0ad, RZ ;  /* 0xd2511f5320207825 */ /* 0x000fe200078e00ff */
[----:B------:R-:W-:-:S03]  /*0f00*/  LOP3.LUT R47, R15, R48, R47, 0x96, !PT ;  /* 0x000000300f2f7212 */ /* 0x000fc600078e962f */
[----:B------:R-:W-:Y:S01]  /*0f10*/  VIADD R48, R23, 0x96a522ad ;  /* 0x96a522ad17307836 */ /* 0x000fe20000000000 */
[----:B------:R-:W-:Y:S01]  /*0f20*/  LOP3.LUT R39, R21, R46, R33, 0x96, !PT ;  /* 0x0000002e15277212 */ /* 0x000fe200078e9621 */
[----:B------:R-:W-:-:S03]  /*0f30*/  IMAD.WIDE.U32 R46, R47, -0x326172a9, RZ ;  /* 0xcd9e8d572f2e7825 */ /* 0x000fc600078e00ff */
[----:B------:R-:W-:Y:S01]  /*0f40*/  LOP3.LUT R45, R45, R48, RZ, 0x3c, !PT ;  /* 0x000000302d2d7212 */ /* 0x000fe200078e3cff */
[----:B------:R-:W-:-:S04]  /*0f50*/  IMAD.HI.U32 R49, R39, -0x326172a9, RZ ;  /* 0xcd9e8d5727317827 */ /* 0x000fc800078e00ff */
[----:B------:R-:W-:Y:S01]  /*0f60*/  IMAD R48, R38, -0x2daee0ad, RZ ;  /* 0xd2511f5326307824 */ /* 0x000fe200078e02ff */
[----:B------:R-:W-:Y:S02]  /*0f70*/  LOP3.LUT R38, R19, R34, R47, 0x96, !PT ;  /* 0x0000002213267212 */ /* 0x000fe400078e962f */
[----:B------:R-:W-:Y:S02]  /*0f80*/  MOV R34, R43 ;  /* 0x0000002b00227202 */ /* 0x000fe40000000f00 */
[----:B------:R-:W-:Y:S01]  /*0f90*/  LOP3.LUT R43, R42, R46, R49, 0x96, !PT ;  /* 0x0000002e2a2b7212 */ /* 0x000fe200078e9631 */
[----:B------:R-:W-:Y:S06]  /*0fa0*/  @P0 BRA `(.L_x_226) ;  /* 0x0000000000180947 */ /* 0x000fec0003800000 */
[----:B------:R-:W-:Y:S01]  /*0fb0*/  ISETP.NE.AND P0, PT, R44, RZ, PT ;  /* 0x000000ff2c00720c */ /* 0x000fe20003f05270 */
[----:B------:R-:W-:-:S12]  /*0fc0*/  IMAD R35, R35, -0x326172a9, RZ ;  /* 0xcd9e8d5723237824 */ /* 0x000fd800078e02ff */
[----:B------:R-:W-:Y:S05]  /*0fd0*/  @!P0 BRA `(.L_x_227) ;  /* 0x0000000000208947 */ /* 0x000fea0003800000 */
[----:B------:R-:W-:Y:S01]  /*0fe0*/  MOV R34, R35 ;  /* 0x0000002300227202 */ /* 0x000fe20000000f00 */
[----:B------:R-:W-:Y:S01]  /*0ff0*/  IMAD.MOV.U32 R35, RZ, RZ, R45 ;  /* 0x000000ffff237224 */ /* 0x000fe200078e002d */
[----:B------:R-:W-:Y:S06]  /*1000*/  BRA `(.L_x_227) ;  /* 0x0000000000147947 */ /* 0x000fec0003800000 */
.L_x_226:
[----:B------:R-:W-:Y:S02]  /*1010*/  ISETP.NE.AND P0, PT, R44, 0x3, PT ;  /* 0x000000032c00780c */ /* 0x000fe40003f05270 */
[----:B------:R-:W-:Y:S02]  /*1020*/  MOV R34, R48 ;  /* 0x0000003000227202 */ /* 0x000fe40000000f00 */
[----:B------:R-:W-:-:S09]  /*1030*/  MOV R35, R43 ;  /* 0x0000002b00237202 */ /* 0x000fd20000000f00 */
[----:B------:R-:W-:Y:S01]  /*1040*/  @P0 IMAD.MOV.U32 R34, RZ, RZ, R45 ;  /* 0x000000ffff220224 */ /* 0x000fe200078e002d */
[----:B------:R-:W-:-:S07]  /*1050*/  @P0 MOV R35, R48 ;  /* 0x0000003000230202 */ /* 0x000fce0000000f00 */
.L_x_227:
[----:B------:R-:W-:Y:S01]  /*1060*/  I2FP.F32.U32 R45, R34 ;  /* 0x00000022002d7245 */ /* 0x000fe20000201000 */
[----:B------:R-:W-:Y:S01]  /*1070*/  UISETP.NE.AND UP0, UPT, UR4, URZ, UPT ;  /* 0x000000ff0400728c */ /* 0x000fe2000bf05270 */
[----:B------:R-:W-:Y:S01]  /*1080*/  HFMA2 R34, -RZ, RZ, 0.1171875, 0 ;  /* 0x2f800000ff227431 */ /* 0x000fe200000001ff */
[----:B------:R-:W-:-:S04]  /*1090*/  I2FP.F32.U32 R46, R35 ;  /* 0x00000023002e7245 */ /* 0x000fc80000201000 */
[-C--:B------:R-:W-:Y:S01]  /*10a0*/  FFMA.FTZ R45, R45, R34.reuse, 1.1641532182693481445e-10 ;  /* 0x2f0000002d2d7423 */ /* 0x080fe20000010022 */
[----:B------:R-:W-:Y:S02]  /*10b0*/  FFMA.FTZ R46, R46, R34, 1.1641532182693481445e-10 ;  /* 0x2f0000002e2e7423 */ /* 0x000fe40000010022 */
[----:B------:R-:W-:Y:S05]  /*10c0*/  BRA.U UP0, `(.L_x_228) ;  /* 0x00000001006c7547 */ /* 0x000fea000b800000 */
[----:B------:R-:W-:Y:S01]  /*10d0*/  ISETP.GE.U32.AND P0, PT, R18, R30, PT ;  /* 0x0000001e1200720c */ /* 0x000fe20003f06070 */
[----:B------:R-:W-:Y:S01]  /*10e0*/  BSSY.RECONVERGENT B0, `(.L_x_229) ;  /* 0x000000f000007945 */ /* 0x000fe20003800200 */
[----:B------:R-:W-:Y:S02]  /*10f0*/  IADD3 R35, P2, PT, R17, R18, RZ ;  /* 0x0000001211237210 */ /* 0x000fe40007f5e0ff */
[----:B------:R-:W-:Y:S02]  /*1100*/  ISETP.GE.AND.EX P0, PT, R20, R31, PT, P0 ;  /* 0x0000001f1400720c */ /* 0x000fe40003f06300 */
[----:B------:R-:W-:Y:S01]  /*1110*/  ISETP.GE.U32.AND P1, PT, R35, R30, PT ;  /* 0x0000001e2300720c */ /* 0x000fe20003f26070 */
[----:B------:R-:W-:-:S05]  /*1120*/  IMAD.X R34, RZ, RZ, R20, P2 ;  /* 0x000000ffff227224 */ /* 0x000fca00010e0614 */
[----:B------:R-:W-:-:S05]  /*1130*/  ISETP.GE.AND.EX P1, PT, R34, R31, PT, P1 ;  /* 0x0000001f2200720c */ /* 0x000fca0003f26310 */
[----:B------:R-:W-:Y:S08]  /*1140*/  @P0 BRA `(.L_x_230) ;  /* 0x0000000000200947 */ /* 0x000ff00003800000 */
[----:B------:R-:W-:Y:S01]  /*1150*/  FMUL.FTZ R45, R45, 1 ;  /* 0x3f8000002d2d7820 */ /* 0x000fe20000410000 */
[----:B------:R-:W0:Y:S03]  /*1160*/  LDC.64 R48, c[0x0][0x540] ;  /* 0x00015000ff307b82 */ /* 0x000e260000000a00 */
[----:B------:R-:W1:Y:S02]  /*1170*/  F2F.F64.F32 R34, R45 ;  /* 0x0000002d00227310 */ /* 0x000e640000201800 */
[----:B-1----:R-:W-:-:S08]  /*1180*/  DFMA R34, R34, UR74, R26 ;  /* 0x0000004a22227c2b */ /* 0x002fd0000800001a */
[----:B------:R-:W-:-:S06]  /*1190*/  DSETP.NEU.AND P0, PT, R34, R28, PT ;  /* 0x0000001c2200722a */ /* 0x000fcc0003f0d000 */
[----:B------:R-:W-:Y:S02]  /*11a0*/  FSEL R34, R34, UR34, P0 ;  /* 0x0000002222227c08 */ /* 0x000fe40008000000 */
[----:B------:R-:W-:-:S05]  /*11b0*/  FSEL R35, R35, UR35, P0 ;  /* 0x0000002323237c08 */ /* 0x000fca0008000000 */
[----:B0-----:R0:W-:Y:S02]  /*11c0*/  STG.E.64 desc[UR76][R48.64], R34 ;  /* 0x0000002230007986 */ /* 0x0011e4000c101b4c */
.L_x_230:
[----:B------:R-:W-:Y:S05]  /*11d0*/  BSYNC.RECONVERGENT B0 ;  /* 0x0000000000007941 */ /* 0x000fea0003800200 */
.L_x_229:
[----:B------:R-:W-:Y:S05]  /*11e0*/  @P1 BRA `(.L_x_231) ;  /* 0x0000001c00cc1947 */ /* 0x000fea0003800000 */
[----:B------:R-:W-:Y:S01]  /*11f0*/  FMUL.FTZ R45, R46, 1 ;  /* 0x3f8000002e2d7820 */ /* 0x000fe20000410000 */
[----:B0-----:R-:W0:Y:S03]  /*1200*/  LDC.64 R34, c[0x0][0x540] ;  /* 0x00015000ff227b82 */ /* 0x001e260000000a00 */
[----:B------:R-:W1:Y:S02]  /*1210*/  F2F.F64.F32 R46, R45 ;  /* 0x0000002d002e7310 */ /* 0x000e640000201800 */
[----:B-1----:R-:W-:-:S08]  /*1220*/  DFMA R46, R46, UR74, R26 ;  /* 0x0000004a2e2e7c2b */ /* 0x002fd0000800001a */
[----:B------:R-:W-:-:S06]  /*1230*/  DSETP.NEU.AND P0, PT, R46, R28, PT ;  /* 0x0000001c2e00722a */ /* 0x000fcc0003f0d000 */
[----:B------:R-:W-:Y:S02]  /*1240*/  FSEL R46, R46, UR34, P0 ;  /* 0x000000222e2e7c08 */ /* 0x000fe40008000000 */
[----:B------:R-:W-:-:S05]  /*1250*/  FSEL R47, R47, UR35, P0 ;  /* 0x000000232f2f7c08 */ /* 0x000fca0008000000 */
[----:B0-----:R1:W-:Y:S01]  /*1260*/  STG.E.64 desc[UR76][R34.64], R46 ;  /* 0x0000002e22007986 */ /* 0x0013e2000c101b4c */
[----:B------:R-:W-:Y:S05]  /*1270*/  BRA `(.L_x_231) ;  /* 0x0000001c00a87947 */ /* 0x000fea0003800000 */
.L_x_228:
[----:B------:R-:W-:Y:S01]  /*1280*/  ISETP.GE.U32.AND P0, PT, R18, R30, PT ;  /* 0x0000001e1200720c */ /* 0x000fe20003f06070 */
[----:B------:R-:W-:Y:S03]  /*1290*/  BSSY.RECONVERGENT B0, `(.L_x_232) ;  /* 0x00000f3000007945 */ /* 0x000fe60003800200 */
        /* <DEDUP_REMOVED lines=232> */
.L_x_234:
[----:B------:R-:W-:Y:S01]  /*2120*/  FMUL.FTZ R45, R45, 1 ;  /* 0x3f8000002d2d7820 */ /* 0x000fe20000410000 */
[----:B------:R-:W0:Y:S03]  /*2130*/  LDCU.64 UR48, c[0x0][0x540] ;  /* 0x0000a800ff3077ac */ /* 0x000e260008000a00 */
[----:B------:R-:W1:Y:S02]  /*2140*/  F2F.F64.F32 R34, R45 ;  /* 0x0000002d00227310 */ /* 0x000e640000201800 */
[----:B-1----:R-:W-:Y:S01]  /*2150*/  DFMA R34, R34, UR74, R26 ;  /* 0x0000004a22227c2b */ /* 0x002fe2000800001a */
[----:B0-----:R-:W-:-:S04]  /*2160*/  IADD3 R48, P0, PT, R47, UR48, RZ ;  /* 0x000000302f307c10 */ /* 0x001fc8000ff1e0ff */
[----:B------:R-:W-:-:S03]  /*2170*/  IADD3.X R49, PT, PT, RZ, UR49, RZ, P0, !PT ;  /* 0x00000031ff317c10 */ /* 0x000fc600087fe4ff */
[----:B------:R-:W-:-:S06]  /*2180*/  DSETP.NEU.AND P1, PT, R34, R28, PT ;  /* 0x0000001c2200722a */ /* 0x000fcc0003f2d000 */
[----:B------:R-:W-:Y:S02]  /*2190*/  FSEL R34, R34, UR34, P1 ;  /* 0x0000002222227c08 */ /* 0x000fe40008800000 */
[----:B------:R-:W-:-:S05]  /*21a0*/  FSEL R35, R35, UR35, P1 ;  /* 0x0000002323237c08 */ /* 0x000fca0008800000 */
[----:B------:R0:W-:Y:S02]  /*21b0*/  STG.E.64 desc[UR76][R48.64], R34 ;  /* 0x0000002230007986 */ /* 0x0001e4000c101b4c */
.L_x_233:
[----:B------:R-:W-:Y:S05]  /*21c0*/  BSYNC.RECONVERGENT B0 ;  /* 0x0000000000007941 */ /* 0x000fea0003800200 */
.L_x_232:
[----:B------:R-:W-:-:S04]  /*21d0*/  IADD3 R47, P1, PT, R17, R18, RZ ;  /* 0x00000012112f7210 */ /* 0x000fc80007f3e0ff */
        /* <DEDUP_REMOVED lines=234> */
.L_x_235:
[----:B------:R-:W-:Y:S01]  /*3080*/  FMUL.FTZ R48, R46, 1 ;  /* 0x3f8000002e307820 */ /* 0x000fe20000410000 */
[----:B------:R-:W0:Y:S03]  /*3090*/  LDCU.64 UR48, c[0x0][0x540] ;  /* 0x0000a800ff3077ac */ /* 0x000e260008000a00 */
[----:B------:R-:W1:Y:S02]  /*30a0*/  F2F.F64.F32 R34, R48 ;  /* 0x0000003000227310 */ /* 0x000e640000201800 */
[----:B-1----:R-:W-:Y:S01]  /*30b0*/  DFMA R34, R34, UR74, R26 ;  /* 0x0000004a22227c2b */ /* 0x002fe2000800001a */
[----:B0-----:R-:W-:-:S05]  /*30c0*/  IADD3 R46, P0, PT, R45, UR48, RZ ;  /* 0x000000302d2e7c10 */ /* 0x001fca000ff1e0ff */
[----:B------:R-:W-:Y:S02]  /*30d0*/  IMAD.X R47, RZ, RZ, UR49, P0 ;  /* 0x00000031ff2f7e24 */ /* 0x000fe400080e06ff */
[----:B------:R-:W-:-:S06]  /*30e0*/  DSETP.NEU.AND P1, PT, R34, R28, PT ;  /* 0x0000001c2200722a */ /* 0x000fcc0003f2d000 */
[----:B------:R-:W-:Y:S02]  /*30f0*/  FSEL R34, R34, UR34, P1 ;  /* 0x0000002222227c08 */ /* 0x000fe40008800000 */
[----:B------:R-:W-:-:S05]  /*3100*/  FSEL R35, R35, UR35, P1 ;  /* 0x0000002323237c08 */ /* 0x000fca0008800000 */
[----:B------:R2:W-:Y:S02]  /*3110*/  STG.E.64 desc[UR76][R46.64], R34 ;  /* 0x000000222e007986 */ /* 0x0005e4000c101b4c */
.L_x_231:
[----:B------:R-:W-:Y:S01]  /*3120*/  IADD3 R18, P0, PT, R40, R18, RZ ;  /* 0x0000001228127210 */ /* 0x000fe20007f1e0ff */
[----:B------:R-:W-:Y:S01]  /*3130*/  IMAD.HI.U32 R45, R38, -0x2daee0ad, RZ ;  /* 0xd2511f53262d7827 */ /* 0x000fe200078e00ff */
[----:B------:R-:W-:Y:S05]  /*3140*/  WARPSYNC.ALL ;  /* 0x0000000000007948 */ /* 0x000fea0003800000 */
[----:B------:R-:W-:Y:S01]  /*3150*/  IADD3.X R20, PT, PT, RZ, R20, RZ, P0, !PT ;  /* 0x00000014ff147210 */ /* 0x000fe200007fe4ff */
[----:B------:R-:W-:Y:S01]  /*3160*/  BAR.SYNC.DEFER_BLOCKING 0x0 ;  /* 0x0000000000007b1d */ /* 0x000fe20000010000 */
[----:B------:R-:W-:Y:S02]  /*3170*/  ISETP.GE.U32.AND P0, PT, R18, R24, PT ;  /* 0x000000181200720c */ /* 0x000fe40003f06070 */
[----:B------:R-:W-:-:S02]  /*3180*/  LOP3.LUT R45, R32, R45, RZ, 0x3c, !PT ;  /* 0x0000002d202d7212 */ /* 0x000fc400078e3cff */
[----:B------:R-:W-:-:S13]  /*3190*/  ISETP.GE.AND.EX P0, PT, R20, R41, PT, P0 ;  /* 0x000000291400720c */ /* 0x000fda0003f06300 */
[----:B------:R-:W-:Y:S05]  /*31a0*/  @!P0 BRA `(.L_x_236) ;  /* 0xffffffd800988947 */ /* 0x000fea000383ffff */
[----:B------:R-:W-:Y:S05]  /*31b0*/  EXIT ;  /* 0x000000000000794d */ /* 0x000fea0003800000 */
        .weak           $__internal_12_$__cuda_sm20_div_s64
        .type           $__internal_12_$__cuda_sm20_div_s64,@function
        .size           $__internal_12_$__cuda_sm20_div_s64,(.L_x_300 - $__internal_12_$__cuda_sm20_div_s64)
$__internal_12_$__cuda_sm20_div_s64:
        /* <DEDUP_REMOVED lines=28> */
[----:B------:R-:W-:Y:S01]  /*3380*/  IMAD.HI.U32 R24, P2, R29, R31, R24 ;  /* 0x0000001f1d187227 */ /* 0x000fe20007840018 */
[----:B------:R-:W-:-:S03]  /*3390*/  IADD3.X R31, PT, PT, RZ, ~UR5, RZ, P4, !PT ;  /* 0x80000005ff1f7c10 */ /* 0x000fc6000a7fe4ff */
        /* <DEDUP_REMOVED lines=30> */
[----:B------:R-:W-:Y:S02]  /*3580*/  ISETP.GE.U32.AND.EX P0, PT, R27, RZ, PT, P2 ;  /* 0x000000ff1b00720c */ /* 0x000fe40003f06120 */
[----:B------:R-:W-:Y:S01]  /*3590*/  MOV R29, 0x0 ;  /* 0x00000000001d7802 */ /* 0x000fe20000000f00 */
        /* <DEDUP_REMOVED lines=11> */
[----:B------:R-:W-:Y:S06]  /*3650*/  RET.REL.NODEC R28 `(_ZN2at6native55_GLOBAL__N__1da31dc6_22_DistributionUniform_cu_67fa25cf43distribution_elementwise_grid_stride_kernelIdLi2EZNS0_9templates4cuda21uniform_and_transformIddPNS_17CUDAGeneratorImplEZZZNS4_14uniform_kernelIS7_EEvRNS_18TensorIteratorBaseEddT_ENKUlvE_clEvENKUlvE_clEvEUldE_EEvSA_T1_T2_EUlP24curandStatePhilox4_32_10E0_ZNS1_27distribution_nullary_kernelIdd6float4S7_SJ_SE_EEvSA_SG_RKT3_T4_EUlidE0_EEvlNS_15PhiloxCudaStateESF_SG_) ;  /* 0xffffffc81c687950 */ /* 0x000fec0003c3ffff */
.L_x_237:
        /* <DEDUP_REMOVED lines=10> */
.L_x_300:


//--------------------- .text._ZN2at6native55_GLOBAL__N__1da31dc6_22_DistributionUniform_cu_67fa25cf43distribution_elementwise_grid_stride_kernelIdLi2EZNS0_9templates4cuda21uniform_and_transformIddPNS_17CUDAGeneratorImplEZZZNS4_14uniform_kernelIS7_EEvRNS_18TensorIteratorBaseEddT_ENKUlvE_clEvENKUlvE_clEvEUldE_EEvSA_T1_T2_EUlP24curandStatePhilox4_32_10E0_ZNS1_27distribution_nullary_kernelIdd6float4S7_SJ_SE_EEvSA_SG_RKT3_T4_EUlidE_EEvlNS_15PhiloxCudaStateESF_SG_ --------------------------
	.section	.text._ZN2at6native55_GLOBAL__N__1da31dc6_22_DistributionUniform_cu_67fa25cf43distribution_elementwise_grid_stride_kernelIdLi2EZNS0_9templates4cuda21uniform_and_transformIddPNS_17CUDAGeneratorImplEZZZNS4_14uniform_kernelIS7_EEvRNS_18TensorIteratorBaseEddT_ENKUlvE_clEvENKUlvE_clEvEUldE_EEvSA_T1_T2_EUlP24curandStatePhilox4_32_10E0_ZNS1_27distribution_nullary_kernelIdd6float4S7_SJ_SE_EEvSA_SG_RKT3_T4_EUlidE_EEvlNS_15PhiloxCudaStateESF_SG_,"ax",@progbits
	.align	128
.text._ZN2at6native55_GLOBAL__N__1da31dc6_22_DistributionUniform_cu_67fa25cf43distribution_elementwise_grid_stride_kernelIdLi2EZNS0_9templates4cuda21uniform_and_transformIddPNS_17CUDAGeneratorImplEZZZNS4_14uniform_kernelIS7_EEvRNS_18TensorIteratorBaseEddT_ENKUlvE_clEvENKUlvE_clEvEUldE_EEvSA_T1_T2_EUlP24curandStatePhilox4_32_10E0_ZNS1_27distribution_nullary_kernelIdd6float4S7_SJ_SE_EEvSA_SG_RKT3_T4_EUlidE_EEvlNS_15PhiloxCudaStateESF_SG_:
        .type           _ZN2at6native55_GLOBAL__N__1da31dc6_22_DistributionUniform_cu_67fa25cf43distribution_elementwise_grid_stride_kernelIdLi2EZNS0_9templates4cuda21uniform_and_transformIddPNS_17CUDAGeneratorImplEZZZNS4_14uniform_kernelIS7_EEvRNS_18TensorIteratorBaseEddT_ENKUlvE_clEvENKUlvE_clEvEUldE_EEvSA_T1_T2_EUlP24curandStatePhilox4_32_10E0_ZNS1_27distribution_nullary_kernelIdd6float4S7_SJ_SE_EEvSA_SG_RKT3_T4_EUlidE_EEvlNS_15PhiloxCudaStateESF_SG_,@function
        .size           _ZN2at6native55_GLOBAL__N__1da31dc6_22_DistributionUniform_cu_67fa25cf43distribution_elementwise_grid_stride_kernelIdLi2EZNS0_9templates4cuda21uniform_and_transformIddPNS_17CUDAGeneratorImplEZZZNS4_14uniform_kernelIS7_EEvRNS_18TensorIteratorBaseEddT_ENKUlvE_clEvENKUlvE_clEvEUldE_EEvSA_T1_T2_EUlP24curandStatePhilox4_32_10E0_ZNS1_27distribution_nullary_kernelIdd6float4S7_SJ_SE_EEvSA_SG_RKT3_T4_EUlidE_EEvlNS_15PhiloxCudaStateESF_SG_,(.L_x_302 - _ZN2at6native55_GLOBAL__N__1da31dc6_22_DistributionUniform_cu_67fa25cf43distribution_elementwise_grid_stride_kernelIdLi2EZNS0_9templates4cuda21uniform_and_transformIddPNS_17CUDAGeneratorImplEZZZNS4_14uniform_kernelIS7_EEvRNS_18TensorIteratorBaseEddT_ENKUlvE_clEvENKUlvE_clEvEUldE_EEvSA_T1_T2_EUlP24curandStatePhilox4_32_10E0_ZNS1_27distribution_nullary_kernelIdd6float4S7_SJ_SE_EEvSA_SG_RKT3_T4_EUlidE_EEvlNS_15PhiloxCudaStateESF_SG_)
        .other          _ZN2at6native55_GLOBAL__N__1da31dc6_22_DistributionUniform_cu_67fa25cf43distribution_elementwise_grid_stride_kernelIdLi2EZNS0_9templates4cuda21uniform_and_transformIddPNS_17CUDAGeneratorImplEZZZNS4_14uniform_kernelIS7_EEvRNS_18TensorIteratorBaseEddT_ENKUlvE_clEvENKUlvE_clEvEUldE_EEvSA_T1_T2_EUlP24curandStatePhilox4_32_10E0_ZNS1_27distribution_nullary_kernelIdd6float4S7_SJ_SE_EEvSA_SG_RKT3_T4_EUlidE_EEvlNS_15PhiloxCudaStateESF_SG_,@"STO_CUDA_ENTRY STV_DEFAULT"
_ZN2at6native55_GLOBAL__N__1da31dc6_22_DistributionUniform_cu_67fa25cf43distribution_elementwise_grid_stride_kernelIdLi2EZNS0_9templates4cuda21uniform_and_transformIddPNS_17CUDAGeneratorImplEZZZNS4_14uniform_kernelIS7_EEvRNS_18TensorIteratorBaseEddT_ENKUlvE_clEvENKUlvE_clEvEUldE_EEvSA_T1_T2_EUlP24curandStatePhilox4_32_10E0_ZNS1_27distribution_nullary_kernelIdd6float4S7_SJ_SE_EEvSA_SG_RKT3_T4_EUlidE_EEvlNS_15PhiloxCudaStateESF_SG_:
        /* <DEDUP_REMOVED lines=24> */
[----:B------:R-:W-:Y:S02]  /*0180*/  IMAD.MOV.U32 R38, RZ, RZ, R42 ;  /* 0x000000ffff267224 */ /* 0x000fe400078e002a */
        /* <DEDUP_REMOVED lines=51> */
[----:B------:R-:W-:Y:S01]  /*04c0*/  IADD3 R16, PT, PT, R18, 0x5384540f, RZ ;  /* 0x5384540f12107810 */ /* 0x000fe20007ffe0ff */
[----:B---3--:R-:W-:Y:S01]  /*04d0*/  IMAD R17, R26, UR8, RZ ;  /* 0x000000081a117c24 */ /* 0x008fe2000f8e02ff */
[----:B------:R-:W-:Y:S01]  /*04e0*/  LOP3.LUT R46, R15, R24, R21, 0x96, !PT ;  /* 0x000000180f2e7212 */ /* 0x000fe200078e9615 */
[----:B------:R-:W-:-:S04]  /*04f0*/  IMAD.WIDE.U32 R40, R40, -0x326172a9, RZ ;  /* 0xcd9e8d5728287825 */ /* 0x000fc800078e00ff */
[----:B------:R-:W-:Y:S01]  /*0500*/  IMAD.WIDE.U32 R46, R46, -0x326172a9, RZ ;  /* 0xcd9e8d572e2e7825 */ /* 0x000fe200078e00ff */
[----:B------:R-:W-:-:S03]  /*0510*/  LOP3.LUT R28, R16, R22, R41, 0x96, !PT ;  /* 0x00000016101c7212 */ /* 0x000fc600078e9629 */
[----:B------:R-:W-:Y:S01]  /*0520*/  VIADD R41, R19, 0xdb3d7428 ;  /* 0xdb3d742813297836 */ /* 0x000fe20000000000 */
[----:B------:R-:W-:Y:S01]  /*0530*/  LOP3.LUT R40, R39, R40, R47, 0x96, !PT ;  /* 0x0000002827287212 */ /* 0x000fe200078e962f */
[----:B------:R-:W-:-:S04]  /*0540*/  IMAD.WIDE.U32 R28, R28, -0x2daee0ad, RZ ;  /* 0xd2511f531c1c7825 */ /* 0x000fc800078e00ff */
        /* <DEDUP_REMOVED lines=23> */
.L_x_238:
[----:B------:R-:W-:-:S07]  /*06c0*/  MOV R32, 0x6e0 ;  /* 0x000006e000207802 */ /* 0x000fce0000000f00 */
[----:B------:R-:W-:Y:S05]  /*06d0*/  CALL.REL.NOINC `($__internal_13_$__cuda_sm20_div_s64) ;  /* 0x0000000800207944 */ /* 0x000fea0003c00000 */
.L_x_239:
        /* <DEDUP_REMOVED lines=10> */
[----:B------:R-:W0:Y:S01]  /*0780*/  LDC.64 R22, c[0x0][0x3c0] ;  /* 0x0000f000ff167b82 */ /* 0x000e220000000a00 */
[----:B------:R-:W-:Y:S01]  /*0790*/  IMAD.HI.U32 R51, R40, -0x2daee0ad, RZ ;  /* 0xd2511f5328337827 */ /* 0x000fe200078e00ff */
[----:B------:R-:W-:Y:S01]  /*07a0*/  LOP3.LUT R47, R30, 0x3, RZ, 0xc0, !PT ;  /* 0x000000031e2f7812 */ /* 0x000fe200078ec0ff */
[----:B------:R-:W1:Y:S02]  /*07b0*/  LDCU UR4, c[0x0][0x3b0] ;  /* 0x00007600ff0477ac */ /* 0x000e640008000800 */
[----:B------:R-:W-:Y:S01]  /*07c0*/  IMAD.HI.U32 R29, R49, -0x326172a9, RZ ;  /* 0xcd9e8d57311d7827 */ /* 0x000fe200078e00ff */
[----:B------:R-:W-:Y:S01]  /*07d0*/  LOP3.LUT R51, R28, R51, RZ, 0x3c, !PT ;  /* 0x000000331c337212 */ /* 0x000fe200078e3cff */
[----:B------:R-:W2:Y:S01]  /*07e0*/  LDCU.64 UR10, c[0x0][0x3b8] ;  /* 0x00007700ff0a77ac */ /* 0x000ea20008000a00 */
[----:B------:R-:W3:Y:S01]  /*07f0*/  LDC.64 R24, c[0x0][0x3c8] ;  /* 0x0000f200ff187b82 */ /* 0x000ee20000000a00 */
[----:B------:R-:W-:Y:S01]  /*0800*/  VIADD R48, R19, 0x96a522ad ;  /* 0x96a522ad13307836 */ /* 0x000fe20000000000 */
[----:B------:R-:W-:Y:S01]  /*0810*/  LOP3.LUT R46, R44, R46, R29, 0x96, !PT ;  /* 0x0000002e2c2e7212 */ /* 0x000fe200078e961d */
[----:B------:R-:W4:Y:S01]  /*0820*/  LDCU.64 UR8, c[0x0][0x3a8] ;  /* 0x00007500ff0877ac */ /* 0x000f220008000a00 */
[----:B------:R-:W0:Y:S04]  /*0830*/  LDCU.64 UR12, c[0x0][0x3c0] ;  /* 0x00007800ff0c77ac */ /* 0x000e280008000a00 */
[----:B------:R-:W0:Y:S02]  /*0840*/  LDC.64 R26, c[0x0][0x380] ;  /* 0x0000e000ff1a7b82 */ /* 0x000e240000000a00 */
.L_x_247:
[----:B------:R-:W-:Y:S01]  /*0850*/  IADD3 R0, PT, PT, R0, 0x1, RZ ;  /* 0x0000000100007810 */ /* 0x000fe20007ffe0ff */
[----:B------:R-:W-:Y:S03]  /*0860*/  BSSY.RECONVERGENT B0, `(.L_x_240) ;  /* 0x000000c000007945 */ /* 0x000fe60003800200 */
[C---:B------:R-:W-:Y:S01]  /*0870*/  ISETP.NE.AND P0, PT, R0.reuse, RZ, PT ;  /* 0x000000ff0000720c */ /* 0x040fe20003f05270 */
[----:B01----:R-:W-:-:S12]  /*0880*/  IMAD.WIDE.U32 R30, R0, -0x2daee0ad, RZ ;  /* 0xd2511f53001e7825 */ /* 0x003fd800078e00ff */
[----:B------:R-:W-:Y:S05]  /*0890*/  @P0 BRA `(.L_x_241) ;  /* 0x0000000000200947 */ /* 0x000fea0003800000 */
        /* <DEDUP_REMOVED lines=8> */
.L_x_241:
[----:B012-4-:R-:W-:Y:S05]  /*0920*/  BSYNC.RECONVERGENT B0 ;  /* 0x0000000000007941 */ /* 0x017fea0003800200 */
.L_x_240:
[----:B------:R-:W-:Y:S01]  /*0930*/  LOP3.LUT R32, R43, R31, R19, 0x96, !PT ;  /* 0x0000001f2b207212 */ /* 0x000fe200078e9613 */
[----:B------:R-:W-:Y:S01]  /*0940*/  IMAD.WIDE.U32 R28, R38, -0x326172a9, RZ ;  /* 0xcd9e8d57261c7825 */ /* 0x000fe200078e00ff */
[----:B------:R-:W-:Y:S02]  /*0950*/  ISETP.GT.AND P0, PT, R47, 0x1, PT ;  /* 0x000000012f00780c */ /* 0x000fe40003f04270 */
[----:B------:R-:W-:Y:S01]  /*0960*/  LOP3.LUT R51, R51, R48, RZ, 0x3c, !PT ;  /* 0x0000003033337212 */ /* 0x000fe200078e3cff */
        /* <DEDUP_REMOVED lines=30> */
[----:B------:R-:W-:Y:S01]  /*0b50*/  IMAD.MOV.U32 R33, RZ, RZ, R49 ;  /* 0x000000ffff217224 */ /* 0x000fe200078e0031 */
[----:B------:R-:W-:Y:S01]  /*0b60*/  LOP3.LUT R49, R41, R34, R29, 0x96, !PT ;  /* 0x0000002229317212 */ /* 0x000fe200078e961d */
[----:B------:R-:W-:-:S04]  /*0b70*/  IMAD.WIDE.U32 R30, R30, -0x326172a9, RZ ;  /* 0xcd9e8d571e1e7825 */ /* 0x000fc800078e00ff */
[----:B------:R-:W-:-:S04]  /*0b80*/  IMAD.HI.U32 R53, R49, -0x326172a9, RZ ;  /* 0xcd9e8d5731357827 */ /* 0x000fc800078e00ff */
[----:B------:R-:W-:Y:S01]  /*0b90*/  IMAD R35, R40, -0x2daee0ad, RZ ;  /* 0xd2511f5328237824 */ /* 0x000fe200078e02ff */
[----:B------:R-:W-:Y:S02]  /*0ba0*/  LOP3.LUT R40, R39, R32, R31, 0x96, !PT ;  /* 0x0000002027287212 */ /* 0x000fe400078e961f */
[----:B------:R-:W-:Y:S01]  /*0bb0*/  LOP3.LUT R34, R44, R30, R53, 0x96, !PT ;  /* 0x0000001e2c227212 */ /* 0x000fe200078e9635 */
[----:B------:R-:W-:Y:S06]  /*0bc0*/  @P0 BRA `(.L_x_242) ;  /* 0x0000000000180947 */ /* 0x000fec0003800000 */
[----:B------:R-:W-:Y:S01]  /*0bd0*/  ISETP.NE.AND P0, PT, R47, RZ, PT ;  /* 0x000000ff2f00720c */ /* 0x000fe20003f05270 */
[----:B------:R-:W-:-:S12]  /*0be0*/  IMAD R30, R33, -0x326172a9, RZ ;  /* 0xcd9e8d57211e7824 */ /* 0x000fd800078e02ff */
[----:B------:R-:W-:Y:S05]  /*0bf0*/  @!P0 BRA `(.L_x_243) ;  /* 0x0000000000208947 */ /* 0x000fea0003800000 */
[----:B------:R-:W-:Y:S01]  /*0c00*/  IMAD.MOV.U32 R46, RZ, RZ, R30 ;  /* 0x000000ffff2e7224 */ /* 0x000fe200078e001e */
[----:B------:R-:W-:Y:S01]  /*0c10*/  MOV R30, R51 ;  /* 0x00000033001e7202 */ /* 0x000fe20000000f00 */
[----:B------:R-:W-:Y:S06]  /*0c20*/  BRA `(.L_x_243) ;  /* 0x0000000000147947 */ /* 0x000fec0003800000 */
.L_x_242:
[----:B------:R-:W-:Y:S01]  /*0c30*/  ISETP.NE.AND P0, PT, R47, 0x3, PT ;  /* 0x000000032f00780c */ /* 0x000fe20003f05270 */
[----:B------:R-:W-:Y:S02]  /*0c40*/  IMAD.MOV.U32 R46, RZ, RZ, R35 ;  /* 0x000000ffff2e7224 */ /* 0x000fe400078e0023 */
[----:B------:R-:W-:-:S10]  /*0c50*/  IMAD.MOV.U32 R30, RZ, RZ, R34 ;  /* 0x000000ffff1e7224 */ /* 0x000fd400078e0022 */
[----:B------:R-:W-:Y:S01]  /*0c60*/  @P0 MOV R46, R51 ;  /* 0x00000033002e0202 */ /* 0x000fe20000000f00 */
[----:B------:R-:W-:-:S07]  /*0c70*/  @P0 IMAD.MOV.U32 R30, RZ, RZ, R35 ;  /* 0x000000ffff1e0224 */ /* 0x000fce00078e0023 */
.L_x_243:
[-C--:B------:R-:W-:Y:S01]  /*0c80*/  ISETP.GE.U32.AND P0, PT, R37, R26.reuse, PT ;  /* 0x0000001a2500720c */ /* 0x080fe20003f06070 */
[----:B------:R-:W-:Y:S01]  /*0c90*/  BSSY.RECONVERGENT B0, `(.L_x_244) ;  /* 0x0000015000007945 */ /* 0x000fe20003800200 */
[----:B------:R-:W-:Y:S01]  /*0ca0*/  IADD3 R35, P2, PT, R17, R37, RZ ;  /* 0x0000002511237210 */ /* 0x000fe20007f5e0ff */
[----:B------:R-:W-:Y:S01]  /*0cb0*/  HFMA2 R51, -RZ, RZ, 0.1171875, 0 ;  /* 0x2f800000ff337431 */ /* 0x000fe200000001ff */
[----:B------:R-:W-:Y:S02]  /*0cc0*/  ISETP.GE.AND.EX P0, PT, R36, R27, PT, P0 ;  /* 0x0000001b2400720c */ /* 0x000fe40003f06300 */
[----:B------:R-:W-:Y:S01]  /*0cd0*/  ISETP.GE.U32.AND P1, PT, R35, R26, PT ;  /* 0x0000001a2300720c */ /* 0x000fe20003f26070 */
[----:B------:R-:W-:Y:S01]  /*0ce0*/  IMAD.X R32, RZ, RZ, R36, P2 ;  /* 0x000000ffff207224 */ /* 0x000fe200010e0624 */
[----:B------:R-:W-:-:S04]  /*0cf0*/  I2FP.F32.U32 R50, R30 ;  /* 0x0000001e00327245 */ /* 0x000fc80000201000 */
[----:B------:R-:W-:-:S05]  /*0d00*/  ISETP.GE.AND.EX P1, PT, R32, R27, PT, P1 ;  /* 0x0000001b2000720c */ /* 0x000fca0003f26310 */
[----:B------:R-:W-:Y:S08]  /*0d10*/  @P0 BRA `(.L_x_245) ;  /* 0x0000000000300947 */ /* 0x000ff00003800000 */
[----:B------:R-:W-:Y:S01]  /*0d20*/  I2FP.F32.U32 R30, R46 ;  /* 0x0000002e001e7245 */ /* 0x000fe20000201000 */
[----:B------:R-:W-:-:S04]  /*0d30*/  IMAD R31, R37, UR4, RZ ;  /* 0x00000004251f7c24 */ /* 0x000fc8000f8e02ff */
[----:B------:R-:W-:-:S04]  /*0d40*/  FFMA.FTZ R30, R30, R51, 1.1641532182693481445e-10 ;  /* 0x2f0000001e1e7423 */ /* 0x000fc80000010033 */
[----:B------:R-:W-:Y:S01]  /*0d50*/  FMUL.FTZ R46, R30, 1 ;  /* 0x3f8000001e2e7820 */ /* 0x000fe20000410000 */
[----:B------:R-:W-:-:S03]  /*0d60*/  IADD3 R30, P2, PT, R31, UR8, RZ ;  /* 0x000000081f1e7c10 */ /* 0x000fc6000ff5e0ff */
[----:B------:R-:W0:Y:S01]  /*0d70*/  F2F.F64.F32 R32, R46 ;  /* 0x0000002e00207310 */ /* 0x000e220000201800 */
[----:B------:R-:W-:Y:S01]  /*0d80*/  LEA.HI.X.SX32 R31, R31, UR9, 0x1, P2 ;  /* 0x000000091f1f7c11 */ /* 0x000fe200090f0eff */
[----:B0-----:R-:W-:-:S08]  /*0d90*/  DFMA R32, R32, UR10, R22 ;  /* 0x0000000a20207c2b */ /* 0x001fd00008000016 */
[----:B---3--:R-:W-:-:S06]  /*0da0*/  DSETP.NEU.AND P0, PT, R32, R24, PT ;  /* 0x000000182000722a */ /* 0x008fcc0003f0d000 */
[----:B------:R-:W-:Y:S02]  /*0db0*/  FSEL R32, R32, UR12, P0 ;  /* 0x0000000c20207c08 */ /* 0x000fe40008000000 */
[----:B------:R-:W-:-:S05]  /*0dc0*/  FSEL R33, R33, UR13, P0 ;  /* 0x0000000d21217c08 */ /* 0x000fca0008000000 */
[----:B------:R0:W-:Y:S02]  /*0dd0*/  STG.E.64 desc[UR6][R30.64], R32 ;  /* 0x000000201e007986 */ /* 0x0001e4000c101b06 */
.L_x_245:
[----:B------:R-:W-:Y:S05]  /*0de0*/  BSYNC.RECONVERGENT B0 ;  /* 0x0000000000007941 */ /* 0x000fea0003800200 */
.L_x_244:
[----:B------:R-:W-:Y:S01]  /*0df0*/  FFMA.FTZ R46, R50, R51, 1.1641532182693481445e-10 ;  /* 0x2f000000322e7423 */ /* 0x000fe20000010033 */
[----:B------:R-:W-:Y:S06]  /*0e00*/  @P1 BRA `(.L_x_246) ;  /* 0x0000000000281947 */ /* 0x000fec0003800000 */
[----:B------:R-:W-:Y:S01]  /*0e10*/  FMUL.FTZ R46, R46, 1 ;  /* 0x3f8000002e2e7820 */ /* 0x000fe20000410000 */
[----:B------:R-:W-:-:S03]  /*0e20*/  IMAD R35, R35, UR4, RZ ;  /* 0x0000000423237c24 */ /* 0x000fc6000f8e02ff */
[----:B0-----:R-:W0:Y:S02]  /*0e30*/  F2F.F64.F32 R30, R46 ;  /* 0x0000002e001e7310 */ /* 0x001e240000201800 */
[----:B------:R-:W-:-:S04]  /*0e40*/  IADD3 R32, P1, PT, R35, UR8, RZ ;  /* 0x0000000823207c10 */ /* 0x000fc8000ff3e0ff */
[----:B------:R-:W-:Y:S01]  /*0e50*/  LEA.HI.X.SX32 R33, R35, UR9, 0x1, P1 ;  /* 0x0000000923217c11 */ /* 0x000fe200088f0eff */
[----:B0-----:R-:W-:-:S08]  /*0e60*/  DFMA R30, R30, UR10, R22 ;  /* 0x0000000a1e1e7c2b */ /* 0x001fd00008000016 */
[----:B---3--:R-:W-:-:S06]  /*0e70*/  DSETP.NEU.AND P0, PT, R30, R24, PT ;  /* 0x000000181e00722a */ /* 0x008fcc0003f0d000 */
[----:B------:R-:W-:Y:S02]  /*0e80*/  FSEL R30, R30, UR12, P0 ;  /* 0x0000000c1e1e7c08 */ /* 0x000fe40008000000 */
[----:B------:R-:W-:-:S05]  /*0e90*/  FSEL R31, R31, UR13, P0 ;  /* 0x0000000d1f1f7c08 */ /* 0x000fca0008000000 */
[----:B------:R1:W-:Y:S02]  /*0ea0*/  STG.E.64 desc[UR6][R32.64], R30 ;  /* 0x0000001e20007986 */ /* 0x0003e4000c101b06 */
.L_x_246:
[----:B------:R-:W-:Y:S01]  /*0eb0*/  IADD3 R37, P0, PT, R42, R37, RZ ;  /* 0x000000252a257210 */ /* 0x000fe20007f1e0ff */
[----:B------:R-:W-:Y:S01]  /*0ec0*/  IMAD.HI.U32 R51, R40, -0x2daee0ad, RZ ;  /* 0xd2511f5328337827 */ /* 0x000fe200078e00ff */
[----:B------:R-:W-:Y:S05]  /*0ed0*/  WARPSYNC.ALL ;  /* 0x0000000000007948 */ /* 0x000fea0003800000 */
[----:B------:R-:W-:Y:S01]  /*0ee0*/  IMAD.X R36, RZ, RZ, R36, P0 ;  /* 0x000000ffff247224 */ /* 0x000fe200000e0624 */
[----:B------:R-:W-:Y:S01]  /*0ef0*/  BAR.SYNC.DEFER_BLOCKING 0x0 ;  /* 0x0000000000007b1d */ /* 0x000fe20000010000 */
[----:B------:R-:W-:Y:S01]  /*0f00*/  ISETP.GE.U32.AND P0, PT, R37, R20, PT ;  /* 0x000000142500720c */ /* 0x000fe20003f06070 */
[----:B------:R-:W-:Y:S01]  /*0f10*/  IMAD.MOV.U32 R46, RZ, RZ, R34 ;  /* 0x000000ffff2e7224 */ /* 0x000fe200078e0022 */
[----:B------:R-:W-:-:S02]  /*0f20*/  LOP3.LUT R51, R28, R51, RZ, 0x3c, !PT ;  /* 0x000000331c337212 */ /* 0x000fc400078e3cff */
[----:B------:R-:W-:-:S13]  /*0f30*/  ISETP.GE.AND.EX P0, PT, R36, R45, PT, P0 ;  /* 0x0000002d2400720c */ /* 0x000fda0003f06300 */
[----:B------:R-:W-:Y:S05]  /*0f40*/  @!P0 BRA `(.L_x_247) ;  /* 0xfffffff800408947 */ /* 0x000fea000383ffff */
[----:B------:R-:W-:Y:S05]  /*0f50*/  EXIT ;  /* 0x000000000000794d */ /* 0x000fea0003800000 */
        .weak           $__internal_13_$__cuda_sm20_div_s64
        .type           $__internal_13_$__cuda_sm20_div_s64,@function
        .size           $__internal_13_$__cuda_sm20_div_s64,(.L_x_302 - $__internal_13_$__cuda_sm20_div_s64)
$__internal_13_$__cuda_sm20_div_s64:
        /* <DEDUP_REMOVED lines=55> */
[----:B------:R-:W-:Y:S01]  /*12d0*/  SEL R21, R21, R33, P0 ;  /* 0x0000002115157207 */ /* 0x000fe20000000000 */
[----:B------:R-:W-:Y:S01]  /*12e0*/  IMAD.MOV.U32 R33, RZ, RZ, 0x0 ;  /* 0x00000000ff217424 */ /* 0x000fe200078e00ff */
        /* <DEDUP_REMOVED lines=17> */
[----:B------:R-:W-:Y:S06]  /*1400*/  RET.REL.NODEC R32 `(_ZN2at6native55_GLOBAL__N__1da31dc6_22_DistributionUniform_cu_67fa25cf43distribution_elementwise_grid_stride_kernelIdLi2EZNS0_9templates4cuda21uniform_and_transformIddPNS_17CUDAGeneratorImplEZZZNS4_14uniform_kernelIS7_EEvRNS_18TensorIteratorBaseEddT_ENKUlvE_clEvENKUlvE_clEvEUldE_EEvSA_T1_T2_EUlP24curandStatePhilox4_32_10E0_ZNS1_27distribution_nullary_kernelIdd6float4S7_SJ_SE_EEvSA_SG_RKT3_T4_EUlidE_EEvlNS_15PhiloxCudaStateESF_SG_) ;  /* 0xffffffe820fc7950 */ /* 0x000fec0003c3ffff */
.L_x_248:
        /* <DEDUP_REMOVED lines=15> */
.L_x_302:


//--------------------- .text._ZN2at6native55_GLOBAL__N__1da31dc6_22_DistributionUniform_cu_67fa25cf43distribution_elementwise_grid_stride_kernelIdLi2EZNS0_9templates4cuda21uniform_and_transformIddPNS_17CUDAGeneratorImplEZZZNS4_14uniform_kernelIS7_EEvRNS_18TensorIteratorBaseEddT_ENKUlvE_clEvENKUlvE_clEvEUldE_EEvSA_T1_T2_EUlP24curandStatePhilox4_32_10E_ZNS1_27distribution_nullary_kernelIdd7double2S7_SJ_SE_EEvSA_SG_RKT3_T4_EUlidE0_EEvlNS_15PhiloxCudaStateESF_SG_ --------------------------
	.section	.text._ZN2at6native55_GLOBAL__N__1da31dc6_22_DistributionUniform_cu_67fa25cf43distribution_elementwise_grid_stride_kernelIdLi2EZNS0_9templates4cuda21uniform_and_transformIddPNS_17CUDAGeneratorImplEZZZNS4_14uniform_kernelIS7_EEvRNS_18TensorIteratorBaseEddT_ENKUlvE_clEvENKUlvE_clEvEUldE_EEvSA_T1_T2_EUlP24curandStatePhilox4_32_10E_ZNS1_27distribution_nullary_kernelIdd7double2S7_SJ_SE_EEvSA_SG_RKT3_T4_EUlidE0_EEvlNS_15PhiloxCudaStateESF_SG_,"ax",@progbits
	.align	128
.text._ZN2at6native55_GLOBAL__N__1da31dc6_22_DistributionUniform_cu_67fa25cf43distribution_elementwise_grid_stride_kernelIdLi2EZNS0_9templates4cuda21uniform_and_transformIddPNS_17CUDAGeneratorImplEZZZNS4_14uniform_kernelIS7_EEvRNS_18TensorIteratorBaseEddT_ENKUlvE_clEvENKUlvE_clEvEUldE_EEvSA_T1_T2_EUlP24curandStatePhilox4_32_10E_ZNS1_27distribution_nullary_kernelIdd7double2S7_SJ_SE_EEvSA_SG_RKT3_T4_EUlidE0_EEvlNS_15PhiloxCudaStateESF_SG_:
        .type           _ZN2at6native55_GLOBAL__N__1da31dc6_22_DistributionUniform_cu_67fa25cf43distribution_elementwise_grid_stride_kernelIdLi2EZNS0_9templates4cuda21uniform_and_transformIddPNS_17CUDAGeneratorImplEZZZNS4_14uniform_kernelIS7_EEvRNS_18TensorIteratorBaseEddT_ENKUlvE_clEvENKUlvE_clEvEUldE_EEvSA_T1_T2_EUlP24curandStatePhilox4_32_10E_ZNS1_27distribution_nullary_kernelIdd7double2S7_SJ_SE_EEvSA_SG_RKT3_T4_EUlidE0_EEvlNS_15PhiloxCudaStateESF_SG_,@function
        .size           _ZN2at6native55_GLOBAL__N__1da31dc6_22_DistributionUniform_cu_67fa25cf43distribution_elementwise_grid_stride_kernelIdLi2EZNS0_9templates4cuda21uniform_and_transformIddPNS_17CUDAGeneratorImplEZZZNS4_14uniform_kernelIS7_EEvRNS_18TensorIteratorBaseEddT_ENKUlvE_clEvENKUlvE_clEvEUldE_EEvSA_T1_T2_EUlP24curandStatePhilox4_32_10E_ZNS1_27distribution_nullary_kernelIdd7double2S7_SJ_SE_EEvSA_SG_RKT3_T4_EUlidE0_EEvlNS_15PhiloxCudaStateESF_SG_,(.L_x_304 - _ZN2at6native55_GLOBAL__N__1da31dc6_22_DistributionUniform_cu_67fa25cf43distribution_elementwise_grid_stride_kernelIdLi2EZNS0_9templates4cuda21uniform_and_transformIddPNS_17CUDAGeneratorImplEZZZNS4_14uniform_kernelIS7_EEvRNS_18TensorIteratorBaseEddT_ENKUlvE_clEvENKUlvE_clEvEUldE_EEvSA_T1_T2_EUlP24curandStatePhilox4_32_10E_ZNS1_27distribution_nullary_kernelIdd7double2S7_SJ_SE_EEvSA_SG_RKT3_T4_EUlidE0_EEvlNS_15PhiloxCudaStateESF_SG_)
        .other          _ZN2at6native55_GLOBAL__N__1da31dc6_22_DistributionUniform_cu_67fa25cf43distribution_elementwise_grid_stride_kernelIdLi2EZNS0_9templates4cuda21uniform_and_transformIddPNS_17CUDAGeneratorImplEZZZNS4_14uniform_kernelIS7_EEvRNS_18TensorIteratorBaseEddT_ENKUlvE_clEvENKUlvE_clEvEUldE_EEvSA_T1_T2_EUlP24curandStatePhilox4_32_10E_ZNS1_27distribution_nullary_kernelIdd7double2S7_SJ_SE_EEvSA_SG_RKT3_T4_EUlidE0_EEvlNS_15PhiloxCudaStateESF_SG_,@"STO_CUDA_ENTRY STV_DEFAULT"
_ZN2at6native55_GLOBAL__N__1da31dc6_22_DistributionUniform_cu_67fa25cf43distribution_elementwise_grid_stride_kernelIdLi2EZNS0_9templates4cuda21uniform_and_transformIddPNS_17CUDAGeneratorImplEZZZNS4_14uniform_kernelIS7_EEvRNS_18TensorIteratorBaseEddT_ENKUlvE_clEvENKUlvE_clEvEUldE_EEvSA_T1_T2_EUlP24curandStatePhilox4_32_10E_ZNS1_27distribution_nullary_kernelIdd7double2S7_SJ_SE_EEvSA_SG_RKT3_T4_EUlidE0_EEvlNS_15PhiloxCudaStateESF_SG_:
        /* <DEDUP_REMOVED lines=24> */
[----:B------:R-:W-:-:S04]  /*0180*/  IMAD.WIDE.U32 R8, R40, -0x326172a9, RZ ;  /* 0xcd9e8d5728087825 */ /* 0x000fc800078e00ff */
[----:B------:R-:W-:Y:S02]  /*0190*/  IMAD.MOV.U32 R38, RZ, RZ, R41 ;  /* 0x000000ffff267224 */ /* 0x000fe400078e0029 */
[----:B------:R-:W-:Y:S01]  /*01a0*/  IMAD.SHL.U32 R44, R36, 0x2, RZ ;  /* 0x00000002242c7824 */ /* 0x000fe200078e00ff */
        /* <DEDUP_REMOVED lines=40> */
[----:B------:R-:W-:Y:S02]  /*0430*/  LOP3.LUT R18, R11, R14, R17, 0x96, !PT ;  /* 0x0000000e0b127212 */ /* 0x000fe400078e9611 */
[C---:B------:R-:W-:Y:S01]  /*0440*/  IADD3 R17, PT, PT, R20.reuse, -0xe443238, RZ ;  /* 0xf1bbcdc814117810 */ /* 0x040fe20007ffe0ff */
[----:B------:R-:W-:Y:S02]  /*0450*/  VIADD R12, R20, 0x1715609d ;  /* 0x1715609d140c7836 */ /* 0x000fe40000000000 */
[----:B------:R-:W-:-:S03]  /*0460*/  IMAD.WIDE.U32 R18, R18, -0x326172a9, RZ ;  /* 0xcd9e8d5712127825 */ /* 0x000fc600078e00ff */
[----:B------:R-:W-:Y:S01]  /*0470*/  LOP3.LUT R24, R12, R22, R27, 0x96, !PT ;  /* 0x000000160c187212 */ /* 0x000fe200078e961b */
[----:B------:R-:W-:Y:S01]  /*0480*/  VIADD R14, R21, 0x646e171e ;  /* 0x646e171e150e7836 */ /* 0x000fe20000000000 */
[----:B------:R-:W-:-:S03]  /*0490*/  LOP3.LUT R46, R13, R26, R19, 0x96, !PT ;  /* 0x0000001a0d2e7212 */ /* 0x000fc600078e9613 */
        /* <DEDUP_REMOVED lines=34> */
[----:B------:R-:W-:Y:S02]  /*06c0*/  @P1 IADD3 R26, PT, PT, R26, 0x1, RZ ;  /* 0x000000011a1a1810 */ /* 0x000fe40007ffe0ff */
[----:B------:R-:W-:Y:S01]  /*06d0*/  @!P2 LOP3.LUT R26, RZ, R44, RZ, 0x33, !PT ;  /* 0x0000002cff1aa212 */ /* 0x000fe200078e33ff */
[----:B------:R-:W-:Y:S06]  /*06e0*/  BRA `(.L_x_250) ;  /* 0x0000000000107947 */ /* 0x000fec0003800000 */
.L_x_249:
[----:B------:R-:W-:-:S07]  /*06f0*/  MOV R26, 0x710 ;  /* 0x00000710001a7802 */ /* 0x000fce0000000f00 */
[----:B------:R-:W-:Y:S05]  /*0700*/  CALL.REL.NOINC `($__internal_14_$__cuda_sm20_div_s64) ;  /* 0x0000002800c47944 */ /* 0x000fea0003c00000 */
[----:B------:R-:W-:Y:S01]  /*0710*/  MOV R26, R24 ;  /* 0x00000018001a7202 */ /* 0x000fe20000000f00 */
[----:B------:R-:W-:-:S07]  /*0720*/  IMAD.MOV.U32 R27, RZ, RZ, R25 ;  /* 0x000000ffff1b7224 */ /* 0x000fce00078e0019 */
.L_x_250:
        /* <DEDUP_REMOVED lines=11> */
[----:B------:R-:W1:Y:S01]  /*07e0*/  LDC.64 R24, c[0x0][0x550] ;  /* 0x00015400ff187b82 */ /* 0x000e620000000a00 */
[----:B------:R-:W-:Y:S01]  /*07f0*/  IADD3 R45, PT, PT, R21, -0x695add53, RZ ;  /* 0x96a522ad152d7810 */ /* 0x000fe20007ffe0ff */
[----:B------:R-:W-:Y:S01]  /*0800*/  IMAD R46, R46, -0x326172a9, RZ ;  /* 0xcd9e8d572e2e7824 */ /* 0x000fe200078e02ff */
[----:B------:R-:W-:Y:S01]  /*0810*/  LOP3.LUT R47, R30, 0x3, RZ, 0xc0, !PT ;  /* 0x000000031e2f7812 */ /* 0x000fe200078ec0ff */
[----:B------:R-:W2:Y:S01]  /*0820*/  LDCU.64 UR74, c[0x0][0x548] ;  /* 0x0000a900ff4a77ac */ /* 0x000ea20008000a00 */
[----:B------:R-:W-:-:S03]  /*0830*/  LOP3.LUT R48, R48, R45, RZ, 0x3c, !PT ;  /* 0x0000002d30307212 */ /* 0x000fc600078e3cff */
[----:B------:R-:W3:Y:S01]  /*0840*/  LDC.64 R26, c[0x0][0x558] ;  /* 0x00015600ff1a7b82 */ /* 0x000ee20000000a00 */
        /* <DEDUP_REMOVED lines=63> */
.L_x_263:
[----:B------:R-:W-:Y:S01]  /*0c40*/  VIADD R0, R0, 0x1 ;  /* 0x0000000100007836 */ /* 0x000fe20000000000 */
[----:B------:R-:W-:Y:S03]  /*0c50*/  BSSY.RECONVERGENT B0, `(.L_x_251) ;  /* 0x000000c000007945 */ /* 0x000fe60003800200 */
[C---:B-1----:R-:W-:Y:S01]  /*0c60*/  IMAD.WIDE.U32 R32, R0.reuse, -0x2daee0ad, RZ ;  /* 0xd2511f5300207825 */ /* 0x042fe200078e00ff */
[----:B------:R-:W-:-:S13]  /*0c70*/  ISETP.NE.AND P0, PT, R0, RZ, PT ;  /* 0x000000ff0000720c */ /* 0x000fda0003f05270 */
[----:B0-2---:R-:W-:Y:S05]  /*0c80*/  @P0 BRA `(.L_x_252) ;  /* 0x0000000000200947 */ /* 0x005fea0003800000 */
        /* <DEDUP_REMOVED lines=8> */
.L_x_252:
[----:B0-----:R-:W-:Y:S05]  /*0d10*/  BSYNC.RECONVERGENT B0 ;  /* 0x0000000000007941 */ /* 0x001fea0003800200 */
.L_x_251:
        /* <DEDUP_REMOVED lines=55> */
.L_x_253:
        /* <DEDUP_REMOVED lines=9> */
.L_x_254:
[----:B------:R-:W-:-:S04]  /*1120*/  IMAD.WIDE.U32 R34, R32, 0x200000, RZ ;  /* 0x0020000020227825 */ /* 0x000fc800078e00ff */
[----:B------:R-:W-:Y:S01]  /*1130*/  HFMA2 R32, -RZ, RZ, 0, 0 ;  /* 0x00000000ff207431 */ /* 0x000fe200000001ff */
[----:B------:R-:W-:Y:S01]  /*1140*/  UISETP.NE.AND UP0, UPT, UR4, URZ, UPT ;  /* 0x000000ff0400728c */ /* 0x000fe2000bf05270 */
[----:B------:R-:W-:Y:S01]  /*1150*/  IMAD.WIDE.U32 R50, R30, 0x200000, RZ ;  /* 0x002000001e327825 */ /* 0x000fe200078e00ff */
[----:B------:R-:W-:-:S03]  /*1160*/  LOP3.LUT R34, R34, R49, RZ, 0x3c, !PT ;  /* 0x0000003122227212 */ /* 0x000fc600078e3cff */
[----:B------:R-:W-:Y:S01]  /*1170*/  IMAD.MOV.U32 R33, RZ, RZ, 0x3ca00000 ;  /* 0x3ca00000ff217424 */ /* 0x000fe200078e00ff */
[----:B------:R-:W-:Y:S02]  /*1180*/  LOP3.LUT R50, R50, R31, RZ, 0x3c, !PT ;  /* 0x0000001f32327212 */ /* 0x000fe400078e3cff */
        /* <DEDUP_REMOVED lines=13> */
[----:B------:R-:W0:Y:S01]  /*1260*/  LDC.64 R34, c[0x0][0x540] ;  /* 0x00015000ff227b82 */ /* 0x000e220000000a00 */
[----:B------:R-:W-:-:S08]  /*1270*/  DFMA R30, R30, UR74, R24 ;  /* 0x0000004a1e1e7c2b */ /* 0x000fd00008000018 */
[----:B------:R-:W-:-:S06]  /*1280*/  DSETP.NEU.AND P0, PT, R30, R26, PT ;  /* 0x0000001a1e00722a */ /* 0x000fcc0003f0d000 */
[----:B------:R-:W-:Y:S02]  /*1290*/  FSEL R30, R30, UR34, P0 ;  /* 0x000000221e1e7c08 */ /* 0x000fe40008000000 */
[----:B------:R-:W-:-:S05]  /*12a0*/  FSEL R31, R31, UR35, P0 ;  /* 0x000000231f1f7c08 */ /* 0x000fca0008000000 */
[----:B0-----:R0:W-:Y:S02]  /*12b0*/  STG.E.64 desc[UR76][R34.64], R30 ;  /* 0x0000001e22007986 */ /* 0x0011e4000c101b4c */
.L_x_257:
[----:B------:R-:W-:Y:S05]  /*12c0*/  BSYNC.RECONVERGENT B0 ;  /* 0x0000000000007941 */ /* 0x000fea0003800200 */
.L_x_256:
[----:B------:R-:W-:Y:S05]  /*12d0*/  @P1 BRA `(.L_x_258) ;  /* 0x0000001c00b01947 */ /* 0x000fea0003800000 */
[----:B0-----:R-:W0:Y:S01]  /*12e0*/  LDC.64 R30, c[0x0][0x540] ;  /* 0x00015000ff1e7b82 */ /* 0x001e220000000a00 */
[----:B------:R-:W-:-:S08]  /*12f0*/  DFMA R32, R32, UR74, R24 ;  /* 0x0000004a20207c2b */ /* 0x000fd00008000018 */
[----:B------:R-:W-:-:S06]  /*1300*/  DSETP.NEU.AND P0, PT, R32, R26, PT ;  /* 0x0000001a2000722a */ /* 0x000fcc0003f0d000 */
[----:B------:R-:W-:Y:S02]  /*1310*/  FSEL R32, R32, UR34, P0 ;  /* 0x0000002220207c08 */ /* 0x000fe40008000000 */
[----:B------:R-:W-:-:S05]  /*1320*/  FSEL R33, R33, UR35, P0 ;  /* 0x0000002321217c08 */ /* 0x000fca0008000000 */
[----:B0-----:R1:W-:Y:S01]  /*1330*/  STG.E.64 desc[UR76][R30.64], R32 ;  /* 0x000000201e007986 */ /* 0x0013e2000c101b4c */
[----:B------:R-:W-:Y:S05]  /*1340*/  BRA `(.L_x_258) ;  /* 0x0000001c00947947 */ /* 0x000fea0003800000 */
.L_x_255:
[----:B------:R-:W-:Y:S01]  /*1350*/  ISETP.GE.U32.AND P0, PT, R37, R28, PT ;  /* 0x0000001c2500720c */ /* 0x000fe20003f06070 */
[----:B------:R-:W-:Y:S03]  /*1360*/  BSSY.RECONVERGENT B0, `(.L_x_259) ;  /* 0x00000f1000007945 */ /* 0x000fe60003800200 */
[----:B------:R-:W-:-:S13]  /*1370*/  ISETP.GE.AND.EX P0, PT, R38, R29, PT, P0 ;  /* 0x0000001d2600720c */ /* 0x000fda0003f06300 */
[----:B------:R-:W-:Y:S05]  /*1380*/  @P0 BRA `(.L_x_260) ;  /* 0x0000000c00b80947 */ /* 0x000fea0003800000 */
[----:B------:R-:W-:Y:S01]  /*1390*/  MOV R34, RZ ;  /* 0x000000ff00227202 */ /* 0x000fe20000000f00 */
[----:B------:R-:W-:Y:S01]  /*13a0*/  IMAD.MOV.U32 R35, RZ, RZ, R37 ;  /* 0x000000ffff237224 */ /* 0x000fe200078e0025 */
[----:B------:R-:W-:-:S03]  /*13b0*/  UISETP.NE.AND UP0, UPT, UR72, URZ, UPT ;  /* 0x000000ff4800728c */ /* 0x000fc6000bf05270 */
[----:B------:R-:W-:-:S05]  /*13c0*/  IMAD.HI.U32 R51, R37, UR36, R34 ;  /* 0x0000002425337c27 */ /* 0x000fca000f8e0022 */
[----:B------:R-:W-:-:S04]  /*13d0*/  SHF.R.U32.HI R51, RZ, UR37, R51 ;  /* 0x00000025ff337c19 */ /* 0x000fc80008011633 */
[----:B------:R-:W-:-:S05]  /*13e0*/  IADD3 R34, PT, PT, -R51, RZ, RZ ;  /* 0x000000ff33227210 */ /* 0x000fca0007ffe1ff */
[----:B------:R-:W-:-:S04]  /*13f0*/  IMAD R49, R34, UR70, R37 ;  /* 0x0000004622317c24 */ /* 0x000fc8000f8e0225 */
[----:B------:R-:W-:Y:S01]  /*1400*/  IMAD R49, R49, UR69, RZ ;  /* 0x0000004531317c24 */ /* 0x000fe2000f8e02ff */
        /* <DEDUP_REMOVED lines=222> */
.L_x_261:
[----:B------:R-:W0:Y:S01]  /*21f0*/  LDCU.64 UR48, c[0x0][0x540] ;  /* 0x0000a800ff3077ac */ /* 0x000e220008000a00 */
[----:B------:R-:W-:-:S08]  /*2200*/  DFMA R30, R30, UR74, R24 ;  /* 0x0000004a1e1e7c2b */ /* 0x000fd00008000018 */
[----:B------:R-:W-:-:S06]  /*2210*/  DSETP.NEU.AND P1, PT, R30, R26, PT ;  /* 0x0000001a1e00722a */ /* 0x000fcc0003f2d000 */
[----:B------:R-:W-:Y:S02]  /*2220*/  FSEL R30, R30, UR34, P1 ;  /* 0x000000221e1e7c08 */ /* 0x000fe40008800000 */
[----:B------:R-:W-:Y:S02]  /*2230*/  FSEL R31, R31, UR35, P1 ;  /* 0x000000231f1f7c08 */ /* 0x000fe40008800000 */
[----:B0-----:R-:W-:-:S04]  /*2240*/  IADD3 R34, P0, PT, R49, UR48, RZ ;  /* 0x0000003031227c10 */ /* 0x001fc8000ff1e0ff */
[----:B------:R-:W-:-:S05]  /*2250*/  IADD3.X R35, PT, PT, RZ, UR49, RZ, P0, !PT ;  /* 0x00000031ff237c10 */ /* 0x000fca00087fe4ff */
[----:B------:R0:W-:Y:S04]  /*2260*/  STG.E.64 desc[UR76][R34.64], R30 ;  /* 0x0000001e22007986 */ /* 0x0001e8000c101b4c */
.L_x_260:
[----:B------:R-:W-:Y:S05]  /*2270*/  BSYNC.RECONVERGENT B0 ;  /* 0x0000000000007941 */ /* 0x000fea0003800200 */
.L_x_259:
[----:B0-----:R-:W-:-:S04]  /*2280*/  IADD3 R31, P1, PT, R36, R37, RZ ;  /* 0x00000025241f7210 */ /* 0x001fc80007f3e0ff */
[----:B------:R-:W-:Y:S01]  /*2290*/  ISETP.GE.U32.AND P0, PT, R31, R28, PT ;  /* 0x0000001c1f00720c */ /* 0x000fe20003f06070 */
[----:B------:R-:W-:-:S05]  /*22a0*/  IMAD.X R30, RZ, RZ, R38, P1 ;  /* 0x000000ffff1e7224 */ /* 0x000fca00008e0626 */
[----:B------:R-:W-:-:S13]  /*22b0*/  ISETP.GE.AND.EX P0, PT, R30, R29, PT, P0 ;  /* 0x0000001d1e00720c */ /* 0x000fda0003f06300 */
[----:B------:R-:W-:Y:S05]  /*22c0*/  @P0 BRA `(.L_x_258) ;  /* 0x0000000c00b40947 */ /* 0x000fea0003800000 */
[----:B------:R-:W-:Y:S01]  /*22d0*/  MOV R30, RZ ;  /* 0x000000ff001e7202 */ /* 0x000fe20000000f00 */
[----:B------:R-:W-:-:S04]  /*22e0*/  UISETP.NE.AND UP0, UPT, UR72, URZ, UPT ;  /* 0x000000ff4800728c */ /* 0x000fc8000bf05270 */
        /* <DEDUP_REMOVED lines=227> */
.L_x_262:
[----:B------:R-:W0:Y:S01]  /*3120*/  LDCU.64 UR48, c[0x0][0x540] ;  /* 0x0000a800ff3077ac */ /* 0x000e220008000a00 */
[----:B------:R-:W-:-:S08]  /*3130*/  DFMA R32, R32, UR74, R24 ;  /* 0x0000004a20207c2b */ /* 0x000fd00008000018 */
[----:B------:R-:W-:-:S06]  /*3140*/  DSETP.NEU.AND P1, PT, R32, R26, PT ;  /* 0x0000001a2000722a */ /* 0x000fcc0003f2d000 */
[----:B------:R-:W-:Y:S02]  /*3150*/  FSEL R30, R32, UR34, P1 ;  /* 0x00000022201e7c08 */ /* 0x000fe40008800000 */
[----:B------:R-:W-:Y:S02]  /*3160*/  FSEL R31, R33, UR35, P1 ;  /* 0x00000023211f7c08 */ /* 0x000fe40008800000 */
[----:B0-----:R-:W-:-:S05]  /*3170*/  IADD3 R34, P0, PT, R34, UR48, RZ ;  /* 0x0000003022227c10 */ /* 0x001fca000ff1e0ff */
[----:B------:R-:W-:-:S05]  /*3180*/  IMAD.X R35, RZ, RZ, UR49, P0 ;  /* 0x00000031ff237e24 */ /* 0x000fca00080e06ff */
[----:B------:R2:W-:Y:S03]  /*3190*/  STG.E.64 desc[UR76][R34.64], R30 ;  /* 0x0000001e22007986 */ /* 0x0005e6000c101b4c */
.L_x_258:
        /* <DEDUP_REMOVED lines=8> */
        .weak           $__internal_14_$__cuda_sm20_div_s64
        .type           $__internal_14_$__cuda_sm20_div_s64,@function
        .size           $__internal_14_$__cuda_sm20_div_s64,(.L_x_304 - $__internal_14_$__cuda_sm20_div_s64)
$__internal_14_$__cuda_sm20_div_s64:
        /* <DEDUP_REMOVED lines=73> */
[----:B------:R-:W-:Y:S06]  /*36b0*/  RET.REL.NODEC R26 `(_ZN2at6native55_GLOBAL__N__1da31dc6_22_DistributionUniform_cu_67fa25cf43distribution_elementwise_grid_stride_kernelIdLi2EZNS0_9templates4cuda21uniform_and_transformIddPNS_17CUDAGeneratorImplEZZZNS4_14uniform_kernelIS7_EEvRNS_18TensorIteratorBaseEddT_ENKUlvE_clEvENKUlvE_clEvEUldE_EEvSA_T1_T2_EUlP24curandStatePhilox4_32_10E_ZNS1_27distribution_nullary_kernelIdd7double2S7_SJ_SE_EEvSA_SG_RKT3_T4_EUlidE0_EEvlNS_15PhiloxCudaStateESF_SG_) ;  /* 0xffffffc81a507950 */ /* 0x000fec0003c3ffff */
.L_x_264:
        /* <DEDUP_REMOVED lines=12> */
.L_x_304:


//--------------------- .text._ZN2at6native55_GLOBAL__N__1da31dc6_22_DistributionUniform_cu_67fa25cf43distribution_elementwise_grid_stride_kernelIdLi2EZNS0_9templates4cuda21uniform_and_transformIddPNS_17CUDAGeneratorImplEZZZNS4_14uniform_kernelIS7_EEvRNS_18TensorIteratorBaseEddT_ENKUlvE_clEvENKUlvE_clEvEUldE_EEvSA_T1_T2_EUlP24curandStatePhilox4_32_10E_ZNS1_27distribution_nullary_kernelIdd7double2S7_SJ_SE_EEvSA_SG_RKT3_T4_EUlidE_EEvlNS_15PhiloxCudaStateESF_SG_ --------------------------
	.section	.text._ZN2at6native55_GLOBAL__N__1da31dc6_22_DistributionUniform_cu_67fa25cf43distribution_elementwise_grid_stride_kernelIdLi2EZNS0_9templates4cuda21uniform_and_transformIddPNS_17CUDAGeneratorImplEZZZNS4_14uniform_kernelIS7_EEvRNS_18TensorIteratorBaseEddT_ENKUlvE_clEvENKUlvE_clEvEUldE_EEvSA_T1_T2_EUlP24curandStatePhilox4_32_10E_ZNS1_27distribution_nullary_kernelIdd7double2S7_SJ_SE_EEvSA_SG_RKT3_T4_EUlidE_EEvlNS_15PhiloxCudaStateESF_SG_,"ax",@progbits
	.align	128
.text._ZN2at6native55_GLOBAL__N__1da31dc6_22_DistributionUniform_cu_67fa25cf43distribution_elementwise_grid_stride_kernelIdLi2EZNS0_9templates4cuda21uniform_and_transformIddPNS_17CUDAGeneratorImplEZZZNS4_14uniform_kernelIS7_EEvRNS_18TensorIteratorBaseEddT_ENKUlvE_clEvENKUlvE_clEvEUldE_EEvSA_T1_T2_EUlP24curandStatePhilox4_32_10E_ZNS1_27distribution_nullary_kernelIdd7double2S7_SJ_SE_EEvSA_SG_RKT3_T4_EUlidE_EEvlNS_15PhiloxCudaStateESF_SG_:
        .type           _ZN2at6native55_GLOBAL__N__1da31dc6_22_DistributionUniform_cu_67fa25cf43distribution_elementwise_grid_stride_kernelIdLi2EZNS0_9templates4cuda21uniform_and_transformIddPNS_17CUDAGeneratorImplEZZZNS4_14uniform_kernelIS7_EEvRNS_18TensorIteratorBaseEddT_ENKUlvE_clEvENKUlvE_clEvEUldE_EEvSA_T1_T2_EUlP24curandStatePhilox4_32_10E_ZNS1_27distribution_nullary_kernelIdd7double2S7_SJ_SE_EEvSA_SG_RKT3_T4_EUlidE_EEvlNS_15PhiloxCudaStateESF_SG_,@function
        .size           _ZN2at6native55_GLOBAL__N__1da31dc6_22_DistributionUniform_cu_67fa25cf43distribution_elementwise_grid_stride_kernelIdLi2EZNS0_9templates4cuda21uniform_and_transformIddPNS_17CUDAGeneratorImplEZZZNS4_14uniform_kernelIS7_EEvRNS_18TensorIteratorBaseEddT_ENKUlvE_clEvENKUlvE_clEvEUldE_EEvSA_T1_T2_EUlP24curandStatePhilox4_32_10E_ZNS1_27distribution_nullary_kernelIdd7double2S7_SJ_SE_EEvSA_SG_RKT3_T4_EUlidE_EEvlNS_15PhiloxCudaStateESF_SG_,(.L_x_306 - _ZN2at6native55_GLOBAL__N__1da31dc6_22_DistributionUniform_cu_67fa25cf43distribution_elementwise_grid_stride_kernelIdLi2EZNS0_9templates4cuda21uniform_and_transformIddPNS_17CUDAGeneratorImplEZZZNS4_14uniform_kernelIS7_EEvRNS_18TensorIteratorBaseEddT_ENKUlvE_clEvENKUlvE_clEvEUldE_EEvSA_T1_T2_EUlP24curandStatePhilox4_32_10E_ZNS1_27distribution_nullary_kernelIdd7double2S7_SJ_SE_EEvSA_SG_RKT3_T4_EUlidE_EEvlNS_15PhiloxCudaStateESF_SG_)
        .other          _ZN2at6native55_GLOBAL__N__1da31dc6_22_DistributionUniform_cu_67fa25cf43distribution_elementwise_grid_stride_kernelIdLi2EZNS0_9templates4cuda21uniform_and_transformIddPNS_17CUDAGeneratorImplEZZZNS4_14uniform_kernelIS7_EEvRNS_18TensorIteratorBaseEddT_ENKUlvE_clEvENKUlvE_clEvEUldE_EEvSA_T1_T2_EUlP24curandStatePhilox4_32_10E_ZNS1_27distribution_nullary_kernelIdd7double2S7_SJ_SE_EEvSA_SG_RKT3_T4_EUlidE_EEvlNS_15PhiloxCudaStateESF_SG_,@"STO_CUDA_ENTRY STV_DEFAULT"
_ZN2at6native55_GLOBAL__N__1da31dc6_22_DistributionUniform_cu_67fa25cf43distribution_elementwise_grid_stride_kernelIdLi2EZNS0_9templates4cuda21uniform_and_transformIddPNS_17CUDAGeneratorImplEZZZNS4_14uniform_kernelIS7_EEvRNS_18TensorIteratorBaseEddT_ENKUlvE_clEvENKUlvE_clEvEUldE_EEvSA_T1_T2_EUlP24curandStatePhilox4_32_10E_ZNS1_27distribution_nullary_kernelIdd7double2S7_SJ_SE_EEvSA_SG_RKT3_T4_EUlidE_EEvlNS_15PhiloxCudaStateESF_SG_:
        /* <DEDUP_REMOVED lines=22> */
[----:B------:R-:W0:Y:S02]  /*0160*/  LDCU.64 UR4, c[0x0][0x380] ;  /* 0x00007000ff0477ac */ /* 0x000e240008000a00 */
[----:B0-----:R-:W-:-:S04]  /*0170*/  UIADD3 UR4, UP0, UPT, UR4, -0x1, URZ ;  /* 0xffffffff04047890 */ /* 0x001fc8000ff1e0ff */
[----:B------:R-:W-:-:S04]  /*0180*/  UIADD3.X UR5, UPT, UPT, UR5, -0x1, URZ, UP0, !UPT ;  /* 0xffffffff05057890 */ /* 0x000fc800087fe4ff */
[----:B------:R-:W-:Y:S01]  /*0190*/  UISETP.NE.U32.AND UP0, UPT, UR5, URZ, UPT ;  /* 0x000000ff0500728c */ /* 0x000fe2000bf05070 */
[----:B-1----:R-:W-:Y:S01]  /*01a0*/  @P0 IADD3 R0, P1, PT, R2, R5, RZ ;  /* 0x0000000502000210 */ /* 0x002fe20007f3e0ff */
[----:B------:R-:W-:-:S04]  /*01b0*/  IMAD.WIDE.U32 R4, R6, -0x326172a9, RZ ;  /* 0xcd9e8d5706047825 */ /* 0x000fc800078e00ff */
        /* <DEDUP_REMOVED lines=8> */
[----:B------:R-:W-:Y:S02]  /*0240*/  LOP3.LUT R8, R49, R5, R18, 0x96, !PT ;  /* 0x0000000531087212 */ /* 0x000fe400078e9612 */
[----:B------:R-:W-:Y:S01]  /*0250*/  IADD3 R42, PT, PT, R18, -0x255992d5, RZ ;  /* 0xdaa66d2b122a7810 */ /* 0x000fe20007ffe0ff */
[C---:B------:R-:W-:Y:S01]  /*0260*/  VIADD R43, R19.reuse, 0x32370b8f ;  /* 0x32370b8f132b7836 */ /* 0x040fe20000000000 */
[----:B------:R-:W-:Y:S01]  /*0270*/  LOP3.LUT R10, R19, R3, R7, 0x96, !PT ;  /* 0x00000003130a7212 */ /* 0x000fe200078e9607 */
[----:B------:R-:W-:Y:S01]  /*0280*/  IMAD.WIDE.U32 R8, R8, -0x2daee0ad, RZ ;  /* 0xd2511f5308087825 */ /* 0x000fe200078e00ff */
[----:B------:R-:W-:-:S02]  /*0290*/  IADD3 R38, PT, PT, R18, 0x1715609d, RZ ;  /* 0x1715609d12267810 */ /* 0x000fc40007ffe0ff */
        /* <DEDUP_REMOVED lines=37> */
[----:B------:R-:W-:-:S04]  /*04f0*/  IMAD.WIDE.U32 R2, R3, -0x326172a9, RZ ;  /* 0xcd9e8d5703027825 */ /* 0x000fc800078e00ff */
[----:B------:R-:W-:Y:S01]  /*0500*/  IMAD.WIDE.U32 R4, R4, -0x2daee0ad, RZ ;  /* 0xd2511f5304047825 */ /* 0x000fe200078e00ff */
[----:B------:R-:W-:-:S03]  /*0510*/  LOP3.LUT R11, R15, R8, R3, 0x96, !PT ;  /* 0x000000080f0b7212 */ /* 0x000fc600078e9603 */
[----:B------:R-:W-:Y:S01]  /*0520*/  VIADD R8, R18, 0x8ff34781 ;  /* 0x8ff3478112087836 */ /* 0x000fe20000000000 */
[----:B------:R-:W-:Y:S01]  /*0530*/  LOP3.LUT R28, R13, R28, R5, 0x96, !PT ;  /* 0x0000001c0d1c7212 */ /* 0x000fe200078e9605 */
[----:B------:R-:W-:-:S04]  /*0540*/  IMAD.HI.U32 R29, R11, -0x2daee0ad, RZ ;  /* 0xd2511f530b1d7827 */ /* 0x000fc800078e00ff */
[----:B------:R-:W-:Y:S01]  /*0550*/  IMAD.HI.U32 R5, R28, -0x326172a9, RZ ;  /* 0xcd9e8d571c057827 */ /* 0x000fe200078e00ff */
[----:B------:R-:W-:Y:S02]  /*0560*/  LOP3.LUT R29, R4, R29, RZ, 0x3c, !PT ;  /* 0x0000001d041d7212 */ /* 0x000fe400078e3cff */
[----:B------:R-:W-:Y:S01]  /*0570*/  IADD3 R4, PT, PT, R19, -0x695add53, RZ ;  /* 0x96a522ad13047810 */ /* 0x000fe20007ffe0ff */
[----:B------:R-:W-:Y:S01]  /*0580*/  IMAD.MOV.U32 R9, RZ, RZ, R6 ;  /* 0x000000ffff097224 */ /* 0x000fe200078e0006 */
[----:B------:R-:W-:Y:S01]  /*0590*/  LOP3.LUT R5, R8, R2, R5, 0x96, !PT ;  /* 0x0000000208057212 */ /* 0x000fe200078e9605 */
[----:B------:R-:W-:Y:S02]  /*05a0*/  IMAD.MOV.U32 R12, RZ, RZ, R7 ;  /* 0x000000ffff0c7224 */ /* 0x000fe400078e0007 */
        /* <DEDUP_REMOVED lines=22> */
.L_x_265:
[----:B------:R-:W-:-:S07]  /*0710*/  MOV R26, 0x730 ;  /* 0x00000730001a7802 */ /* 0x000fce0000000f00 */
[----:B------:R-:W-:Y:S05]  /*0720*/  CALL.REL.NOINC `($__internal_15_$__cuda_sm20_div_s64) ;  /* 0x0000000800347944 */ /* 0x000fea0003c00000 */
.L_x_266:
        /* <DEDUP_REMOVED lines=11> */
[----:B------:R-:W-:Y:S01]  /*07e0*/  IMAD R2, R28, -0x326172a9, RZ ;  /* 0xcd9e8d571c027824 */ /* 0x000fe200078e02ff */
[----:B------:R-:W-:Y:S01]  /*07f0*/  LOP3.LUT R50, R29, R4, RZ, 0x3c, !PT ;  /* 0x000000041d327212 */ /* 0x000fe200078e3cff */
[----:B------:R-:W1:Y:S01]  /*0800*/  LDCU UR4, c[0x0][0x3b0] ;  /* 0x00007600ff0477ac */ /* 0x000e620008000800 */
[----:B------:R-:W-:Y:S01]  /*0810*/  LOP3.LUT R0, R0, 0x3, RZ, 0xc0, !PT ;  /* 0x0000000300007812 */ /* 0x000fe200078ec0ff */
[----:B------:R-:W2:Y:S03]  /*0820*/  LDCU.64 UR10, c[0x0][0x3b8] ;  /* 0x00007700ff0a77ac */ /* 0x000ea60008000a00 */
[----:B------:R-:W3:Y:S01]  /*0830*/  LDC.64 R24, c[0x0][0x3c8] ;  /* 0x0000f200ff187b82 */ /* 0x000ee20000000a00 */
[----:B------:R-:W4:Y:S01]  /*0840*/  LDCU.64 UR8, c[0x0][0x3a8] ;  /* 0x00007500ff0877ac */ /* 0x000f220008000a00 */
[----:B------:R-:W0:Y:S06]  /*0850*/  LDCU.64 UR12, c[0x0][0x3c0] ;  /* 0x00007800ff0c77ac */ /* 0x000e2c0008000a00 */
[----:B------:R-:W0:Y:S02]  /*0860*/  LDC.64 R26, c[0x0][0x380] ;  /* 0x0000e000ff1a7b82 */ /* 0x000e240000000a00 */
.L_x_274:
[----:B------:R-:W-:Y:S01]  /*0870*/  VIADD R48, R48, 0x1 ;  /* 0x0000000130307836 */ /* 0x000fe20000000000 */
[----:B------:R-:W-:Y:S03]  /*0880*/  BSSY.RECONVERGENT B0, `(.L_x_267) ;  /* 0x000000c000007945 */ /* 0x000fe60003800200 */
[C---:B------:R-:W-:Y:S01]  /*0890*/  IMAD.WIDE.U32 R34, R48.reuse, -0x2daee0ad, RZ ;  /* 0xd2511f5330227825 */ /* 0x040fe200078e00ff */
[----:B------:R-:W-:-:S13]  /*08a0*/  ISETP.NE.AND P0, PT, R48, RZ, PT ;  /* 0x000000ff3000720c */ /* 0x000fda0003f05270 */
[----:B-1----:R-:W-:Y:S05]  /*08b0*/  @P0 BRA `(.L_x_268) ;  /* 0x0000000000200947 */ /* 0x002fea0003800000 */
[----:B------:R-:W-:-:S04]  /*08c0*/  IADD3 R49, PT, PT, R49, 0x1, RZ ;  /* 0x0000000131317810 */ /* 0x000fc80007ffe0ff */
[----:B------:R-:W-:-:S13]  /*08d0*/  ISETP.NE.AND P0, PT, R49, RZ, PT ;  /* 0x000000ff3100720c */ /* 0x000fda0003f05270 */
[----:B------:R-:W-:Y:S02]  /*08e0*/  @!P0 VIADD R10, R10, 0x1 ;  /* 0x000000010a0a8836 */ /* 0x000fe40000000000 */
[----:B------:R-:W-:Y:S02]  /*08f0*/  @!P0 VIADD R28, R7, 0x1 ;  /* 0x00000001071c8836 */ /* 0x000fe40000000000 */
[----:B------:R-:W-:Y:S01]  /*0900*/  @!P0 IMAD.MOV.U32 R49, RZ, RZ, RZ ;  /* 0x000000ffff318224 */ /* 0x000fe200078e00ff */
[----:B------:R-:W-:-:S13]  /*0910*/  ISETP.NE.AND P1, PT, R10, RZ, !P0 ;  /* 0x000000ff0a00720c */ /* 0x000fda0004725270 */
[----:B------:R-:W-:-:S05]  /*0920*/  @P1 IADD3 R28, PT, PT, R7, RZ, RZ ;  /* 0x000000ff071c1210 */ /* 0x000fca0007ffe0ff */
[----:B------:R-:W-:-:S07]  /*0930*/  @!P0 IMAD.MOV.U32 R7, RZ, RZ, R28 ;  /* 0x000000ffff078224 */ /* 0x000fce00078e001c */
.L_x_268:
[----:B012-4-:R-:W-:Y:S05]  /*0940*/  BSYNC.RECONVERGENT B0 ;  /* 0x0000000000007941 */ /* 0x017fea0003800200 */
.L_x_267:
        /* <DEDUP_REMOVED lines=51> */
.L_x_269:
        /* <DEDUP_REMOVED lines=9> */
.L_x_270:
[----:B------:R-:W-:Y:S01]  /*0d10*/  IMAD.WIDE.U32 R50, R30, 0x200000, RZ ;  /* 0x002000001e327825 */ /* 0x000fe200078e00ff */
[-C--:B------:R-:W-:Y:S01]  /*0d20*/  ISETP.GE.U32.AND P0, PT, R9, R26.reuse, PT ;  /* 0x0000001a0900720c */ /* 0x080fe20003f06070 */
[----:B------:R-:W-:Y:S01]  /*0d30*/  BSSY.RECONVERGENT B0, `(.L_x_271) ;  /* 0x0000018000007945 */ /* 0x000fe20003800200 */
[----:B------:R-:W-:Y:S01]  /*0d40*/  IADD3 R53, P2, PT, R14, R9, RZ ;  /* 0x000000090e357210 */ /* 0x000fe20007f5e0ff */
[----:B------:R-:W-:Y:S01]  /*0d50*/  IMAD.MOV.U32 R32, RZ, RZ, 0x0 ;  /* 0x00000000ff207424 */ /* 0x000fe200078e00ff */
[----:B------:R-:W-:Y:S01]  /*0d60*/  LOP3.LUT R50, R50, R33, RZ, 0x3c, !PT ;  /* 0x0000002132327212 */ /* 0x000fe200078e3cff */
[----:B------:R-:W-:Y:S01]  /*0d70*/  HFMA2 R33, -RZ, RZ, 1.15625, 0 ;  /* 0x3ca00000ff217431 */ /* 0x000fe200000001ff */
[----:B------:R-:W-:Y:S01]  /*0d80*/  ISETP.GE.AND.EX P0, PT, R12, R27, PT, P0 ;  /* 0x0000001b0c00720c */ /* 0x000fe20003f06300 */
[----:B------:R-:W-:Y:S01]  /*0d90*/  IMAD.X R52, RZ, RZ, R12, P2 ;  /* 0x000000ffff347224 */ /* 0x000fe200010e060c */
[----:B------:R-:W0:Y:S01]  /*0da0*/  I2F.F64.U64 R30, R50 ;  /* 0x00000032001e7312 */ /* 0x000e220000301800 */
[----:B------:R-:W-:-:S04]  /*0db0*/  ISETP.GE.U32.AND P1, PT, R53, R26, PT ;  /* 0x0000001a3500720c */ /* 0x000fc80003f26070 */
[----:B------:R-:W-:Y:S01]  /*0dc0*/  ISETP.GE.AND.EX P1, PT, R52, R27, PT, P1 ;  /* 0x0000001b3400720c */ /* 0x000fe20003f26310 */
[----:B0-----:R-:W-:-:S05]  /*0dd0*/  DFMA R30, R30, R32, 5.5511151231257827021e-17 ;  /* 0x3c9000001e1e742b */ /* 0x001fca0000000020 */
[----:B------:R-:W-:Y:S07]  /*0de0*/  @P0 BRA `(.L_x_272) ;  /* 0x0000000000300947 */ /* 0x000fee0003800000 */
[----:B------:R-:W-:-:S04]  /*0df0*/  IMAD.WIDE.U32 R50, R2, 0x200000, RZ ;  /* 0x0020000002327825 */ /* 0x000fc800078e00ff */
[----:B------:R-:W-:Y:S01]  /*0e00*/  IMAD R2, R9, UR4, RZ ;  /* 0x0000000409027c24 */ /* 0x000fe2000f8e02ff */
[----:B------:R-:W-:-:S06]  /*0e10*/  LOP3.LUT R50, R50, R5, RZ, 0x3c, !PT ;  /* 0x0000000532327212 */ /* 0x000fcc00078e3cff */
[----:B------:R-:W0:Y:S02]  /*0e20*/  I2F.F64.U64 R50, R50 ;  /* 0x0000003200327312 */ /* 0x000e240000301800 */
[----:B0-----:R-:W-:-:S08]  /*0e30*/  DFMA R32, R50, R32, 5.5511151231257827021e-17 ;  /* 0x3c9000003220742b */ /* 0x001fd00000000020 */
[----:B------:R-:W-:Y:S01]  /*0e40*/  DFMA R50, R32, UR10, R22 ;  /* 0x0000000a20327c2b */ /* 0x000fe20008000016 */
[----:B------:R-:W-:-:S04]  /*0e50*/  IADD3 R32, P2, PT, R2, UR8, RZ ;  /* 0x0000000802207c10 */ /* 0x000fc8000ff5e0ff */
[----:B------:R-:W-:-:S03]  /*0e60*/  LEA.HI.X.SX32 R33, R2, UR9, 0x1, P2 ;  /* 0x0000000902217c11 */ /* 0x000fc600090f0eff */
[----:B---3--:R-:W-:-:S06]  /*0e70*/  DSETP.NEU.AND P0, PT, R50, R24, PT ;  /* 0x000000183200722a */ /* 0x008fcc0003f0d000 */
[----:B------:R-:W-:Y:S02]  /*0e80*/  FSEL R50, R50, UR12, P0 ;  /* 0x0000000c32327c08 */ /* 0x000fe40008000000 */
[----:B------:R-:W-:-:S05]  /*0e90*/  FSEL R51, R51, UR13, P0 ;  /* 0x0000000d33337c08 */ /* 0x000fca0008000000 */
[----:B------:R0:W-:Y:S02]  /*0ea0*/  STG.E.64 desc[UR6][R32.64], R50 ;  /* 0x0000003220007986 */ /* 0x0001e4000c101b06 */
.L_x_272:
[----:B------:R-:W-:Y:S05]  /*0eb0*/  BSYNC.RECONVERGENT B0 ;  /* 0x0000000000007941 */ /* 0x000fea0003800200 */
.L_x_271:
[----:B------:R-:W-:Y:S05]  /*0ec0*/  @P1 BRA `(.L_x_273) ;  /* 0x0000000000201947 */ /* 0x000fea0003800000 */
[----:B------:R-:W-:Y:S01]  /*0ed0*/  DFMA R30, R30, UR10, R22 ;  /* 0x0000000a1e1e7c2b */ /* 0x000fe20008000016 */
[----:B------:R-:W-:-:S05]  /*0ee0*/  IMAD R53, R53, UR4, RZ ;  /* 0x0000000435357c24 */ /* 0x000fca000f8e02ff */
[C---:B0-----:R-:W-:Y:S02]  /*0ef0*/  IADD3 R32, P1, PT, R53.reuse, UR8, RZ ;  /* 0x0000000835207c10 */ /* 0x041fe4000ff3e0ff */
[----:B---3--:R-:W-:Y:S02]  /*0f00*/  DSETP.NEU.AND P0, PT, R30, R24, PT ;  /* 0x000000181e00722a */ /* 0x008fe40003f0d000 */
[----:B------:R-:W-:-:S04]  /*0f10*/  LEA.HI.X.SX32 R33, R53, UR9, 0x1, P1 ;  /* 0x0000000935217c11 */ /* 0x000fc800088f0eff */
[----:B------:R-:W-:Y:S02]  /*0f20*/  FSEL R30, R30, UR12, P0 ;  /* 0x0000000c1e1e7c08 */ /* 0x000fe40008000000 */
[----:B------:R-:W-:-:S05]  /*0f30*/  FSEL R31, R31, UR13, P0 ;  /* 0x0000000d1f1f7c08 */ /* 0x000fca0008000000 */
[----:B------:R1:W-:Y:S02]  /*0f40*/  STG.E.64 desc[UR6][R32.64], R30 ;  /* 0x0000001e20007986 */ /* 0x0003e4000c101b06 */
.L_x_273:
[----:B------:R-:W-:Y:S01]  /*0f50*/  IADD3 R9, P0, PT, R6, R9, RZ ;  /* 0x0000000906097210 */ /* 0x000fe20007f1e0ff */
[----:B------:R-:W-:Y:S05]  /*0f60*/  WARPSYNC.ALL ;  /* 0x0000000000007948 */ /* 0x000fea0003800000 */
[----:B------:R-:W-:Y:S01]  /*0f70*/  IMAD.X R12, RZ, RZ, R12, P0 ;  /* 0x000000ffff0c7224 */ /* 0x000fe200000e060c */
[----:B------:R-:W-:Y:S01]  /*0f80*/  BAR.SYNC.DEFER_BLOCKING 0x0 ;  /* 0x0000000000007b1d */ /* 0x000fe20000010000 */
[----:B------:R-:W-:Y:S01]  /*0f90*/  ISETP.GE.U32.AND P0, PT, R9, R20, PT ;  /* 0x000000140900720c */ /* 0x000fe20003f06070 */
[----:B------:R-:W-:Y:S01]  /*0fa0*/  IMAD.MOV.U32 R5, RZ, RZ, R34 ;  /* 0x000000ffff057224 */ /* 0x000fe200078e0022 */
[----:B------:R-:W-:Y:S01]  /*0fb0*/  MOV R2, R28 ;  /* 0x0000001c00027202 */ /* 0x000fe20000000f00 */
[----:B0-----:R-:W-:Y:S01]  /*0fc0*/  IMAD.MOV.U32 R50, RZ, RZ, R35 ;  /* 0x000000ffff327224 */ /* 0x001fe200078e0023 */
[----:B------:R-:W-:-:S13]  /*0fd0*/  ISETP.GE.AND.EX P0, PT, R12, R3, PT, P0 ;  /* 0x000000030c00720c */ /* 0x000fda0003f06300 */
[----:B------:R-:W-:Y:S05]  /*0fe0*/  @!P0 BRA `(.L_x_274) ;  /* 0xfffffff800208947 */ /* 0x000fea000383ffff */
[----:B------:R-:W-:Y:S05]  /*0ff0*/  EXIT ;  /* 0x000000000000794d */ /* 0x000fea0003800000 */
        .weak           $__internal_15_$__cuda_sm20_div_s64
        .type           $__internal_15_$__cuda_sm20_div_s64,@function
        .size           $__internal_15_$__cuda_sm20_div_s64,(.L_x_306 - $__internal_15_$__cuda_sm20_div_s64)
$__internal_15_$__cuda_sm20_div_s64:
        /* <DEDUP_REMOVED lines=59> */
[----:B------:R-:W-:Y:S01]  /*13b0*/  SEL R2, R20, R27, P0 ;  /* 0x0000001b14027207 */ /* 0x000fe20000000000 */
[----:B------:R-:W-:Y:S01]  /*13c0*/  IMAD.MOV.U32 R27, RZ, RZ, 0x0 ;  /* 0x00000000ff1b7424 */ /* 0x000fe200078e00ff */
[----:B------:R-:W-:-:S02]  /*13d0*/  IADD3 R22, P3, PT, R25, 0x1, RZ ;  /* 0x0000000119167810 */ /* 0x000fc40007f7e0ff */
        /* <DEDUP_REMOVED lines=12> */
[----:B------:R-:W-:Y:S06]  /*14a0*/  RET.REL.NODEC R26 `(_ZN2at6native55_GLOBAL__N__1da31dc6_22_DistributionUniform_cu_67fa25cf43distribution_elementwise_grid_stride_kernelIdLi2EZNS0_9templates4cuda21uniform_and_transformIddPNS_17CUDAGeneratorImplEZZZNS4_14uniform_kernelIS7_EEvRNS_18TensorIteratorBaseEddT_ENKUlvE_clEvENKUlvE_clEvEUldE_EEvSA_T1_T2_EUlP24curandStatePhilox4_32_10E_ZNS1_27distribution_nullary_kernelIdd7double2S7_SJ_SE_EEvSA_SG_RKT3_T4_EUlidE_EEvlNS_15PhiloxCudaStateESF_SG_) ;  /* 0xffffffe81ad47950 */ /* 0x000fec0003c3ffff */
.L_x_275:
        /* <DEDUP_REMOVED lines=13> */
.L_x_306:


//--------------------- .nv.global.init           --------------------------
	.section	.nv.global.init,"aw",@progbits
	.align	4
.nv.global.init:
	.type		mrg32k3aM1SubSeq,@object
	.size		mrg32k3aM1SubSeq,(mrg32k3aM2SubSeq - mrg32k3aM1SubSeq)
mrg32k3aM1SubSeq:
        /*0000*/ 	.byte	0x0b, 0xcc, 0xee, 0x04, 0x73, 0x29, 0x8b, 0x6f, 0xf6, 0x53, 0x03, 0xf6, 0x23, 0xf6, 0xea, 0xda
        /* <DEDUP_REMOVED lines=125> */
	.type		mrg32k3aM2SubSeq,@object
	.size		mrg32k3aM2SubSeq,(mrg32k3aM1 - mrg32k3aM2SubSeq)
mrg32k3aM2SubSeq:
        /* <DEDUP_REMOVED lines=126> */
	.type		mrg32k3aM1,@object
	.size		mrg32k3aM1,(mrg32k3aM1Seq - mrg32k3aM1)
mrg32k3aM1:
        /* <DEDUP_REMOVED lines=144> */
	.type		mrg32k3aM1Seq,@object
	.size		mrg32k3aM1Seq,(mrg32k3aM2 - mrg32k3aM1Seq)
mrg32k3aM1Seq:
        /* <DEDUP_REMOVED lines=144> */
	.type		mrg32k3aM2,@object
	.size		mrg32k3aM2,(mrg32k3aM2Seq - mrg32k3aM2)
mrg32k3aM2:
        /* <DEDUP_REMOVED lines=144> */
	.type		mrg32k3aM2Seq,@object
	.size		mrg32k3aM2Seq,(precalc_xorwow_matrix - mrg32k3aM2Seq)
mrg32k3aM2Seq:
        /* <DEDUP_REMOVED lines=144> */
	.type		precalc_xorwow_matrix,@object
	.size		precalc_xorwow_matrix,(precalc_xorwow_offset_matrix - precalc_xorwow_matrix)
precalc_xorwow_matrix:
        /* <DEDUP_REMOVED lines=6400> */
	.type		precalc_xorwow_offset_matrix,@object
	.size		precalc_xorwow_offset_matrix,(.L_1 - precalc_xorwow_offset_matrix)
precalc_xorwow_offset_matrix:
        /* <DEDUP_REMOVED lines=6400> */
.L_1:


//--------------------- .nv.shared.reserved.0     --------------------------
	.section	.nv.shared.reserved.0,"aw",@nobits
	.weak		__nv_reservedSMEM_offset_0_alias
	.size		__nv_reservedSMEM_offset_0_alias, 0, 64
	.other		__nv_reservedSMEM_offset_0_alias,@"STO_CUDA_RESERVED_SHARED STV_DEFAULT"
__nv_reservedSMEM_offset_0_alias:
	.zero		0
	.zero		64


//--------------------- .nv.global                --------------------------
	.section	.nv.global,"aw",@nobits
.nv.global:
	.type		_ZN53_INTERNAL_1da31dc6_22_DistributionUniform_cu_67fa25cf4cuda3std3__48in_placeE,@object
	.size		_ZN53_INTERNAL_1da31dc6_22_DistributionUniform_cu_67fa25cf4cuda3std3__48in_placeE,(_ZN53_INTERNAL_1da31dc6_22_DistributionUniform_cu_67fa25cf4cuda3std6ranges3__45__cpo8distanceE - _ZN53_INTERNAL_1da31dc6_22_DistributionUniform_cu_67fa25cf4cuda3std3__48in_placeE)
_ZN53_INTERNAL_1da31dc6_22_DistributionUniform_cu_67fa25cf4cuda3std3__48in_placeE:
	.zero		1
	.type		_ZN53_INTERNAL_1da31dc6_22_DistributionUniform_cu_67fa25cf4cuda3std6ranges3__45__cpo8distanceE,@object
	.size		_ZN53_INTERNAL_1da31dc6_22_DistributionUniform_cu_67fa25cf4cuda3std6ranges3__45__cpo8distanceE,(_ZN53_INTERNAL_1da31dc6_22_DistributionUniform_cu_67fa25cf4cuda3std3__45__cpo6cbeginE - _ZN53_INTERNAL_1da31dc6_22_DistributionUniform_cu_67fa25cf4cuda3std6ranges3__45__cpo8distanceE)
_ZN53_INTERNAL_1da31dc6_22_DistributionUniform_cu_67fa25cf4cuda3std6ranges3__45__cpo8distanceE:
	.zero		1
	.type		_ZN53_INTERNAL_1da31dc6_22_DistributionUniform_cu_67fa25cf4cuda3std3__45__cpo6cbeginE,@object
	.size		_ZN53_INTERNAL_1da31dc6_22_DistributionUniform_cu_67fa25cf4cuda3std3__45__cpo6cbeginE,(_ZN53_INTERNAL_1da31dc6_22_DistributionUniform_cu_67fa25cf4cuda3std6ranges3__45__cpo7advanceE - _ZN53_INTERNAL_1da31dc6_22_DistributionUniform_cu_67fa25cf4cuda3std3__45__cpo6cbeginE)
_ZN53_INTERNAL_1da31dc6_22_DistributionUniform_cu_67fa25cf4cuda3std3__45__cpo6cbeginE:
	.zero		1
	.type		_ZN53_INTERNAL_1da31dc6_22_DistributionUniform_cu_67fa25cf4cuda3std6ranges3__45__cpo7advanceE,@object
	.size		_ZN53_INTERNAL_1da31dc6_22_DistributionUniform_cu_67fa25cf4cuda3std6ranges3__45__cpo7advanceE,(_ZN53_INTERNAL_1da31dc6_22_DistributionUniform_cu_67fa25cf4cuda3std3__45__cpo7crbeginE - _ZN53_INTERNAL_1da31dc6_22_DistributionUniform_cu_67fa25cf4cuda3std6ranges3__45__cpo7advanceE)
_ZN53_INTERNAL_1da31dc6_22_DistributionUniform_cu_67fa25cf4cuda3std6ranges3__45__cpo7advanceE:
	.zero		1
	.type		_ZN53_INTERNAL_1da31dc6_22_DistributionUniform_cu_67fa25cf4cuda3std3__45__cpo7crbeginE,@object
	.size		_ZN53_INTERNAL_1da31dc6_22_DistributionUniform_cu_67fa25cf4cuda3std3__45__cpo7crbeginE,(_ZN53_INTERNAL_1da31dc6_22_DistributionUniform_cu_67fa25cf4cuda3std6ranges3__45__cpo4dataE - _ZN53_INTERNAL_1da31dc6_22_DistributionUniform_cu_67fa25cf4cuda3std3__45__cpo7crbeginE)
_ZN53_INTERNAL_1da31dc6_22_DistributionUniform_cu_67fa25cf4cuda3std3__45__cpo7crbeginE:
	.zero		1
	.type		_ZN53_INTERNAL_1da31dc6_22_DistributionUniform_cu_67fa25cf4cuda3std6ranges3__45__cpo4dataE,@object
	.size		_ZN53_INTERNAL_1da31dc6_22_DistributionUniform_cu_67fa25cf4cuda3std6ranges3__45__cpo4dataE,(_ZN53_INTERNAL_1da31dc6_22_DistributionUniform_cu_67fa25cf4cuda3std6ranges3__45__cpo5beginE - _ZN53_INTERNAL_1da31dc6_22_DistributionUniform_cu_67fa25cf4cuda3std6ranges3__45__cpo4dataE)
_ZN53_INTERNAL_1da31dc6_22_DistributionUniform_cu_67fa25cf4cuda3std6ranges3__45__cpo4dataE:
	.zero		1
	.type		_ZN53_INTERNAL_1da31dc6_22_DistributionUniform_cu_67fa25cf4cuda3std6ranges3__45__cpo5beginE,@object
	.size		_ZN53_INTERNAL_1da31dc6_22_DistributionUniform_cu_67fa25cf4cuda3std6ranges3__45__cpo5beginE,(_ZN53_INTERNAL_1da31dc6_22_DistributionUniform_cu_67fa25cf4cuda3std3__455_GLOBAL__N__1da31dc6_22_DistributionUniform_cu_67fa25cf6ignoreE - _ZN53_INTERNAL_1da31dc6_22_DistributionUniform_cu_67fa25cf4cuda3std6ranges3__45__cpo5beginE)
_ZN53_INTERNAL_1da31dc6_22_DistributionUniform_cu_67fa25cf4cuda3std6ranges3__45__cpo5beginE:
	.zero		1
	.type		_ZN53_INTERNAL_1da31dc6_22_DistributionUniform_cu_67fa25cf4cuda3std3__455_GLOBAL__N__1da31dc6_22_DistributionUniform_cu_67fa25cf6ignoreE,@object
	.size		_ZN53_INTERNAL_1da31dc6_22_DistributionUniform_cu_67fa25cf4cuda3std3__455_GLOBAL__N__1da31dc6_22_DistributionUniform_cu_67fa25cf6ignoreE,(_ZN53_INTERNAL_1da31dc6_22_DistributionUniform_cu_67fa25cf4cuda3std6ranges3__45__cpo4sizeE - _ZN53_INTERNAL_1da31dc6_22_DistributionUniform_cu_67fa25cf4cuda3std3__455_GLOBAL__N__1da31dc6_22_DistributionUniform_cu_67fa25cf6ignoreE)
_ZN53_INTERNAL_1da31dc6_22_DistributionUniform_cu_67fa25cf4cuda3std3__455_GLOBAL__N__1da31dc6_22_DistributionUniform_cu_67fa25cf6ignoreE:
	.zero		1
	.type		_ZN53_INTERNAL_1da31dc6_22_DistributionUniform_cu_67fa25cf4cuda3std6ranges3__45__cpo4sizeE,@object
	.size		_ZN53_INTERNAL_1da31dc6_22_DistributionUniform_cu_67fa25cf4cuda3std6ranges3__45__cpo4sizeE,(_ZN53_INTERNAL_1da31dc6_22_DistributionUniform_cu_67fa25cf4cuda3std3__45__cpo5beginE - _ZN53_INTERNAL_1da31dc6_22_DistributionUniform_cu_67fa25cf4cuda3std6ranges3__45__cpo4sizeE)
_ZN53_INTERNAL_1da31dc6_22_DistributionUniform_cu_67fa25cf4cuda3std6ranges3__45__cpo4sizeE:
	.zero		1
	.type		_ZN53_INTERNAL_1da31dc6_22_DistributionUniform_cu_67fa25cf4cuda3std3__45__cpo5beginE,@object
	.size		_ZN53_INTERNAL_1da31dc6_22_DistributionUniform_cu_67fa25cf4cuda3std3__45__cpo5beginE,(_ZN53_INTERNAL_1da31dc6_22_DistributionUniform_cu_67fa25cf4cuda3std6ranges3__45__cpo6cbeginE - _ZN53_INTERNAL_1da31dc6_22_DistributionUniform_cu_67fa25cf4cuda3std3__45__cpo5beginE)
_ZN53_INTERNAL_1da31dc6_22_DistributionUniform_cu_67fa25cf4cuda3std3__45__cpo5beginE:
	.zero		1
	.type		_ZN53_INTERNAL_1da31dc6_22_DistributionUniform_cu_67fa25cf4cuda3std6ranges3__45__cpo6cbeginE,@object
	.size		_ZN53_INTERNAL_1da31dc6_22_DistributionUniform_cu_67fa25cf4cuda3std6ranges3__45__cpo6cbeginE,(_ZN53_INTERNAL_1da31dc6_22_DistributionUniform_cu_67fa25cf4cuda3std3__45__cpo6rbeginE - _ZN53_INTERNAL_1da31dc6_22_DistributionUniform_cu_67fa25cf4cuda3std6ranges3__45__cpo6cbeginE)
_ZN53_INTERNAL_1da31dc6_22_DistributionUniform_cu_67fa25cf4cuda3std6ranges3__45__cpo6cbeginE:
	.zero		1
	.type		_ZN53_INTERNAL_1da31dc6_22_DistributionUniform_cu_67fa25cf4cuda3std3__45__cpo6rbeginE,@object
	.size		_ZN53_INTERNAL_1da31dc6_22_DistributionUniform_cu_67fa25cf4cuda3std3__45__cpo6rbeginE,(_ZN53_INTERNAL_1da31dc6_22_DistributionUniform_cu_67fa25cf4cuda3std6ranges3__45__cpo4nextE - _ZN53_INTERNAL_1da31dc6_22_DistributionUniform_cu_67fa25cf4cuda3std3__45__cpo6rbeginE)
_ZN53_INTERNAL_1da31dc6_22_DistributionUniform_cu_67fa25cf4cuda3std3__45__cpo6rbeginE:
	.zero		1
	.type		_ZN53_INTERNAL_1da31dc6_22_DistributionUniform_cu_67fa25cf4cuda3std6ranges3__45__cpo4nextE,@object
	.size		_ZN53_INTERNAL_1da31dc6_22_DistributionUniform_cu_67fa25cf4cuda3std6ranges3__45__cpo4nextE,(_ZN53_INTERNAL_1da31dc6_22_DistributionUniform_cu_67fa25cf4cuda3std6ranges3__45__cpo4swapE - _ZN53_INTERNAL_1da31dc6_22_DistributionUniform_cu_67fa25cf4cuda3std6ranges3__45__cpo4nextE)
_ZN53_INTERNAL_1da31dc6_22_DistributionUniform_cu_67fa25cf4cuda3std6ranges3__45__cpo4nextE:
	.zero		1
	.type		_ZN53_INTERNAL_1da31dc6_22_DistributionUniform_cu_67fa25cf4cuda3std6ranges3__45__cpo4swapE,@object
	.size		_ZN53_INTERNAL_1da31dc6_22_DistributionUniform_cu_67fa25cf4cuda3std6ranges3__45__cpo4swapE,(_ZN53_INTERNAL_1da31dc6_22_DistributionUniform_cu_67fa25cf4cuda3std3__420unreachable_sentinelE - _ZN53_INTERNAL_1da31dc6_22_DistributionUniform_cu_67fa25cf4cuda3std6ranges3__45__cpo4swapE)
_ZN53_INTERNAL_1da31dc6_22_DistributionUniform_cu_67fa25cf4cuda3std6ranges3__45__cpo4swapE:
	.zero		1
	.type		_ZN53_INTERNAL_1da31dc6_22_DistributionUniform_cu_67fa25cf4cuda3std3__420unreachable_sentinelE,@object
	.size		_ZN53_INTERNAL_1da31dc6_22_DistributionUniform_cu_67fa25cf4cuda3std3__420unreachable_sentinelE,(_ZN53_INTERNAL_1da31dc6_22_DistributionUniform_cu_67fa25cf6thrust24THRUST_300001_SM_1000_NS6system6detail10sequential3seqE - _ZN53_INTERNAL_1da31dc6_22_DistributionUniform_cu_67fa25cf4cuda3std3__420unreachable_sentinelE)
_ZN53_INTERNAL_1da31dc6_22_DistributionUniform_cu_67fa25cf4cuda3std3__420unreachable_sentinelE:
	.zero		1
	.type		_ZN53_INTERNAL_1da31dc6_22_DistributionUniform_cu_67fa25cf6thrust24THRUST_300001_SM_1000_NS6system6detail10sequential3seqE,@object
	.size		_ZN53_INTERNAL_1da31dc6_22_DistributionUniform_cu_67fa25cf6thrust24THRUST_300001_SM_1000_NS6system6detail10sequential3seqE,(_ZN53_INTERNAL_1da31dc6_22_DistributionUniform_cu_67fa25cf4cuda3std3__45__cpo4cendE - _ZN53_INTERNAL_1da31dc6_22_DistributionUniform_cu_67fa25cf6thrust24THRUST_300001_SM_1000_NS6system6detail10sequential3seqE)
_ZN53_INTERNAL_1da31dc6_22_DistributionUniform_cu_67fa25cf6thrust24THRUST_300001_SM_1000_NS6system6detail10sequential3seqE:
	.zero		1
	.type		_ZN53_INTERNAL_1da31dc6_22_DistributionUniform_cu_67fa25cf4cuda3std3__45__cpo4cendE,@object
	.size		_ZN53_INTERNAL_1da31dc6_22_DistributionUniform_cu_67fa25cf4cuda3std3__45__cpo4cendE,(_ZN53_INTERNAL_1da31dc6_22_DistributionUniform_cu_67fa25cf4cuda3std6ranges3__45__cpo9iter_swapE - _ZN53_INTERNAL_1da31dc6_22_DistributionUniform_cu_67fa25cf4cuda3std3__45__cpo4cendE)
_ZN53_INTERNAL_1da31dc6_22_DistributionUniform_cu_67fa25cf4cuda3std3__45__cpo4cendE:
	.zero		1
	.type		_ZN53_INTERNAL_1da31dc6_22_DistributionUniform_cu_67fa25cf4cuda3std6ranges3__45__cpo9iter_swapE,@object
	.size		_ZN53_INTERNAL_1da31dc6_22_DistributionUniform_cu_67fa25cf4cuda3std6ranges3__45__cpo9iter_swapE,(_ZN53_INTERNAL_1da31dc6_22_DistributionUniform_cu_67fa25cf4cuda3std3__45__cpo5crendE - _ZN53_INTERNAL_1da31dc6_22_DistributionUniform_cu_67fa25cf4cuda3std6ranges3__45__cpo9iter_swapE)
_ZN53_INTERNAL_1da31dc6_22_DistributionUniform_cu_67fa25cf4cuda3std6ranges3__45__cpo9iter_swapE:
	.zero		1
	.type		_ZN53_INTERNAL_1da31dc6_22_DistributionUniform_cu_67fa25cf4cuda3std3__45__cpo5crendE,@object
	.size		_ZN53_INTERNAL_1da31dc6_22_DistributionUniform_cu_67fa25cf4cuda3std3__45__cpo5crendE,(_ZN53_INTERNAL_1da31dc6_22_DistributionUniform_cu_67fa25cf4cuda3std6ranges3__45__cpo5cdataE - _ZN53_INTERNAL_1da31dc6_22_DistributionUniform_cu_67fa25cf4cuda3std3__45__cpo5crendE)
_ZN53_INTERNAL_1da31dc6_22_DistributionUniform_cu_67fa25cf4cuda3std3__45__cpo5crendE:
	.zero		1
	.type		_ZN53_INTERNAL_1da31dc6_22_DistributionUniform_cu_67fa25cf4cuda3std6ranges3__45__cpo5cdataE,@object
	.size		_ZN53_INTERNAL_1da31dc6_22_DistributionUniform_cu_67fa25cf4cuda3std6ranges3__45__cpo5cdataE,(_ZN53_INTERNAL_1da31dc6_22_DistributionUniform_cu_67fa25cf4cuda3std6ranges3__45__cpo3endE - _ZN53_INTERNAL_1da31dc6_22_DistributionUniform_cu_67fa25cf4cuda3std6ranges3__45__cpo5cdataE)
_ZN53_INTERNAL_1da31dc6_22_DistributionUniform_cu_67fa25cf4cuda3std6ranges3__45__cpo5cdataE:
	.zero		1
	.type		_ZN53_INTERNAL_1da31dc6_22_DistributionUniform_cu_67fa25cf4cuda3std6ranges3__45__cpo3endE,@object
	.size		_ZN53_INTERNAL_1da31dc6_22_DistributionUniform_cu_67fa25cf4cuda3std6ranges3__45__cpo3endE,(_ZN53_INTERNAL_1da31dc6_22_DistributionUniform_cu_67fa25cf4cuda3std3__419piecewise_constructE - _ZN53_INTERNAL_1da31dc6_22_DistributionUniform_cu_67fa25cf4cuda3std6ranges3__45__cpo3endE)
_ZN53_INTERNAL_1da31dc6_22_DistributionUniform_cu_67fa25cf4cuda3std6ranges3__45__cpo3endE:
	.zero		1
	.type		_ZN53_INTERNAL_1da31dc6_22_DistributionUniform_cu_67fa25cf4cuda3std3__419piecewise_constructE,@object
	.size		_ZN53_INTERNAL_1da31dc6_22_DistributionUniform_cu_67fa25cf4cuda3std3__419piecewise_constructE,(_ZN53_INTERNAL_1da31dc6_22_DistributionUniform_cu_67fa25cf4cuda3std6ranges3__45__cpo5ssizeE - _ZN53_INTERNAL_1da31dc6_22_DistributionUniform_cu_67fa25cf4cuda3std3__419piecewise_constructE)
_ZN53_INTERNAL_1da31dc6_22_DistributionUniform_cu_67fa25cf4cuda3std3__419piecewise_constructE:
	.zero		1
	.type		_ZN53_INTERNAL_1da31dc6_22_DistributionUniform_cu_67fa25cf4cuda3std6ranges3__45__cpo5ssizeE,@object
	.size		_ZN53_INTERNAL_1da31dc6_22_DistributionUniform_cu_67fa25cf4cuda3std6ranges3__45__cpo5ssizeE,(_ZN53_INTERNAL_1da31dc6_22_DistributionUniform_cu_67fa25cf4cuda3std3__45__cpo3endE - _ZN53_INTERNAL_1da31dc6_22_DistributionUniform_cu_67fa25cf4cuda3std6ranges3__45__cpo5ssizeE)
_ZN53_INTERNAL_1da31dc6_22_DistributionUniform_cu_67fa25cf4cuda3std6ranges3__45__cpo5ssizeE:
	.zero		1
	.type		_ZN53_INTERNAL_1da31dc6_22_DistributionUniform_cu_67fa25cf4cuda3std3__45__cpo3endE,@object
	.size		_ZN53_INTERNAL_1da31dc6_22_DistributionUniform_cu_67fa25cf4cuda3std3__45__cpo3endE,(_ZN53_INTERNAL_1da31dc6_22_DistributionUniform_cu_67fa25cf4cuda3std6ranges3__45__cpo4cendE - _ZN53_INTERNAL_1da31dc6_22_DistributionUniform_cu_67fa25cf4cuda3std3__45__cpo3endE)
_ZN53_INTERNAL_1da31dc6_22_DistributionUniform_cu_67fa25cf4cuda3std3__45__cpo3endE:
	.zero		1
	.type		_ZN53_INTERNAL_1da31dc6_22_DistributionUniform_cu_67fa25cf4cuda3std6ranges3__45__cpo4cendE,@object
	.size		_ZN53_INTERNAL_1da31dc6_22_DistributionUniform_cu_67fa25cf4cuda3std6ranges3__45__cpo4cendE,(_ZN53_INTERNAL_1da31dc6_22_DistributionUniform_cu_67fa25cf4cuda3std3__45__cpo4rendE - _ZN53_INTERNAL_1da31dc6_22_DistributionUniform_cu_67fa25cf4cuda3std6ranges3__45__cpo4cendE)
_ZN53_INTERNAL_1da31dc6_22_DistributionUniform_cu_67fa25cf4cuda3std6ranges3__45__cpo4cendE:
	.zero		1
	.type		_ZN53_INTERNAL_1da31dc6_22_DistributionUniform_cu_67fa25cf4cuda3std3__45__cpo4rendE,@object
	.size		_ZN53_INTERNAL_1da31dc6_22_DistributionUniform_cu_67fa25cf4cuda3std3__45__cpo4rendE,(_ZN53_INTERNAL_1da31dc6_22_DistributionUniform_cu_67fa25cf4cuda3std6ranges3__45__cpo4prevE - _ZN53_INTERNAL_1da31dc6_22_DistributionUniform_cu_67fa25cf4cuda3std3__45__cpo4rendE)
_ZN53_INTERNAL_1da31dc6_22_DistributionUniform_cu_67fa25cf4cuda3std3__45__cpo4rendE:
	.zero		1
	.type		_ZN53_INTERNAL_1da31dc6_22_DistributionUniform_cu_67fa25cf4cuda3std6ranges3__45__cpo4prevE,@object
	.size		_ZN53_INTERNAL_1da31dc6_22_DistributionUniform_cu_67fa25cf4cuda3std6ranges3__45__cpo4prevE,(_ZN53_INTERNAL_1da31dc6_22_DistributionUniform_cu_67fa25cf4cuda3std6ranges3__45__cpo9iter_moveE - _ZN53_INTERNAL_1da31dc6_22_DistributionUniform_cu_67fa25cf4cuda3std6ranges3__45__cpo4prevE)
_ZN53_INTERNAL_1da31dc6_22_DistributionUniform_cu_67fa25cf4cuda3std6ranges3__45__cpo4prevE:
	.zero		1
	.type		_ZN53_INTERNAL_1da31dc6_22_DistributionUniform_cu_67fa25cf4cuda3std6ranges3__45__cpo9iter_moveE,@object
	.size		_ZN53_INTERNAL_1da31dc6_22_DistributionUniform_cu_67fa25cf4cuda3std6ranges3__45__cpo9iter_moveE,(.L_22 - _ZN53_INTERNAL_1da31dc6_22_DistributionUniform_cu_67fa25cf4cuda3std6ranges3__45__cpo9iter_moveE)
_ZN53_INTERNAL_1da31dc6_22_DistributionUniform_cu_67fa25cf4cuda3std6ranges3__45__cpo9iter_moveE:
	.zero		1
.L_22:


//--------------------- .nv.constant0._ZN2at6native55_GLOBAL__N__1da31dc6_22_DistributionUniform_cu_67fa25cf43distribution_elementwise_grid_stride_kernelIfLi4EZNS0_9templates4cuda21uniform_and_transformIN3c108BFloat16EfPNS_17CUDAGeneratorImplEZZZNS4_14uniform_kernelIS9_EEvRNS_18TensorIteratorBaseEddT_ENKUlvE_clEvENKUlvE2_clEvEUlfE_EEvSC_T1_T2_EUlP24curandStatePhilox4_32_10E0_ZNS1_27distribution_nullary_kernelIS7_f6float4S9_SL_SG_EEvSC_SI_RKT3_T4_EUlifE0_EEvlNS_15PhiloxCudaStateESH_SI_ --------------------------
	.section	.nv.constant0._ZN2at6native55_GLOBAL__N__1da31dc6_22_DistributionUniform_cu_67fa25cf43distribution_elementwise_grid_stride_kernelIfLi4EZNS0_9templates4cuda21uniform_and_transformIN3c108BFloat16EfPNS_17CUDAGeneratorImplEZZZNS4_14uniform_kernelIS9_EEvRNS_18TensorIteratorBaseEddT_ENKUlvE_clEvENKUlvE2_clEvEUlfE_EEvSC_T1_T2_EUlP24curandStatePhilox4_32_10E0_ZNS1_27distribution_nullary_kernelIS7_f6float4S9_SL_SG_EEvSC_SI_RKT3_T4_EUlifE0_EEvlNS_15PhiloxCudaStateESH_SI_,"a",@progbits
	.sectionflags	@""
	.align	4
.nv.constant0._ZN2at6native55_GLOBAL__N__1da31dc6_22_DistributionUniform_cu_67fa25cf43distribution_elementwise_grid_stride_kernelIfLi4EZNS0_9templates4cuda21uniform_and_transformIN3c108BFloat16EfPNS_17CUDAGeneratorImplEZZZNS4_14uniform_kernelIS9_EEvRNS_18TensorIteratorBaseEddT_ENKUlvE_clEvENKUlvE2_clEvEUlfE_EEvSC_T1_T2_EUlP24curandStatePhilox4_32_10E0_ZNS1_27distribution_nullary_kernelIS7_f6float4S9_SL_SG_EEvSC_SI_RKT3_T4_EUlifE0_EEvlNS_15PhiloxCudaStateESH_SI_:
	.zero		1360


//--------------------- .nv.constant0._ZN2at6native55_GLOBAL__N__1da31dc6_22_DistributionUniform_cu_67fa25cf43distribution_elementwise_grid_stride_kernelIfLi4EZNS0_9templates4cuda21uniform_and_transformIN3c108BFloat16EfPNS_17CUDAGeneratorImplEZZZNS4_14uniform_kernelIS9_EEvRNS_18TensorIteratorBaseEddT_ENKUlvE_clEvENKUlvE2_clEvEUlfE_EEvSC_T1_T2_EUlP24curandStatePhilox4_32_10E0_ZNS1_27distribution_nullary_kernelIS7_f6float4S9_SL_SG_EEvSC_SI_RKT3_T4_EUlifE_EEvlNS_15PhiloxCudaStateESH_SI_ --------------------------
	.section	.nv.constant0._ZN2at6native55_GLOBAL__N__1da31dc6_22_DistributionUniform_cu_67fa25cf43distribution_elementwise_grid_stride_kernelIfLi4EZNS0_9templates4cuda21uniform_and_transformIN3c108BFloat16EfPNS_17CUDAGeneratorImplEZZZNS4_14uniform_kernelIS9_EEvRNS_18TensorIteratorBaseEddT_ENKUlvE_clEvENKUlvE2_clEvEUlfE_EEvSC_T1_T2_EUlP24curandStatePhilox4_32_10E0_ZNS1_27distribution_nullary_kernelIS7_f6float4S9_SL_SG_EEvSC_SI_RKT3_T4_EUlifE_EEvlNS_15PhiloxCudaStateESH_SI_,"a",@progbits
	.sectionflags	@""
	.align	4
.nv.constant0._ZN2at6native55_GLOBAL__N__1da31dc6_22_DistributionUniform_cu_67fa25cf43distribution_elementwise_grid_stride_kernelIfLi4EZNS0_9templates4cuda21uniform_and_transformIN3c108BFloat16EfPNS_17CUDAGeneratorImplEZZZNS4_14uniform_kernelIS9_EEvRNS_18TensorIteratorBaseEddT_ENKUlvE_clEvENKUlvE2_clEvEUlfE_EEvSC_T1_T2_EUlP24curandStatePhilox4_32_10E0_ZNS1_27distribution_nullary_kernelIS7_f6float4S9_SL_SG_EEvSC_SI_RKT3_T4_EUlifE_EEvlNS_15PhiloxCudaStateESH_SI_:
	.zero		960


//--------------------- .nv.constant0._ZN2at6native55_GLOBAL__N__1da31dc6_22_DistributionUniform_cu_67fa25cf43distribution_elementwise_grid_stride_kernelIfLi4EZNS0_9templates4cuda21uniform_and_transformIN3c108BFloat16EfPNS_17CUDAGeneratorImplEZZZNS4_14uniform_kernelIS9_EEvRNS_18TensorIteratorBaseEddT_ENKUlvE_clEvENKUlvE2_clEvEUlfE_EEvSC_T1_T2_EUlP24curandStatePhilox4_32_10E_ZNS1_27distribution_nullary_kernelIS7_f7double2S9_SL_SG_EEvSC_SI_RKT3_T4_EUlifE0_EEvlNS_15PhiloxCudaStateESH_SI_ --------------------------
	.section	.nv.constant0._ZN2at6native55_GLOBAL__N__1da31dc6_22_DistributionUniform_cu_67fa25cf43distribution_elementwise_grid_stride_kernelIfLi4EZNS0_9templates4cuda21uniform_and_transformIN3c108BFloat16EfPNS_17CUDAGeneratorImplEZZZNS4_14uniform_kernelIS9_EEvRNS_18TensorIteratorBaseEddT_ENKUlvE_clEvENKUlvE2_clEvEUlfE_EEvSC_T1_T2_EUlP24curandStatePhilox4_32_10E_ZNS1_27distribution_nullary_kernelIS7_f7double2S9_SL_SG_EEvSC_SI_RKT3_T4_EUlifE0_EEvlNS_15PhiloxCudaStateESH_SI_,"a",@progbits
	.sectionflags	@""
	.align	4
.nv.constant0._ZN2at6native55_GLOBAL__N__1da31dc6_22_DistributionUniform_cu_67fa25cf43distribution_elementwise_grid_stride_kernelIfLi4EZNS0_9templates4cuda21uniform_and_transformIN3c108BFloat16EfPNS_17CUDAGeneratorImplEZZZNS4_14uniform_kernelIS9_EEvRNS_18TensorIteratorBaseEddT_ENKUlvE_clEvENKUlvE2_clEvEUlfE_EEvSC_T1_T2_EUlP24curandStatePhilox4_32_10E_ZNS1_27distribution_nullary_kernelIS7_f7double2S9_SL_SG_EEvSC_SI_RKT3_T4_EUlifE0_EEvlNS_15PhiloxCudaStateESH_SI_:
	.zero		1360


//--------------------- .nv.constant0._ZN2at6native55_GLOBAL__N__1da31dc6_22_DistributionUniform_cu_67fa25cf43distribution_elementwise_grid_stride_kernelIfLi4EZNS0_9templates4cuda21uniform_and_transformIN3c108BFloat16EfPNS_17CUDAGeneratorImplEZZZNS4_14uniform_kernelIS9_EEvRNS_18TensorIteratorBaseEddT_ENKUlvE_clEvENKUlvE2_clEvEUlfE_EEvSC_T1_T2_EUlP24curandStatePhilox4_32_10E_ZNS1_27distribution_nullary_kernelIS7_f7double2S9_SL_SG_EEvSC_SI_RKT3_T4_EUlifE_EEvlNS_15PhiloxCudaStateESH_SI_ --------------------------
	.section	.nv.constant0._ZN2at6native55_GLOBAL__N__1da31dc6_22_DistributionUniform_cu_67fa25cf43distribution_elementwise_grid_stride_kernelIfLi4EZNS0_9templates4cuda21uniform_and_transformIN3c108BFloat16EfPNS_17CUDAGeneratorImplEZZZNS4_14uniform_kernelIS9_EEvRNS_18TensorIteratorBaseEddT_ENKUlvE_clEvENKUlvE2_clEvEUlfE_EEvSC_T1_T2_EUlP24curandStatePhilox4_32_10E_ZNS1_27distribution_nullary_kernelIS7_f7double2S9_SL_SG_EEvSC_SI_RKT3_T4_EUlifE_EEvlNS_15PhiloxCudaStateESH_SI_,"a",@progbits
	.sectionflags	@""
	.align	4
.nv.constant0._ZN2at6native55_GLOBAL__N__1da31dc6_22_DistributionUniform_cu_67fa25cf43distribution_elementwise_grid_stride_kernelIfLi4EZNS0_9templates4cuda21uniform_and_transformIN3c108BFloat16EfPNS_17CUDAGeneratorImplEZZZNS4_14uniform_kernelIS9_EEvRNS_18TensorIteratorBaseEddT_ENKUlvE_clEvENKUlvE2_clEvEUlfE_EEvSC_T1_T2_EUlP24curandStatePhilox4_32_10E_ZNS1_27distribution_nullary_kernelIS7_f7double2S9_SL_SG_EEvSC_SI_RKT3_T4_EUlifE_EEvlNS_15PhiloxCudaStateESH_SI_:
	.zero		960


//--------------------- .nv.constant0._ZN2at6native55_GLOBAL__N__1da31dc6_22_DistributionUniform_cu_67fa25cf43distribution_elementwise_grid_stride_kernelIfLi4EZNS0_9templates4cuda21uniform_and_transformIN3c104HalfEfPNS_17CUDAGeneratorImplEZZZNS4_14uniform_kernelIS9_EEvRNS_18TensorIteratorBaseEddT_ENKUlvE_clEvENKUlvE1_clEvEUlfE_EEvSC_T1_T2_EUlP24curandStatePhilox4_32_10E0_ZNS1_27distribution_nullary_kernelIS7_f6float4S9_SL_SG_EEvSC_SI_RKT3_T4_EUlifE0_EEvlNS_15PhiloxCudaStateESH_SI_ --------------------------
	.section	.nv.constant0._ZN2at6native55_GLOBAL__N__1da31dc6_22_DistributionUniform_cu_67fa25cf43distribution_elementwise_grid_stride_kernelIfLi4EZNS0_9templates4cuda21uniform_and_transformIN3c104HalfEfPNS_17CUDAGeneratorImplEZZZNS4_14uniform_kernelIS9_EEvRNS_18TensorIteratorBaseEddT_ENKUlvE_clEvENKUlvE1_clEvEUlfE_EEvSC_T1_T2_EUlP24curandStatePhilox4_32_10E0_ZNS1_27distribution_nullary_kernelIS7_f6float4S9_SL_SG_EEvSC_SI_RKT3_T4_EUlifE0_EEvlNS_15PhiloxCudaStateESH_SI_,"a",@progbits
	.sectionflags	@""
	.align	4
.nv.constant0._ZN2at6native55_GLOBAL__N__1da31dc6_22_DistributionUniform_cu_67fa25cf43distribution_elementwise_grid_stride_kernelIfLi4EZNS0_9templates4cuda21uniform_and_transformIN3c104HalfEfPNS_17CUDAGeneratorImplEZZZNS4_14uniform_kernelIS9_EEvRNS_18TensorIteratorBaseEddT_ENKUlvE_clEvENKUlvE1_clEvEUlfE_EEvSC_T1_T2_EUlP24curandStatePhilox4_32_10E0_ZNS1_27distribution_nullary_kernelIS7_f6float4S9_SL_SG_EEvSC_SI_RKT3_T4_EUlifE0_EEvlNS_15PhiloxCudaStateESH_SI_:
	.zero		1360


//--------------------- .nv.constant0._ZN2at6native55_GLOBAL__N__1da31dc6_22_DistributionUniform_cu_67fa25cf43distribution_elementwise_grid_stride_kernelIfLi4EZNS0_9templates4cuda21uniform_and_transformIN3c104HalfEfPNS_17CUDAGeneratorImplEZZZNS4_14uniform_kernelIS9_EEvRNS_18TensorIteratorBaseEddT_ENKUlvE_clEvENKUlvE1_clEvEUlfE_EEvSC_T1_T2_EUlP24curandStatePhilox4_32_10E0_ZNS1_27distribution_nullary_kernelIS7_f6float4S9_SL_SG_EEvSC_SI_RKT3_T4_EUlifE_EEvlNS_15PhiloxCudaStateESH_SI_ --------------------------
	.section	.nv.constant0._ZN2at6native55_GLOBAL__N__1da31dc6_22_DistributionUniform_cu_67fa25cf43distribution_elementwise_grid_stride_kernelIfLi4EZNS0_9templates4cuda21uniform_and_transformIN3c104HalfEfPNS_17CUDAGeneratorImplEZZZNS4_14uniform_kernelIS9_EEvRNS_18TensorIteratorBaseEddT_ENKUlvE_clEvENKUlvE1_clEvEUlfE_EEvSC_T1_T2_EUlP24curandStatePhilox4_32_10E0_ZNS1_27distribution_nullary_kernelIS7_f6float4S9_SL_SG_EEvSC_SI_RKT3_T4_EUlifE_EEvlNS_15PhiloxCudaStateESH_SI_,"a",@progbits
	.sectionflags	@""
	.align	4
.nv.constant0._ZN2at6native55_GLOBAL__N__1da31dc6_22_DistributionUniform_cu_67fa25cf43distribution_elementwise_grid_stride_kernelIfLi4EZNS0_9templates4cuda21uniform_and_transformIN3c104HalfEfPNS_17CUDAGeneratorImplEZZZNS4_14uniform_kernelIS9_EEvRNS_18TensorIteratorBaseEddT_ENKUlvE_clEvENKUlvE1_clEvEUlfE_EEvSC_T1_T2_EUlP24curandStatePhilox4_32_10E0_ZNS1_27distribution_nullary_kernelIS7_f6float4S9_SL_SG_EEvSC_SI_RKT3_T4_EUlifE_EEvlNS_15PhiloxCudaStateESH_SI_:
	.zero		960


//--------------------- .nv.constant0._ZN2at6native55_GLOBAL__N__1da31dc6_22_DistributionUniform_cu_67fa25cf43distribution_elementwise_grid_stride_kernelIfLi4EZNS0_9templates4cuda21uniform_and_transformIN3c104HalfEfPNS_17CUDAGeneratorImplEZZZNS4_14uniform_kernelIS9_EEvRNS_18TensorIteratorBaseEddT_ENKUlvE_clEvENKUlvE1_clEvEUlfE_EEvSC_T1_T2_EUlP24curandStatePhilox4_32_10E_ZNS1_27distribution_nullary_kernelIS7_f7double2S9_SL_SG_EEvSC_SI_RKT3_T4_EUlifE0_EEvlNS_15PhiloxCudaStateESH_SI_ --------------------------
	.section	.nv.constant0._ZN2at6native55_GLOBAL__N__1da31dc6_22_DistributionUniform_cu_67fa25cf43distribution_elementwise_grid_stride_kernelIfLi4EZNS0_9templates4cuda21uniform_and_transformIN3c104HalfEfPNS_17CUDAGeneratorImplEZZZNS4_14uniform_kernelIS9_EEvRNS_18TensorIteratorBaseEddT_ENKUlvE_clEvENKUlvE1_clEvEUlfE_EEvSC_T1_T2_EUlP24curandStatePhilox4_32_10E_ZNS1_27distribution_nullary_kernelIS7_f7double2S9_SL_SG_EEvSC_SI_RKT3_T4_EUlifE0_EEvlNS_15PhiloxCudaStateESH_SI_,"a",@progbits
	.sectionflags	@""
	.align	4
.nv.constant0._ZN2at6native55_GLOBAL__N__1da31dc6_22_DistributionUniform_cu_67fa25cf43distribution_elementwise_grid_stride_kernelIfLi4EZNS0_9templates4cuda21uniform_and_transformIN3c104HalfEfPNS_17CUDAGeneratorImplEZZZNS4_14uniform_kernelIS9_EEvRNS_18TensorIteratorBaseEddT_ENKUlvE_clEvENKUlvE1_clEvEUlfE_EEvSC_T1_T2_EUlP24curandStatePhilox4_32_10E_ZNS1_27distribution_nullary_kernelIS7_f7double2S9_SL_SG_EEvSC_SI_RKT3_T4_EUlifE0_EEvlNS_15PhiloxCudaStateESH_SI_:
	.zero		1360


//--------------------- .nv.constant0._ZN2at6native55_GLOBAL__N__1da31dc6_22_DistributionUniform_cu_67fa25cf43distribution_elementwise_grid_stride_kernelIfLi4EZNS0_9templates4cuda21uniform_and_transformIN3c104HalfEfPNS_17CUDAGeneratorImplEZZZNS4_14uniform_kernelIS9_EEvRNS_18TensorIteratorBaseEddT_ENKUlvE_clEvENKUlvE1_clEvEUlfE_EEvSC_T1_T2_EUlP24curandStatePhilox4_32_10E_ZNS1_27distribution_nullary_kernelIS7_f7double2S9_SL_SG_EEvSC_SI_RKT3_T4_EUlifE_EEvlNS_15PhiloxCudaStateESH_SI_ --------------------------
	.section	.nv.constant0._ZN2at6native55_GLOBAL__N__1da31dc6_22_DistributionUniform_cu_67fa25cf43distribution_elementwise_grid_stride_kernelIfLi4EZNS0_9templates4cuda21uniform_and_transformIN3c104HalfEfPNS_17CUDAGeneratorImplEZZZNS4_14uniform_kernelIS9_EEvRNS_18TensorIteratorBaseEddT_ENKUlvE_clEvENKUlvE1_clEvEUlfE_EEvSC_T1_T2_EUlP24curandStatePhilox4_32_10E_ZNS1_27distribution_nullary_kernelIS7_f7double2S9_SL_SG_EEvSC_SI_RKT3_T4_EUlifE_EEvlNS_15PhiloxCudaStateESH_SI_,"a",@progbits
	.sectionflags	@""
	.align	4
.nv.constant0._ZN2at6native55_GLOBAL__N__1da31dc6_22_DistributionUniform_cu_67fa25cf43distribution_elementwise_grid_stride_kernelIfLi4EZNS0_9templates4cuda21uniform_and_transformIN3c104HalfEfPNS_17CUDAGeneratorImplEZZZNS4_14uniform_kernelIS9_EEvRNS_18TensorIteratorBaseEddT_ENKUlvE_clEvENKUlvE1_clEvEUlfE_EEvSC_T1_T2_EUlP24curandStatePhilox4_32_10E_ZNS1_27distribution_nullary_kernelIS7_f7double2S9_SL_SG_EEvSC_SI_RKT3_T4_EUlifE_EEvlNS_15PhiloxCudaStateESH_SI_:
	.zero		960


//--------------------- .nv.constant0._ZN2at6native55_GLOBAL__N__1da31dc6_22_DistributionUniform_cu_67fa25cf43distribution_elementwise_grid_stride_kernelIfLi4EZNS0_9templates4cuda21uniform_and_transformIffPNS_17CUDAGeneratorImplEZZZNS4_14uniform_kernelIS7_EEvRNS_18TensorIteratorBaseEddT_ENKUlvE_clEvENKUlvE0_clEvEUlfE_EEvSA_T1_T2_EUlP24curandStatePhilox4_32_10E0_ZNS1_27distribution_nullary_kernelIff6float4S7_SJ_SE_EEvSA_SG_RKT3_T4_EUlifE0_EEvlNS_15PhiloxCudaStateESF_SG_ --------------------------
	.section	.nv.constant0._ZN2at6native55_GLOBAL__N__1da31dc6_22_DistributionUniform_cu_67fa25cf43distribution_elementwise_grid_stride_kernelIfLi4EZNS0_9templates4cuda21uniform_and_transformIffPNS_17CUDAGeneratorImplEZZZNS4_14uniform_kernelIS7_EEvRNS_18TensorIteratorBaseEddT_ENKUlvE_clEvENKUlvE0_clEvEUlfE_EEvSA_T1_T2_EUlP24curandStatePhilox4_32_10E0_ZNS1_27distribution_nullary_kernelIff6float4S7_SJ_SE_EEvSA_SG_RKT3_T4_EUlifE0_EEvlNS_15PhiloxCudaStateESF_SG_,"a",@progbits
	.sectionflags	@""
	.align	4
.nv.constant0._ZN2at6native55_GLOBAL__N__1da31dc6_22_DistributionUniform_cu_67fa25cf43distribution_elementwise_grid_stride_kernelIfLi4EZNS0_9templates4cuda21uniform_and_transformIffPNS_17CUDAGeneratorImplEZZZNS4_14uniform_kernelIS7_EEvRNS_18TensorIteratorBaseEddT_ENKUlvE_clEvENKUlvE0_clEvEUlfE_EEvSA_T1_T2_EUlP24curandStatePhilox4_32_10E0_ZNS1_27distribution_nullary_kernelIff6float4S7_SJ_SE_EEvSA_SG_RKT3_T4_EUlifE0_EEvlNS_15PhiloxCudaStateESF_SG_:
	.zero		1368


//--------------------- .nv.constant0._ZN2at6native55_GLOBAL__N__1da31dc6_22_DistributionUniform_cu_67fa25cf43distribution_elementwise_grid_stride_kernelIfLi4EZNS0_9templates4cuda21uniform_and_transformIffPNS_17CUDAGeneratorImplEZZZNS4_14uniform_kernelIS7_EEvRNS_18TensorIteratorBaseEddT_ENKUlvE_clEvENKUlvE0_clEvEUlfE_EEvSA_T1_T2_EUlP24curandStatePhilox4_32_10E0_ZNS1_27distribution_nullary_kernelIff6float4S7_SJ_SE_EEvSA_SG_RKT3_T4_EUlifE_EEvlNS_15PhiloxCudaStateESF_SG_ --------------------------
	.section	.nv.constant0._ZN2at6native55_GLOBAL__N__1da31dc6_22_DistributionUniform_cu_67fa25cf43distribution_elementwise_grid_stride_kernelIfLi4EZNS0_9templates4cuda21uniform_and_transformIffPNS_17CUDAGeneratorImplEZZZNS4_14uniform_kernelIS7_EEvRNS_18TensorIteratorBaseEddT_ENKUlvE_clEvENKUlvE0_clEvEUlfE_EEvSA_T1_T2_EUlP24curandStatePhilox4_32_10E0_ZNS1_27distribution_nullary_kernelIff6float4S7_SJ_SE_EEvSA_SG_RKT3_T4_EUlifE_EEvlNS_15PhiloxCudaStateESF_SG_,"a",@progbits
	.sectionflags	@""
	.align	4
.nv.constant0._ZN2at6native55_GLOBAL__N__1da31dc6_22_DistributionUniform_cu_67fa25cf43distribution_elementwise_grid_stride_kernelIfLi4EZNS0_9templates4cuda21uniform_and_transformIffPNS_17CUDAGeneratorImplEZZZNS4_14uniform_kernelIS7_EEvRNS_18TensorIteratorBaseEddT_ENKUlvE_clEvENKUlvE0_clEvEUlfE_EEvSA_T1_T2_EUlP24curandStatePhilox4_32_10E0_ZNS1_27distribution_nullary_kernelIff6float4S7_SJ_SE_EEvSA_SG_RKT3_T4_EUlifE_EEvlNS_15PhiloxCudaStateESF_SG_:
	.zero		960


//--------------------- .nv.constant0._ZN2at6native55_GLOBAL__N__1da31dc6_22_DistributionUniform_cu_67fa25cf43distribution_elementwise_grid_stride_kernelIfLi4EZNS0_9templates4cuda21uniform_and_transformIffPNS_17CUDAGeneratorImplEZZZNS4_14uniform_kernelIS7_EEvRNS_18TensorIteratorBaseEddT_ENKUlvE_clEvENKUlvE0_clEvEUlfE_EEvSA_T1_T2_EUlP24curandStatePhilox4_32_10E_ZNS1_27distribution_nullary_kernelIff7double2S7_SJ_SE_EEvSA_SG_RKT3_T4_EUlifE0_EEvlNS_15PhiloxCudaStateESF_SG_ --------------------------
	.section	.nv.constant0._ZN2at6native55_GLOBAL__N__1da31dc6_22_DistributionUniform_cu_67fa25cf43distribution_elementwise_grid_stride_kernelIfLi4EZNS0_9templates4cuda21uniform_and_transformIffPNS_17CUDAGeneratorImplEZZZNS4_14uniform_kernelIS7_EEvRNS_18TensorIteratorBaseEddT_ENKUlvE_clEvENKUlvE0_clEvEUlfE_EEvSA_T1_T2_EUlP24curandStatePhilox4_32_10E_ZNS1_27distribution_nullary_kernelIff7double2S7_SJ_SE_EEvSA_SG_RKT3_T4_EUlifE0_EEvlNS_15PhiloxCudaStateESF_SG_,"a",@progbits
	.sectionflags	@""
	.align	4
.nv.constant0._ZN2at6native55_GLOBAL__N__1da31dc6_22_DistributionUniform_cu_67fa25cf43distribution_elementwise_grid_stride_kernelIfLi4EZNS0_9templates4cuda21uniform_and_transformIffPNS_17CUDAGeneratorImplEZZZNS4_14uniform_kernelIS7_EEvRNS_18TensorIteratorBaseEddT_ENKUlvE_clEvENKUlvE0_clEvEUlfE_EEvSA_T1_T2_EUlP24curandStatePhilox4_32_10E_ZNS1_27distribution_nullary_kernelIff7double2S7_SJ_SE_EEvSA_SG_RKT3_T4_EUlifE0_EEvlNS_15PhiloxCudaStateESF_SG_:
	.zero		1368


//--------------------- .nv.constant0._ZN2at6native55_GLOBAL__N__1da31dc6_22_DistributionUniform_cu_67fa25cf43distribution_elementwise_grid_stride_kernelIfLi4EZNS0_9templates4cuda21uniform_and_transformIffPNS_17CUDAGeneratorImplEZZZNS4_14uniform_kernelIS7_EEvRNS_18TensorIteratorBaseEddT_ENKUlvE_clEvENKUlvE0_clEvEUlfE_EEvSA_T1_T2_EUlP24curandStatePhilox4_32_10E_ZNS1_27distribution_nullary_kernelIff7double2S7_SJ_SE_EEvSA_SG_RKT3_T4_EUlifE_EEvlNS_15PhiloxCudaStateESF_SG_ --------------------------
	.section	.nv.constant0._ZN2at6native55_GLOBAL__N__1da31dc6_22_DistributionUniform_cu_67fa25cf43distribution_elementwise_grid_stride_kernelIfLi4EZNS0_9templates4cuda21uniform_and_transformIffPNS_17CUDAGeneratorImplEZZZNS4_14uniform_kernelIS7_EEvRNS_18TensorIteratorBaseEddT_ENKUlvE_clEvENKUlvE0_clEvEUlfE_EEvSA_T1_T2_EUlP24curandStatePhilox4_32_10E_ZNS1_27distribution_nullary_kernelIff7double2S7_SJ_SE_EEvSA_SG_RKT3_T4_EUlifE_EEvlNS_15PhiloxCudaStateESF_SG_,"a",@progbits
	.sectionflags	@""
	.align	4
.nv.constant0._ZN2at6native55_GLOBAL__N__1da31dc6_22_DistributionUniform_cu_67fa25cf43distribution_elementwise_grid_stride_kernelIfLi4EZNS0_9templates4cuda21uniform_and_transformIffPNS_17CUDAGeneratorImplEZZZNS4_14uniform_kernelIS7_EEvRNS_18TensorIteratorBaseEddT_ENKUlvE_clEvENKUlvE0_clEvEUlfE_EEvSA_T1_T2_EUlP24curandStatePhilox4_32_10E_ZNS1_27distribution_nullary_kernelIff7double2S7_SJ_SE_EEvSA_SG_RKT3_T4_EUlifE_EEvlNS_15PhiloxCudaStateESF_SG_:
	.zero		960


//--------------------- .nv.constant0._ZN2at6native55_GLOBAL__N__1da31dc6_22_DistributionUniform_cu_67fa25cf43distribution_elementwise_grid_stride_kernelIdLi2EZNS0_9templates4cuda21uniform_and_transformIddPNS_17CUDAGeneratorImplEZZZNS4_14uniform_kernelIS7_EEvRNS_18TensorIteratorBaseEddT_ENKUlvE_clEvENKUlvE_clEvEUldE_EEvSA_T1_T2_EUlP24curandStatePhilox4_32_10E0_ZNS1_27distribution_nullary_kernelIdd6float4S7_SJ_SE_EEvSA_SG_RKT3_T4_EUlidE0_EEvlNS_15PhiloxCudaStateESF_SG_ --------------------------
	.section	.nv.constant0._ZN2at6native55_GLOBAL__N__1da31dc6_22_DistributionUniform_cu_67fa25cf43distribution_elementwise_grid_stride_kernelIdLi2EZNS0_9templates4cuda21uniform_and_transformIddPNS_17CUDAGeneratorImplEZZZNS4_14uniform_kernelIS7_EEvRNS_18TensorIteratorBaseEddT_ENKUlvE_clEvENKUlvE_clEvEUldE_EEvSA_T1_T2_EUlP24curandStatePhilox4_32_10E0_ZNS1_27distribution_nullary_kernelIdd6float4S7_SJ_SE_EEvSA_SG_RKT3_T4_EUlidE0_EEvlNS_15PhiloxCudaStateESF_SG_,"a",@progbits
	.sectionflags	@""
	.align	4
.nv.constant0._ZN2at6native55_GLOBAL__N__1da31dc6_22_DistributionUniform_cu_67fa25cf43distribution_elementwise_grid_stride_kernelIdLi2EZNS0_9templates4cuda21uniform_and_transformIddPNS_17CUDAGeneratorImplEZZZNS4_14uniform_kernelIS7_EEvRNS_18TensorIteratorBaseEddT_ENKUlvE_clEvENKUlvE_clEvEUldE_EEvSA_T1_T2_EUlP24curandStatePhilox4_32_10E0_ZNS1_27distribution_nullary_kernelIdd6float4S7_SJ_SE_EEvSA_SG_RKT3_T4_EUlidE0_EEvlNS_15PhiloxCudaStateESF_SG_:
	.zero		1376


//--------------------- .nv.constant0._ZN2at6native55_GLOBAL__N__1da31dc6_22_DistributionUniform_cu_67fa25cf43distribution_elementwise_grid_stride_kernelIdLi2EZNS0_9templates4cuda21uniform_and_transformIddPNS_17CUDAGeneratorImplEZZZNS4_14uniform_kernelIS7_EEvRNS_18TensorIteratorBaseEddT_ENKUlvE_clEvENKUlvE_clEvEUldE_EEvSA_T1_T2_EUlP24curandStatePhilox4_32_10E0_ZNS1_27distribution_nullary_kernelIdd6float4S7_SJ_SE_EEvSA_SG_RKT3_T4_EUlidE_EEvlNS_15PhiloxCudaStateESF_SG_ --------------------------
	.section	.nv.constant0._ZN2at6native55_GLOBAL__N__1da31dc6_22_DistributionUniform_cu_67fa25cf43distribution_elementwise_grid_stride_kernelIdLi2EZNS0_9templates4cuda21uniform_and_transformIddPNS_17CUDAGeneratorImplEZZZNS4_14uniform_kernelIS7_EEvRNS_18TensorIteratorBaseEddT_ENKUlvE_clEvENKUlvE_clEvEUldE_EEvSA_T1_T2_EUlP24curandStatePhilox4_32_10E0_ZNS1_27distribution_nullary_kernelIdd6float4S7_SJ_SE_EEvSA_SG_RKT3_T4_EUlidE_EEvlNS_15PhiloxCudaStateESF_SG_,"a",@progbits
	.sectionflags	@""
	.align	4
.nv.constant0._ZN2at6native55_GLOBAL__N__1da31dc6_22_DistributionUniform_cu_67fa25cf43distribution_elementwise_grid_stride_kernelIdLi2EZNS0_9templates4cuda21uniform_and_transformIddPNS_17CUDAGeneratorImplEZZZNS4_14uniform_kernelIS7_EEvRNS_18TensorIteratorBaseEddT_ENKUlvE_clEvENKUlvE_clEvEUldE_EEvSA_T1_T2_EUlP24curandStatePhilox4_32_10E0_ZNS1_27distribution_nullary_kernelIdd6float4S7_SJ_SE_EEvSA_SG_RKT3_T4_EUlidE_EEvlNS_15PhiloxCudaStateESF_SG_:
	.zero		976


//--------------------- .nv.constant0._ZN2at6native55_GLOBAL__N__1da31dc6_22_DistributionUniform_cu_67fa25cf43distribution_elementwise_grid_stride_kernelIdLi2EZNS0_9templates4cuda21uniform_and_transformIddPNS_17CUDAGeneratorImplEZZZNS4_14uniform_kernelIS7_EEvRNS_18TensorIteratorBaseEddT_ENKUlvE_clEvENKUlvE_clEvEUldE_EEvSA_T1_T2_EUlP24curandStatePhilox4_32_10E_ZNS1_27distribution_nullary_kernelIdd7double2S7_SJ_SE_EEvSA_SG_RKT3_T4_EUlidE0_EEvlNS_15PhiloxCudaStateESF_SG_ --------------------------
	.section	.nv.constant0._ZN2at6native55_GLOBAL__N__1da31dc6_22_DistributionUniform_cu_67fa25cf43distribution_elementwise_grid_stride_kernelIdLi2EZNS0_9templates4cuda21uniform_and_transformIddPNS_17CUDAGeneratorImplEZZZNS4_14uniform_kernelIS7_EEvRNS_18TensorIteratorBaseEddT_ENKUlvE_clEvENKUlvE_clEvEUldE_EEvSA_T1_T2_EUlP24curandStatePhilox4_32_10E_ZNS1_27distribution_nullary_kernelIdd7double2S7_SJ_SE_EEvSA_SG_RKT3_T4_EUlidE0_EEvlNS_15PhiloxCudaStateESF_SG_,"a",@progbits
	.sectionflags	@""
	.align	4
.nv.constant0._ZN2at6native55_GLOBAL__N__1da31dc6_22_DistributionUniform_cu_67fa25cf43distribution_elementwise_grid_stride_kernelIdLi2EZNS0_9templates4cuda21uniform_and_transformIddPNS_17CUDAGeneratorImplEZZZNS4_14uniform_kernelIS7_EEvRNS_18TensorIteratorBaseEddT_ENKUlvE_clEvENKUlvE_clEvEUldE_EEvSA_T1_T2_EUlP24curandStatePhilox4_32_10E_ZNS1_27distribution_nullary_kernelIdd7double2S7_SJ_SE_EEvSA_SG_RKT3_T4_EUlidE0_EEvlNS_15PhiloxCudaStateESF_SG_:
	.zero		1376


//--------------------- .nv.constant0._ZN2at6native55_GLOBAL__N__1da31dc6_22_DistributionUniform_cu_67fa25cf43distribution_elementwise_grid_stride_kernelIdLi2EZNS0_9templates4cuda21uniform_and_transformIddPNS_17CUDAGeneratorImplEZZZNS4_14uniform_kernelIS7_EEvRNS_18TensorIteratorBaseEddT_ENKUlvE_clEvENKUlvE_clEvEUldE_EEvSA_T1_T2_EUlP24curandStatePhilox4_32_10E_ZNS1_27distribution_nullary_kernelIdd7double2S7_SJ_SE_EEvSA_SG_RKT3_T4_EUlidE_EEvlNS_15PhiloxCudaStateESF_SG_ --------------------------
	.section	.nv.constant0._ZN2at6native55_GLOBAL__N__1da31dc6_22_DistributionUniform_cu_67fa25cf43distribution_elementwise_grid_stride_kernelIdLi2EZNS0_9templates4cuda21uniform_and_transformIddPNS_17CUDAGeneratorImplEZZZNS4_14uniform_kernelIS7_EEvRNS_18TensorIteratorBaseEddT_ENKUlvE_clEvENKUlvE_clEvEUldE_EEvSA_T1_T2_EUlP24curandStatePhilox4_32_10E_ZNS1_27distribution_nullary_kernelIdd7double2S7_SJ_SE_EEvSA_SG_RKT3_T4_EUlidE_EEvlNS_15PhiloxCudaStateESF_SG_,"a",@progbits
	.sectionflags	@""
	.align	4
.nv.constant0._ZN2at6native55_GLOBAL__N__1da31dc6_22_DistributionUniform_cu_67fa25cf43distribution_elementwise_grid_stride_kernelIdLi2EZNS0_9templates4cuda21uniform_and_transformIddPNS_17CUDAGeneratorImplEZZZNS4_14uniform_kernelIS7_EEvRNS_18TensorIteratorBaseEddT_ENKUlvE_clEvENKUlvE_clEvEUldE_EEvSA_T1_T2_EUlP24curandStatePhilox4_32_10E_ZNS1_27distribution_nullary_kernelIdd7double2S7_SJ_SE_EEvSA_SG_RKT3_T4_EUlidE_EEvlNS_15PhiloxCudaStateESF_SG_:
	.zero		976


//--------------------- SYMBOLS --------------------------

	.type		.nv.reservedSmem.offset0,@object
	.size		.nv.reservedSmem.offset0,0x4
